//
// Generated by NVIDIA NVVM Compiler
//
// Compiler Build ID: CL-36424714
// Cuda compilation tools, release 13.0, V13.0.88
// Based on NVVM 20.0.0
//

.version 9.0
.target sm_100
.address_size 64

	// .globl	contiguous_fast_reduce_bool
.global .align 4 .u32 global_lock;
.extern .shared .align 16 .b8 sdata_bool[];
.extern .shared .align 16 .b8 sdata_i8[];
.extern .shared .align 16 .b8 sdata_i16[];
.extern .shared .align 16 .b8 sdata_i32[];
.extern .shared .align 16 .b8 sdata_i64[];
.extern .shared .align 16 .b8 sdata_u8[];
.extern .shared .align 16 .b8 sdata_u16[];
.extern .shared .align 16 .b8 sdata_u32[];
.extern .shared .align 16 .b8 sdata_u64[];
.extern .shared .align 16 .b8 sdata_f32[];
.extern .shared .align 16 .b8 sdata_f64[];
.extern .shared .align 16 .b8 sdata_f16[];

.visible .entry contiguous_fast_reduce_bool(
	.param .u64 .ptr .align 1 contiguous_fast_reduce_bool_param_0,
	.param .u64 .ptr .align 1 contiguous_fast_reduce_bool_param_1,
	.param .u64 contiguous_fast_reduce_bool_param_2
)
{
	.reg .pred 	%p<24>;
	.reg .b16 	%rs<52>;
	.reg .b32 	%r<14>;
	.reg .b64 	%rd<14>;

	ld.param.u64 	%rd4, [contiguous_fast_reduce_bool_param_0];
	ld.param.u64 	%rd6, [contiguous_fast_reduce_bool_param_1];
	ld.param.u64 	%rd5, [contiguous_fast_reduce_bool_param_2];
	cvta.to.global.u64 	%rd1, %rd6;
	mov.u32 	%r1, %tid.x;
	mov.u32 	%r2, %ctaid.x;
	mov.u32 	%r13, %ntid.x;
	mul.lo.s32 	%r8, %r2, %r13;
	shl.b32 	%r9, %r8, 1;
	add.s32 	%r4, %r9, %r1;
	mov.u32 	%r10, sdata_bool;
	add.s32 	%r5, %r10, %r1;
	mov.b16 	%rs1, 0;
	st.shared.u8 	[%r5], %rs1;
	add.s32 	%r11, %r4, %r13;
	cvt.u64.u32 	%rd2, %r11;
	setp.le.u64 	%p1, %rd5, %rd2;
	@%p1 bra 	$L__BB0_2;
	cvt.u64.u32 	%rd8, %r4;
	add.s64 	%rd9, %rd1, %rd8;
	ld.global.u8 	%rs3, [%rd9];
	setp.ne.s16 	%p3, %rs3, 0;
	add.s64 	%rd10, %rd1, %rd2;
	ld.global.u8 	%rs4, [%rd10];
	selp.u16 	%rs5, 1, 0, %p3;
	or.b16  	%rs6, %rs4, %rs5;
	and.b16  	%rs7, %rs6, 255;
	setp.ne.s16 	%p4, %rs7, 0;
	selp.u16 	%rs8, 1, 0, %p4;
	st.shared.u8 	[%r5], %rs8;
	bra.uni 	$L__BB0_4;
$L__BB0_2:
	cvt.u64.u32 	%rd3, %r4;
	setp.le.u64 	%p2, %rd5, %rd3;
	@%p2 bra 	$L__BB0_4;
	add.s64 	%rd7, %rd1, %rd3;
	ld.global.u8 	%rs2, [%rd7];
	st.shared.u8 	[%r5], %rs2;
$L__BB0_4:
	bar.sync 	0;
	setp.lt.u32 	%p5, %r13, 66;
	@%p5 bra 	$L__BB0_8;
$L__BB0_5:
	shr.u32 	%r7, %r13, 1;
	setp.ge.u32 	%p6, %r1, %r7;
	@%p6 bra 	$L__BB0_7;
	ld.shared.u8 	%rs9, [%r5];
	setp.ne.s16 	%p7, %rs9, 0;
	add.s32 	%r12, %r5, %r7;
	ld.shared.u8 	%rs10, [%r12];
	selp.u16 	%rs11, 1, 0, %p7;
	or.b16  	%rs12, %rs10, %rs11;
	and.b16  	%rs13, %rs12, 255;
	setp.ne.s16 	%p8, %rs13, 0;
	selp.u16 	%rs14, 1, 0, %p8;
	st.shared.u8 	[%r5], %rs14;
$L__BB0_7:
	bar.sync 	0;
	setp.gt.u32 	%p9, %r13, 131;
	mov.u32 	%r13, %r7;
	@%p9 bra 	$L__BB0_5;
$L__BB0_8:
	setp.gt.u32 	%p10, %r1, 31;
	@%p10 bra 	$L__BB0_11;
	ld.volatile.shared.u8 	%rs15, [%r5];
	setp.ne.s16 	%p11, %rs15, 0;
	ld.volatile.shared.u8 	%rs16, [%r5+32];
	selp.u16 	%rs17, 1, 0, %p11;
	or.b16  	%rs18, %rs16, %rs17;
	and.b16  	%rs19, %rs18, 255;
	setp.ne.s16 	%p12, %rs19, 0;
	selp.u16 	%rs20, 1, 0, %p12;
	st.volatile.shared.u8 	[%r5], %rs20;
	ld.volatile.shared.u8 	%rs21, [%r5];
	setp.ne.s16 	%p13, %rs21, 0;
	ld.volatile.shared.u8 	%rs22, [%r5+16];
	selp.u16 	%rs23, 1, 0, %p13;
	or.b16  	%rs24, %rs22, %rs23;
	and.b16  	%rs25, %rs24, 255;
	setp.ne.s16 	%p14, %rs25, 0;
	selp.u16 	%rs26, 1, 0, %p14;
	st.volatile.shared.u8 	[%r5], %rs26;
	ld.volatile.shared.u8 	%rs27, [%r5];
	setp.ne.s16 	%p15, %rs27, 0;
	ld.volatile.shared.u8 	%rs28, [%r5+8];
	selp.u16 	%rs29, 1, 0, %p15;
	or.b16  	%rs30, %rs28, %rs29;
	and.b16  	%rs31, %rs30, 255;
	setp.ne.s16 	%p16, %rs31, 0;
	selp.u16 	%rs32, 1, 0, %p16;
	st.volatile.shared.u8 	[%r5], %rs32;
	ld.volatile.shared.u8 	%rs33, [%r5];
	setp.ne.s16 	%p17, %rs33, 0;
	ld.volatile.shared.u8 	%rs34, [%r5+4];
	selp.u16 	%rs35, 1, 0, %p17;
	or.b16  	%rs36, %rs34, %rs35;
	and.b16  	%rs37, %rs36, 255;
	setp.ne.s16 	%p18, %rs37, 0;
	selp.u16 	%rs38, 1, 0, %p18;
	st.volatile.shared.u8 	[%r5], %rs38;
	ld.volatile.shared.u8 	%rs39, [%r5];
	setp.ne.s16 	%p19, %rs39, 0;
	ld.volatile.shared.u8 	%rs40, [%r5+2];
	selp.u16 	%rs41, 1, 0, %p19;
	or.b16  	%rs42, %rs40, %rs41;
	and.b16  	%rs43, %rs42, 255;
	setp.ne.s16 	%p20, %rs43, 0;
	selp.u16 	%rs44, 1, 0, %p20;
	st.volatile.shared.u8 	[%r5], %rs44;
	ld.volatile.shared.u8 	%rs45, [%r5];
	setp.ne.s16 	%p21, %rs45, 0;
	ld.volatile.shared.u8 	%rs46, [%r5+1];
	selp.u16 	%rs47, 1, 0, %p21;
	or.b16  	%rs48, %rs46, %rs47;
	and.b16  	%rs49, %rs48, 255;
	setp.ne.s16 	%p22, %rs49, 0;
	selp.u16 	%rs50, 1, 0, %p22;
	st.volatile.shared.u8 	[%r5], %rs50;
	setp.ne.s32 	%p23, %r1, 0;
	@%p23 bra 	$L__BB0_11;
	ld.shared.u8 	%rs51, [sdata_bool];
	cvt.u64.u32 	%rd11, %r2;
	cvta.to.global.u64 	%rd12, %rd4;
	add.s64 	%rd13, %rd12, %rd11;
	st.global.u8 	[%rd13], %rs51;
$L__BB0_11:
	ret;

}
	// .globl	uncontiguous_fast_reduce_bool
.visible .entry uncontiguous_fast_reduce_bool(
	.param .u64 .ptr .align 1 uncontiguous_fast_reduce_bool_param_0,
	.param .u64 .ptr .align 1 uncontiguous_fast_reduce_bool_param_1,
	.param .u64 .ptr .align 1 uncontiguous_fast_reduce_bool_param_2,
	.param .u64 .ptr .align 1 uncontiguous_fast_reduce_bool_param_3,
	.param .u64 uncontiguous_fast_reduce_bool_param_4,
	.param .u64 uncontiguous_fast_reduce_bool_param_5
)
{
	.reg .pred 	%p<69>;
	.reg .b16 	%rs<52>;
	.reg .b32 	%r<210>;
	.reg .b64 	%rd<555>;

	ld.param.u64 	%rd260, [uncontiguous_fast_reduce_bool_param_0];
	ld.param.u64 	%rd263, [uncontiguous_fast_reduce_bool_param_1];
	ld.param.u64 	%rd264, [uncontiguous_fast_reduce_bool_param_2];
	ld.param.u64 	%rd265, [uncontiguous_fast_reduce_bool_param_3];
	ld.param.u64 	%rd261, [uncontiguous_fast_reduce_bool_param_4];
	ld.param.u64 	%rd262, [uncontiguous_fast_reduce_bool_param_5];
	cvta.to.global.u64 	%rd1, %rd265;
	cvta.to.global.u64 	%rd2, %rd264;
	cvta.to.global.u64 	%rd3, %rd263;
	mov.u32 	%r1, %tid.x;
	mov.u32 	%r2, %ctaid.x;
	mov.u32 	%r209, %ntid.x;
	mul.lo.s32 	%r52, %r2, %r209;
	shl.b32 	%r53, %r52, 1;
	add.s32 	%r4, %r53, %r1;
	mov.u32 	%r54, sdata_bool;
	add.s32 	%r5, %r54, %r1;
	mov.b16 	%rs1, 0;
	st.shared.u8 	[%r5], %rs1;
	add.s32 	%r55, %r4, %r209;
	cvt.u64.u32 	%rd508, %r55;
	setp.le.u64 	%p1, %rd262, %rd508;
	@%p1 bra 	$L__BB1_54;
	cvt.u32.u64 	%r6, %rd261;
	add.s32 	%r203, %r6, -1;
	setp.lt.s32 	%p27, %r203, 0;
	mov.b64 	%rd512, 0;
	mov.u64 	%rd513, %rd512;
	@%p27 bra 	$L__BB1_53;
	cvt.u64.u32 	%rd509, %r4;
	setp.lt.u32 	%p28, %r203, 3;
	mov.b64 	%rd513, 0;
	mov.u64 	%rd512, %rd513;
	@%p28 bra 	$L__BB1_30;
	add.s32 	%r201, %r6, -2;
	and.b32  	%r131, %r6, -4;
	neg.s32 	%r200, %r131;
	mov.b64 	%rd513, 0;
$L__BB1_4:
	.pragma "nounroll";
	add.s32 	%r12, %r201, 1;
	mul.wide.u32 	%rd396, %r12, 8;
	add.s64 	%rd397, %rd2, %rd396;
	ld.global.u64 	%rd10, [%rd397];
	or.b64  	%rd398, %rd509, %rd10;
	and.b64  	%rd399, %rd398, -4294967296;
	setp.ne.s64 	%p29, %rd399, 0;
	@%p29 bra 	$L__BB1_6;
	cvt.u32.u64 	%r132, %rd10;
	cvt.u32.u64 	%r133, %rd509;
	div.u32 	%r134, %r133, %r132;
	mul.lo.s32 	%r135, %r134, %r132;
	sub.s32 	%r136, %r133, %r135;
	cvt.u64.u32 	%rd474, %r134;
	cvt.u64.u32 	%rd475, %r136;
	bra.uni 	$L__BB1_7;
$L__BB1_6:
	div.s64 	%rd474, %rd509, %rd10;
	mul.lo.s64 	%rd400, %rd474, %rd10;
	sub.s64 	%rd475, %rd509, %rd400;
$L__BB1_7:
	mul.wide.u32 	%rd401, %r12, 8;
	add.s64 	%rd402, %rd1, %rd401;
	ld.global.u64 	%rd17, [%rd402];
	mad.lo.s64 	%rd18, %rd17, %rd475, %rd512;
	or.b64  	%rd403, %rd508, %rd10;
	and.b64  	%rd404, %rd403, -4294967296;
	setp.ne.s64 	%p30, %rd404, 0;
	@%p30 bra 	$L__BB1_9;
	cvt.u32.u64 	%r137, %rd10;
	cvt.u32.u64 	%r138, %rd508;
	div.u32 	%r139, %r138, %r137;
	mul.lo.s32 	%r140, %r139, %r137;
	sub.s32 	%r141, %r138, %r140;
	cvt.u64.u32 	%rd476, %r139;
	cvt.u64.u32 	%rd477, %r141;
	bra.uni 	$L__BB1_10;
$L__BB1_9:
	div.s64 	%rd476, %rd508, %rd10;
	mul.lo.s64 	%rd405, %rd476, %rd10;
	sub.s64 	%rd477, %rd508, %rd405;
$L__BB1_10:
	mad.lo.s64 	%rd25, %rd477, %rd17, %rd513;
	add.s32 	%r13, %r201, -2;
	mul.wide.u32 	%rd406, %r201, 8;
	add.s64 	%rd407, %rd2, %rd406;
	ld.global.u64 	%rd26, [%rd407];
	or.b64  	%rd408, %rd474, %rd26;
	and.b64  	%rd409, %rd408, -4294967296;
	setp.ne.s64 	%p31, %rd409, 0;
	@%p31 bra 	$L__BB1_12;
	cvt.u32.u64 	%r142, %rd26;
	cvt.u32.u64 	%r143, %rd474;
	div.u32 	%r144, %r143, %r142;
	mul.lo.s32 	%r145, %r144, %r142;
	sub.s32 	%r146, %r143, %r145;
	cvt.u64.u32 	%rd478, %r144;
	cvt.u64.u32 	%rd479, %r146;
	bra.uni 	$L__BB1_13;
$L__BB1_12:
	div.s64 	%rd478, %rd474, %rd26;
	mul.lo.s64 	%rd410, %rd478, %rd26;
	sub.s64 	%rd479, %rd474, %rd410;
$L__BB1_13:
	mul.wide.u32 	%rd411, %r201, 8;
	add.s64 	%rd412, %rd1, %rd411;
	ld.global.u64 	%rd33, [%rd412];
	mad.lo.s64 	%rd34, %rd33, %rd479, %rd18;
	or.b64  	%rd413, %rd476, %rd26;
	and.b64  	%rd414, %rd413, -4294967296;
	setp.ne.s64 	%p32, %rd414, 0;
	@%p32 bra 	$L__BB1_15;
	cvt.u32.u64 	%r147, %rd26;
	cvt.u32.u64 	%r148, %rd476;
	div.u32 	%r149, %r148, %r147;
	mul.lo.s32 	%r150, %r149, %r147;
	sub.s32 	%r151, %r148, %r150;
	cvt.u64.u32 	%rd480, %r149;
	cvt.u64.u32 	%rd481, %r151;
	bra.uni 	$L__BB1_16;
$L__BB1_15:
	div.s64 	%rd480, %rd476, %rd26;
	mul.lo.s64 	%rd415, %rd480, %rd26;
	sub.s64 	%rd481, %rd476, %rd415;
$L__BB1_16:
	mad.lo.s64 	%rd41, %rd481, %rd33, %rd25;
	add.s32 	%r14, %r201, -1;
	mul.wide.u32 	%rd416, %r14, 8;
	add.s64 	%rd417, %rd2, %rd416;
	ld.global.u64 	%rd42, [%rd417];
	or.b64  	%rd418, %rd478, %rd42;
	and.b64  	%rd419, %rd418, -4294967296;
	setp.ne.s64 	%p33, %rd419, 0;
	@%p33 bra 	$L__BB1_18;
	cvt.u32.u64 	%r152, %rd42;
	cvt.u32.u64 	%r153, %rd478;
	div.u32 	%r154, %r153, %r152;
	mul.lo.s32 	%r155, %r154, %r152;
	sub.s32 	%r156, %r153, %r155;
	cvt.u64.u32 	%rd482, %r154;
	cvt.u64.u32 	%rd483, %r156;
	bra.uni 	$L__BB1_19;
$L__BB1_18:
	div.s64 	%rd482, %rd478, %rd42;
	mul.lo.s64 	%rd420, %rd482, %rd42;
	sub.s64 	%rd483, %rd478, %rd420;
$L__BB1_19:
	mul.wide.u32 	%rd421, %r14, 8;
	add.s64 	%rd422, %rd1, %rd421;
	ld.global.u64 	%rd49, [%rd422];
	mad.lo.s64 	%rd50, %rd49, %rd483, %rd34;
	or.b64  	%rd423, %rd480, %rd42;
	and.b64  	%rd424, %rd423, -4294967296;
	setp.ne.s64 	%p34, %rd424, 0;
	@%p34 bra 	$L__BB1_21;
	cvt.u32.u64 	%r157, %rd42;
	cvt.u32.u64 	%r158, %rd480;
	div.u32 	%r159, %r158, %r157;
	mul.lo.s32 	%r160, %r159, %r157;
	sub.s32 	%r161, %r158, %r160;
	cvt.u64.u32 	%rd484, %r159;
	cvt.u64.u32 	%rd485, %r161;
	bra.uni 	$L__BB1_22;
$L__BB1_21:
	div.s64 	%rd484, %rd480, %rd42;
	mul.lo.s64 	%rd425, %rd484, %rd42;
	sub.s64 	%rd485, %rd480, %rd425;
$L__BB1_22:
	mad.lo.s64 	%rd57, %rd485, %rd49, %rd41;
	mul.wide.u32 	%rd426, %r13, 8;
	add.s64 	%rd427, %rd2, %rd426;
	ld.global.u64 	%rd58, [%rd427];
	or.b64  	%rd428, %rd482, %rd58;
	and.b64  	%rd429, %rd428, -4294967296;
	setp.ne.s64 	%p35, %rd429, 0;
	@%p35 bra 	$L__BB1_24;
	cvt.u32.u64 	%r162, %rd58;
	cvt.u32.u64 	%r163, %rd482;
	div.u32 	%r164, %r163, %r162;
	mul.lo.s32 	%r165, %r164, %r162;
	sub.s32 	%r166, %r163, %r165;
	cvt.u64.u32 	%rd509, %r164;
	cvt.u64.u32 	%rd487, %r166;
	bra.uni 	$L__BB1_25;
$L__BB1_24:
	div.s64 	%rd509, %rd482, %rd58;
	mul.lo.s64 	%rd430, %rd509, %rd58;
	sub.s64 	%rd487, %rd482, %rd430;
$L__BB1_25:
	mul.wide.u32 	%rd431, %r13, 8;
	add.s64 	%rd432, %rd1, %rd431;
	ld.global.u64 	%rd65, [%rd432];
	mad.lo.s64 	%rd512, %rd65, %rd487, %rd50;
	or.b64  	%rd433, %rd484, %rd58;
	and.b64  	%rd434, %rd433, -4294967296;
	setp.ne.s64 	%p36, %rd434, 0;
	@%p36 bra 	$L__BB1_27;
	cvt.u32.u64 	%r167, %rd58;
	cvt.u32.u64 	%r168, %rd484;
	div.u32 	%r169, %r168, %r167;
	mul.lo.s32 	%r170, %r169, %r167;
	sub.s32 	%r171, %r168, %r170;
	cvt.u64.u32 	%rd508, %r169;
	cvt.u64.u32 	%rd489, %r171;
	bra.uni 	$L__BB1_28;
$L__BB1_27:
	div.s64 	%rd508, %rd484, %rd58;
	mul.lo.s64 	%rd435, %rd508, %rd58;
	sub.s64 	%rd489, %rd484, %rd435;
$L__BB1_28:
	mad.lo.s64 	%rd513, %rd489, %rd65, %rd57;
	add.s32 	%r201, %r201, -4;
	add.s32 	%r200, %r200, 4;
	setp.ne.s32 	%p37, %r200, 0;
	@%p37 bra 	$L__BB1_4;
	add.s32 	%r203, %r201, 1;
$L__BB1_30:
	and.b32  	%r19, %r6, 3;
	setp.eq.s32 	%p38, %r19, 0;
	@%p38 bra 	$L__BB1_53;
	setp.eq.s32 	%p39, %r19, 1;
	@%p39 bra 	$L__BB1_45;
	mul.wide.u32 	%rd437, %r203, 8;
	add.s64 	%rd438, %rd2, %rd437;
	ld.global.u64 	%rd80, [%rd438];
	or.b64  	%rd439, %rd509, %rd80;
	and.b64  	%rd440, %rd439, -4294967296;
	setp.ne.s64 	%p40, %rd440, 0;
	@%p40 bra 	$L__BB1_34;
	cvt.u32.u64 	%r172, %rd80;
	cvt.u32.u64 	%r173, %rd509;
	div.u32 	%r174, %r173, %r172;
	mul.lo.s32 	%r175, %r174, %r172;
	sub.s32 	%r176, %r173, %r175;
	cvt.u64.u32 	%rd496, %r174;
	cvt.u64.u32 	%rd497, %r176;
	bra.uni 	$L__BB1_35;
$L__BB1_34:
	div.s64 	%rd496, %rd509, %rd80;
	mul.lo.s64 	%rd441, %rd496, %rd80;
	sub.s64 	%rd497, %rd509, %rd441;
$L__BB1_35:
	add.s64 	%rd443, %rd1, %rd437;
	ld.global.u64 	%rd87, [%rd443];
	mad.lo.s64 	%rd88, %rd87, %rd497, %rd512;
	or.b64  	%rd444, %rd508, %rd80;
	and.b64  	%rd445, %rd444, -4294967296;
	setp.ne.s64 	%p41, %rd445, 0;
	@%p41 bra 	$L__BB1_37;
	cvt.u32.u64 	%r177, %rd80;
	cvt.u32.u64 	%r178, %rd508;
	div.u32 	%r179, %r178, %r177;
	mul.lo.s32 	%r180, %r179, %r177;
	sub.s32 	%r181, %r178, %r180;
	cvt.u64.u32 	%rd498, %r179;
	cvt.u64.u32 	%rd499, %r181;
	bra.uni 	$L__BB1_38;
$L__BB1_37:
	div.s64 	%rd498, %rd508, %rd80;
	mul.lo.s64 	%rd446, %rd498, %rd80;
	sub.s64 	%rd499, %rd508, %rd446;
$L__BB1_38:
	mad.lo.s64 	%rd95, %rd499, %rd87, %rd513;
	add.s32 	%r20, %r203, -1;
	mul.wide.u32 	%rd447, %r20, 8;
	add.s64 	%rd448, %rd2, %rd447;
	ld.global.u64 	%rd96, [%rd448];
	or.b64  	%rd449, %rd496, %rd96;
	and.b64  	%rd450, %rd449, -4294967296;
	setp.ne.s64 	%p42, %rd450, 0;
	@%p42 bra 	$L__BB1_40;
	cvt.u32.u64 	%r182, %rd96;
	cvt.u32.u64 	%r183, %rd496;
	div.u32 	%r184, %r183, %r182;
	mul.lo.s32 	%r185, %r184, %r182;
	sub.s32 	%r186, %r183, %r185;
	cvt.u64.u32 	%rd509, %r184;
	cvt.u64.u32 	%rd501, %r186;
	bra.uni 	$L__BB1_41;
$L__BB1_40:
	div.s64 	%rd509, %rd496, %rd96;
	mul.lo.s64 	%rd451, %rd509, %rd96;
	sub.s64 	%rd501, %rd496, %rd451;
$L__BB1_41:
	add.s64 	%rd453, %rd1, %rd447;
	ld.global.u64 	%rd103, [%rd453];
	mad.lo.s64 	%rd512, %rd103, %rd501, %rd88;
	or.b64  	%rd454, %rd498, %rd96;
	and.b64  	%rd455, %rd454, -4294967296;
	setp.ne.s64 	%p43, %rd455, 0;
	@%p43 bra 	$L__BB1_43;
	cvt.u32.u64 	%r187, %rd96;
	cvt.u32.u64 	%r188, %rd498;
	div.u32 	%r189, %r188, %r187;
	mul.lo.s32 	%r190, %r189, %r187;
	sub.s32 	%r191, %r188, %r190;
	cvt.u64.u32 	%rd508, %r189;
	cvt.u64.u32 	%rd503, %r191;
	bra.uni 	$L__BB1_44;
$L__BB1_43:
	div.s64 	%rd508, %rd498, %rd96;
	mul.lo.s64 	%rd456, %rd508, %rd96;
	sub.s64 	%rd503, %rd498, %rd456;
$L__BB1_44:
	mad.lo.s64 	%rd513, %rd503, %rd103, %rd95;
	add.s32 	%r203, %r203, -2;
$L__BB1_45:
	and.b32  	%r192, %r6, 1;
	setp.eq.b32 	%p44, %r192, 1;
	not.pred 	%p45, %p44;
	@%p45 bra 	$L__BB1_53;
	mul.wide.u32 	%rd457, %r203, 8;
	add.s64 	%rd458, %rd2, %rd457;
	ld.global.u64 	%rd118, [%rd458];
	or.b64  	%rd459, %rd509, %rd118;
	and.b64  	%rd460, %rd459, -4294967296;
	setp.ne.s64 	%p46, %rd460, 0;
	@%p46 bra 	$L__BB1_48;
	cvt.u32.u64 	%r193, %rd118;
	cvt.u32.u64 	%r194, %rd509;
	rem.u32 	%r195, %r194, %r193;
	cvt.u64.u32 	%rd510, %r195;
	bra.uni 	$L__BB1_49;
$L__BB1_48:
	rem.s64 	%rd510, %rd509, %rd118;
$L__BB1_49:
	add.s64 	%rd462, %rd1, %rd457;
	ld.global.u64 	%rd122, [%rd462];
	mad.lo.s64 	%rd512, %rd122, %rd510, %rd512;
	or.b64  	%rd463, %rd508, %rd118;
	and.b64  	%rd464, %rd463, -4294967296;
	setp.ne.s64 	%p47, %rd464, 0;
	@%p47 bra 	$L__BB1_51;
	cvt.u32.u64 	%r196, %rd118;
	cvt.u32.u64 	%r197, %rd508;
	rem.u32 	%r198, %r197, %r196;
	cvt.u64.u32 	%rd511, %r198;
	bra.uni 	$L__BB1_52;
$L__BB1_51:
	rem.s64 	%rd511, %rd508, %rd118;
$L__BB1_52:
	mad.lo.s64 	%rd513, %rd511, %rd122, %rd513;
$L__BB1_53:
	add.s64 	%rd465, %rd3, %rd512;
	ld.global.u8 	%rs3, [%rd465];
	setp.ne.s16 	%p48, %rs3, 0;
	add.s64 	%rd466, %rd3, %rd513;
	ld.global.u8 	%rs4, [%rd466];
	selp.u16 	%rs5, 1, 0, %p48;
	or.b16  	%rs6, %rs4, %rs5;
	and.b16  	%rs7, %rs6, 255;
	setp.ne.s16 	%p49, %rs7, 0;
	selp.u16 	%rs8, 1, 0, %p49;
	st.shared.u8 	[%r5], %rs8;
	bra.uni 	$L__BB1_114;
$L__BB1_54:
	cvt.u64.u32 	%rd545, %r4;
	setp.le.u64 	%p2, %rd262, %rd545;
	@%p2 bra 	$L__BB1_114;
	cvt.u32.u64 	%r23, %rd261;
	add.s32 	%r207, %r23, -1;
	setp.lt.s32 	%p3, %r207, 0;
	mov.b64 	%rd554, 0;
	@%p3 bra 	$L__BB1_113;
	and.b32  	%r25, %r23, 7;
	setp.lt.u32 	%p4, %r207, 7;
	mov.b64 	%rd554, 0;
	@%p4 bra 	$L__BB1_84;
	add.s32 	%r205, %r23, -4;
	and.b32  	%r56, %r23, -8;
	neg.s32 	%r204, %r56;
	mov.b64 	%rd554, 0;
$L__BB1_58:
	.pragma "nounroll";
	add.s32 	%r30, %r205, 3;
	mul.wide.u32 	%rd270, %r30, 8;
	add.s64 	%rd271, %rd2, %rd270;
	ld.global.u64 	%rd133, [%rd271];
	or.b64  	%rd272, %rd545, %rd133;
	and.b64  	%rd273, %rd272, -4294967296;
	setp.ne.s64 	%p5, %rd273, 0;
	@%p5 bra 	$L__BB1_60;
	cvt.u32.u64 	%r57, %rd133;
	cvt.u32.u64 	%r58, %rd545;
	div.u32 	%r59, %r58, %r57;
	mul.lo.s32 	%r60, %r59, %r57;
	sub.s32 	%r61, %r58, %r60;
	cvt.u64.u32 	%rd516, %r59;
	cvt.u64.u32 	%rd517, %r61;
	bra.uni 	$L__BB1_61;
$L__BB1_60:
	div.s64 	%rd516, %rd545, %rd133;
	mul.lo.s64 	%rd274, %rd516, %rd133;
	sub.s64 	%rd517, %rd545, %rd274;
$L__BB1_61:
	add.s64 	%rd276, %rd1, %rd270;
	ld.global.u64 	%rd277, [%rd276];
	mad.lo.s64 	%rd140, %rd277, %rd517, %rd554;
	add.s32 	%r31, %r205, 2;
	mul.wide.u32 	%rd278, %r31, 8;
	add.s64 	%rd279, %rd2, %rd278;
	ld.global.u64 	%rd141, [%rd279];
	or.b64  	%rd280, %rd516, %rd141;
	and.b64  	%rd281, %rd280, -4294967296;
	setp.ne.s64 	%p6, %rd281, 0;
	@%p6 bra 	$L__BB1_63;
	cvt.u32.u64 	%r62, %rd141;
	cvt.u32.u64 	%r63, %rd516;
	div.u32 	%r64, %r63, %r62;
	mul.lo.s32 	%r65, %r64, %r62;
	sub.s32 	%r66, %r63, %r65;
	cvt.u64.u32 	%rd518, %r64;
	cvt.u64.u32 	%rd519, %r66;
	bra.uni 	$L__BB1_64;
$L__BB1_63:
	div.s64 	%rd518, %rd516, %rd141;
	mul.lo.s64 	%rd282, %rd518, %rd141;
	sub.s64 	%rd519, %rd516, %rd282;
$L__BB1_64:
	add.s64 	%rd284, %rd1, %rd278;
	ld.global.u64 	%rd285, [%rd284];
	mad.lo.s64 	%rd148, %rd285, %rd519, %rd140;
	add.s32 	%r32, %r205, 1;
	mul.wide.u32 	%rd286, %r32, 8;
	add.s64 	%rd287, %rd2, %rd286;
	ld.global.u64 	%rd149, [%rd287];
	or.b64  	%rd288, %rd518, %rd149;
	and.b64  	%rd289, %rd288, -4294967296;
	setp.ne.s64 	%p7, %rd289, 0;
	@%p7 bra 	$L__BB1_66;
	cvt.u32.u64 	%r67, %rd149;
	cvt.u32.u64 	%r68, %rd518;
	div.u32 	%r69, %r68, %r67;
	mul.lo.s32 	%r70, %r69, %r67;
	sub.s32 	%r71, %r68, %r70;
	cvt.u64.u32 	%rd520, %r69;
	cvt.u64.u32 	%rd521, %r71;
	bra.uni 	$L__BB1_67;
$L__BB1_66:
	div.s64 	%rd520, %rd518, %rd149;
	mul.lo.s64 	%rd290, %rd520, %rd149;
	sub.s64 	%rd521, %rd518, %rd290;
$L__BB1_67:
	add.s64 	%rd292, %rd1, %rd286;
	ld.global.u64 	%rd293, [%rd292];
	mad.lo.s64 	%rd156, %rd293, %rd521, %rd148;
	add.s32 	%r33, %r205, -4;
	mul.wide.u32 	%rd294, %r205, 8;
	add.s64 	%rd295, %rd2, %rd294;
	ld.global.u64 	%rd157, [%rd295];
	or.b64  	%rd296, %rd520, %rd157;
	and.b64  	%rd297, %rd296, -4294967296;
	setp.ne.s64 	%p8, %rd297, 0;
	@%p8 bra 	$L__BB1_69;
	cvt.u32.u64 	%r72, %rd157;
	cvt.u32.u64 	%r73, %rd520;
	div.u32 	%r74, %r73, %r72;
	mul.lo.s32 	%r75, %r74, %r72;
	sub.s32 	%r76, %r73, %r75;
	cvt.u64.u32 	%rd522, %r74;
	cvt.u64.u32 	%rd523, %r76;
	bra.uni 	$L__BB1_70;
$L__BB1_69:
	div.s64 	%rd522, %rd520, %rd157;
	mul.lo.s64 	%rd298, %rd522, %rd157;
	sub.s64 	%rd523, %rd520, %rd298;
$L__BB1_70:
	add.s64 	%rd300, %rd1, %rd294;
	ld.global.u64 	%rd301, [%rd300];
	mad.lo.s64 	%rd164, %rd301, %rd523, %rd156;
	add.s32 	%r34, %r205, -1;
	mul.wide.u32 	%rd302, %r34, 8;
	add.s64 	%rd303, %rd2, %rd302;
	ld.global.u64 	%rd165, [%rd303];
	or.b64  	%rd304, %rd522, %rd165;
	and.b64  	%rd305, %rd304, -4294967296;
	setp.ne.s64 	%p9, %rd305, 0;
	@%p9 bra 	$L__BB1_72;
	cvt.u32.u64 	%r77, %rd165;
	cvt.u32.u64 	%r78, %rd522;
	div.u32 	%r79, %r78, %r77;
	mul.lo.s32 	%r80, %r79, %r77;
	sub.s32 	%r81, %r78, %r80;
	cvt.u64.u32 	%rd524, %r79;
	cvt.u64.u32 	%rd525, %r81;
	bra.uni 	$L__BB1_73;
$L__BB1_72:
	div.s64 	%rd524, %rd522, %rd165;
	mul.lo.s64 	%rd306, %rd524, %rd165;
	sub.s64 	%rd525, %rd522, %rd306;
$L__BB1_73:
	add.s64 	%rd308, %rd1, %rd302;
	ld.global.u64 	%rd309, [%rd308];
	mad.lo.s64 	%rd172, %rd309, %rd525, %rd164;
	add.s32 	%r35, %r205, -2;
	mul.wide.u32 	%rd310, %r35, 8;
	add.s64 	%rd311, %rd2, %rd310;
	ld.global.u64 	%rd173, [%rd311];
	or.b64  	%rd312, %rd524, %rd173;
	and.b64  	%rd313, %rd312, -4294967296;
	setp.ne.s64 	%p10, %rd313, 0;
	@%p10 bra 	$L__BB1_75;
	cvt.u32.u64 	%r82, %rd173;
	cvt.u32.u64 	%r83, %rd524;
	div.u32 	%r84, %r83, %r82;
	mul.lo.s32 	%r85, %r84, %r82;
	sub.s32 	%r86, %r83, %r85;
	cvt.u64.u32 	%rd526, %r84;
	cvt.u64.u32 	%rd527, %r86;
	bra.uni 	$L__BB1_76;
$L__BB1_75:
	div.s64 	%rd526, %rd524, %rd173;
	mul.lo.s64 	%rd314, %rd526, %rd173;
	sub.s64 	%rd527, %rd524, %rd314;
$L__BB1_76:
	add.s64 	%rd316, %rd1, %rd310;
	ld.global.u64 	%rd317, [%rd316];
	mad.lo.s64 	%rd180, %rd317, %rd527, %rd172;
	add.s32 	%r36, %r205, -3;
	mul.wide.u32 	%rd318, %r36, 8;
	add.s64 	%rd319, %rd2, %rd318;
	ld.global.u64 	%rd181, [%rd319];
	or.b64  	%rd320, %rd526, %rd181;
	and.b64  	%rd321, %rd320, -4294967296;
	setp.ne.s64 	%p11, %rd321, 0;
	@%p11 bra 	$L__BB1_78;
	cvt.u32.u64 	%r87, %rd181;
	cvt.u32.u64 	%r88, %rd526;
	div.u32 	%r89, %r88, %r87;
	mul.lo.s32 	%r90, %r89, %r87;
	sub.s32 	%r91, %r88, %r90;
	cvt.u64.u32 	%rd528, %r89;
	cvt.u64.u32 	%rd529, %r91;
	bra.uni 	$L__BB1_79;
$L__BB1_78:
	div.s64 	%rd528, %rd526, %rd181;
	mul.lo.s64 	%rd322, %rd528, %rd181;
	sub.s64 	%rd529, %rd526, %rd322;
$L__BB1_79:
	add.s64 	%rd324, %rd1, %rd318;
	ld.global.u64 	%rd325, [%rd324];
	mad.lo.s64 	%rd188, %rd325, %rd529, %rd180;
	mul.wide.u32 	%rd326, %r33, 8;
	add.s64 	%rd327, %rd2, %rd326;
	ld.global.u64 	%rd189, [%rd327];
	or.b64  	%rd328, %rd528, %rd189;
	and.b64  	%rd329, %rd328, -4294967296;
	setp.ne.s64 	%p12, %rd329, 0;
	@%p12 bra 	$L__BB1_81;
	cvt.u32.u64 	%r92, %rd189;
	cvt.u32.u64 	%r93, %rd528;
	div.u32 	%r94, %r93, %r92;
	mul.lo.s32 	%r95, %r94, %r92;
	sub.s32 	%r96, %r93, %r95;
	cvt.u64.u32 	%rd545, %r94;
	cvt.u64.u32 	%rd531, %r96;
	bra.uni 	$L__BB1_82;
$L__BB1_81:
	div.s64 	%rd545, %rd528, %rd189;
	mul.lo.s64 	%rd330, %rd545, %rd189;
	sub.s64 	%rd531, %rd528, %rd330;
$L__BB1_82:
	add.s64 	%rd332, %rd1, %rd326;
	ld.global.u64 	%rd333, [%rd332];
	mad.lo.s64 	%rd554, %rd333, %rd531, %rd188;
	add.s32 	%r205, %r205, -8;
	add.s32 	%r204, %r204, 8;
	setp.ne.s32 	%p13, %r204, 0;
	@%p13 bra 	$L__BB1_58;
	add.s32 	%r207, %r205, 3;
$L__BB1_84:
	setp.eq.s32 	%p14, %r25, 0;
	@%p14 bra 	$L__BB1_113;
	and.b32  	%r41, %r23, 3;
	setp.lt.u32 	%p15, %r25, 4;
	@%p15 bra 	$L__BB1_99;
	mul.wide.u32 	%rd335, %r207, 8;
	add.s64 	%rd336, %rd2, %rd335;
	ld.global.u64 	%rd200, [%rd336];
	or.b64  	%rd337, %rd545, %rd200;
	and.b64  	%rd338, %rd337, -4294967296;
	setp.ne.s64 	%p16, %rd338, 0;
	@%p16 bra 	$L__BB1_88;
	cvt.u32.u64 	%r97, %rd200;
	cvt.u32.u64 	%r98, %rd545;
	div.u32 	%r99, %r98, %r97;
	mul.lo.s32 	%r100, %r99, %r97;
	sub.s32 	%r101, %r98, %r100;
	cvt.u64.u32 	%rd535, %r99;
	cvt.u64.u32 	%rd536, %r101;
	bra.uni 	$L__BB1_89;
$L__BB1_88:
	div.s64 	%rd535, %rd545, %rd200;
	mul.lo.s64 	%rd339, %rd535, %rd200;
	sub.s64 	%rd536, %rd545, %rd339;
$L__BB1_89:
	add.s64 	%rd341, %rd1, %rd335;
	ld.global.u64 	%rd342, [%rd341];
	mad.lo.s64 	%rd207, %rd342, %rd536, %rd554;
	add.s32 	%r42, %r207, -1;
	mul.wide.u32 	%rd343, %r42, 8;
	add.s64 	%rd344, %rd2, %rd343;
	ld.global.u64 	%rd208, [%rd344];
	or.b64  	%rd345, %rd535, %rd208;
	and.b64  	%rd346, %rd345, -4294967296;
	setp.ne.s64 	%p17, %rd346, 0;
	@%p17 bra 	$L__BB1_91;
	cvt.u32.u64 	%r102, %rd208;
	cvt.u32.u64 	%r103, %rd535;
	div.u32 	%r104, %r103, %r102;
	mul.lo.s32 	%r105, %r104, %r102;
	sub.s32 	%r106, %r103, %r105;
	cvt.u64.u32 	%rd537, %r104;
	cvt.u64.u32 	%rd538, %r106;
	bra.uni 	$L__BB1_92;
$L__BB1_91:
	div.s64 	%rd537, %rd535, %rd208;
	mul.lo.s64 	%rd347, %rd537, %rd208;
	sub.s64 	%rd538, %rd535, %rd347;
$L__BB1_92:
	add.s64 	%rd349, %rd1, %rd343;
	ld.global.u64 	%rd350, [%rd349];
	mad.lo.s64 	%rd215, %rd350, %rd538, %rd207;
	add.s32 	%r43, %r207, -2;
	mul.wide.u32 	%rd351, %r43, 8;
	add.s64 	%rd352, %rd2, %rd351;
	ld.global.u64 	%rd216, [%rd352];
	or.b64  	%rd353, %rd537, %rd216;
	and.b64  	%rd354, %rd353, -4294967296;
	setp.ne.s64 	%p18, %rd354, 0;
	@%p18 bra 	$L__BB1_94;
	cvt.u32.u64 	%r107, %rd216;
	cvt.u32.u64 	%r108, %rd537;
	div.u32 	%r109, %r108, %r107;
	mul.lo.s32 	%r110, %r109, %r107;
	sub.s32 	%r111, %r108, %r110;
	cvt.u64.u32 	%rd539, %r109;
	cvt.u64.u32 	%rd540, %r111;
	bra.uni 	$L__BB1_95;
$L__BB1_94:
	div.s64 	%rd539, %rd537, %rd216;
	mul.lo.s64 	%rd355, %rd539, %rd216;
	sub.s64 	%rd540, %rd537, %rd355;
$L__BB1_95:
	add.s64 	%rd357, %rd1, %rd351;
	ld.global.u64 	%rd358, [%rd357];
	mad.lo.s64 	%rd223, %rd358, %rd540, %rd215;
	add.s32 	%r44, %r207, -3;
	mul.wide.u32 	%rd359, %r44, 8;
	add.s64 	%rd360, %rd2, %rd359;
	ld.global.u64 	%rd224, [%rd360];
	or.b64  	%rd361, %rd539, %rd224;
	and.b64  	%rd362, %rd361, -4294967296;
	setp.ne.s64 	%p19, %rd362, 0;
	@%p19 bra 	$L__BB1_97;
	cvt.u32.u64 	%r112, %rd224;
	cvt.u32.u64 	%r113, %rd539;
	div.u32 	%r114, %r113, %r112;
	mul.lo.s32 	%r115, %r114, %r112;
	sub.s32 	%r116, %r113, %r115;
	cvt.u64.u32 	%rd545, %r114;
	cvt.u64.u32 	%rd542, %r116;
	bra.uni 	$L__BB1_98;
$L__BB1_97:
	div.s64 	%rd545, %rd539, %rd224;
	mul.lo.s64 	%rd363, %rd545, %rd224;
	sub.s64 	%rd542, %rd539, %rd363;
$L__BB1_98:
	add.s64 	%rd365, %rd1, %rd359;
	ld.global.u64 	%rd366, [%rd365];
	mad.lo.s64 	%rd554, %rd366, %rd542, %rd223;
	add.s32 	%r207, %r207, -4;
$L__BB1_99:
	setp.eq.s32 	%p20, %r41, 0;
	@%p20 bra 	$L__BB1_113;
	setp.eq.s32 	%p21, %r41, 1;
	@%p21 bra 	$L__BB1_108;
	mul.wide.u32 	%rd368, %r207, 8;
	add.s64 	%rd369, %rd2, %rd368;
	ld.global.u64 	%rd235, [%rd369];
	or.b64  	%rd370, %rd545, %rd235;
	and.b64  	%rd371, %rd370, -4294967296;
	setp.ne.s64 	%p22, %rd371, 0;
	@%p22 bra 	$L__BB1_103;
	cvt.u32.u64 	%r117, %rd235;
	cvt.u32.u64 	%r118, %rd545;
	div.u32 	%r119, %r118, %r117;
	mul.lo.s32 	%r120, %r119, %r117;
	sub.s32 	%r121, %r118, %r120;
	cvt.u64.u32 	%rd546, %r119;
	cvt.u64.u32 	%rd547, %r121;
	bra.uni 	$L__BB1_104;
$L__BB1_103:
	div.s64 	%rd546, %rd545, %rd235;
	mul.lo.s64 	%rd372, %rd546, %rd235;
	sub.s64 	%rd547, %rd545, %rd372;
$L__BB1_104:
	add.s64 	%rd374, %rd1, %rd368;
	ld.global.u64 	%rd375, [%rd374];
	mad.lo.s64 	%rd242, %rd375, %rd547, %rd554;
	add.s32 	%r47, %r207, -1;
	mul.wide.u32 	%rd376, %r47, 8;
	add.s64 	%rd377, %rd2, %rd376;
	ld.global.u64 	%rd243, [%rd377];
	or.b64  	%rd378, %rd546, %rd243;
	and.b64  	%rd379, %rd378, -4294967296;
	setp.ne.s64 	%p23, %rd379, 0;
	@%p23 bra 	$L__BB1_106;
	cvt.u32.u64 	%r122, %rd243;
	cvt.u32.u64 	%r123, %rd546;
	div.u32 	%r124, %r123, %r122;
	mul.lo.s32 	%r125, %r124, %r122;
	sub.s32 	%r126, %r123, %r125;
	cvt.u64.u32 	%rd545, %r124;
	cvt.u64.u32 	%rd549, %r126;
	bra.uni 	$L__BB1_107;
$L__BB1_106:
	div.s64 	%rd545, %rd546, %rd243;
	mul.lo.s64 	%rd380, %rd545, %rd243;
	sub.s64 	%rd549, %rd546, %rd380;
$L__BB1_107:
	add.s64 	%rd382, %rd1, %rd376;
	ld.global.u64 	%rd383, [%rd382];
	mad.lo.s64 	%rd554, %rd383, %rd549, %rd242;
	add.s32 	%r207, %r207, -2;
$L__BB1_108:
	and.b32  	%r127, %r23, 1;
	setp.eq.b32 	%p24, %r127, 1;
	not.pred 	%p25, %p24;
	@%p25 bra 	$L__BB1_113;
	mul.wide.u32 	%rd384, %r207, 8;
	add.s64 	%rd385, %rd2, %rd384;
	ld.global.u64 	%rd254, [%rd385];
	or.b64  	%rd386, %rd545, %rd254;
	and.b64  	%rd387, %rd386, -4294967296;
	setp.ne.s64 	%p26, %rd387, 0;
	@%p26 bra 	$L__BB1_111;
	cvt.u32.u64 	%r128, %rd254;
	cvt.u32.u64 	%r129, %rd545;
	rem.u32 	%r130, %r129, %r128;
	cvt.u64.u32 	%rd553, %r130;
	bra.uni 	$L__BB1_112;
$L__BB1_111:
	rem.s64 	%rd553, %rd545, %rd254;
$L__BB1_112:
	add.s64 	%rd389, %rd1, %rd384;
	ld.global.u64 	%rd390, [%rd389];
	mad.lo.s64 	%rd554, %rd390, %rd553, %rd554;
$L__BB1_113:
	add.s64 	%rd391, %rd3, %rd554;
	ld.global.u8 	%rs2, [%rd391];
	st.shared.u8 	[%r5], %rs2;
$L__BB1_114:
	bar.sync 	0;
	setp.lt.u32 	%p50, %r209, 66;
	@%p50 bra 	$L__BB1_118;
$L__BB1_115:
	shr.u32 	%r51, %r209, 1;
	setp.ge.u32 	%p51, %r1, %r51;
	@%p51 bra 	$L__BB1_117;
	ld.shared.u8 	%rs9, [%r5];
	setp.ne.s16 	%p52, %rs9, 0;
	add.s32 	%r199, %r5, %r51;
	ld.shared.u8 	%rs10, [%r199];
	selp.u16 	%rs11, 1, 0, %p52;
	or.b16  	%rs12, %rs10, %rs11;
	and.b16  	%rs13, %rs12, 255;
	setp.ne.s16 	%p53, %rs13, 0;
	selp.u16 	%rs14, 1, 0, %p53;
	st.shared.u8 	[%r5], %rs14;
$L__BB1_117:
	bar.sync 	0;
	setp.gt.u32 	%p54, %r209, 131;
	mov.u32 	%r209, %r51;
	@%p54 bra 	$L__BB1_115;
$L__BB1_118:
	setp.gt.u32 	%p55, %r1, 31;
	@%p55 bra 	$L__BB1_121;
	ld.volatile.shared.u8 	%rs15, [%r5];
	setp.ne.s16 	%p56, %rs15, 0;
	ld.volatile.shared.u8 	%rs16, [%r5+32];
	selp.u16 	%rs17, 1, 0, %p56;
	or.b16  	%rs18, %rs16, %rs17;
	and.b16  	%rs19, %rs18, 255;
	setp.ne.s16 	%p57, %rs19, 0;
	selp.u16 	%rs20, 1, 0, %p57;
	st.volatile.shared.u8 	[%r5], %rs20;
	ld.volatile.shared.u8 	%rs21, [%r5];
	setp.ne.s16 	%p58, %rs21, 0;
	ld.volatile.shared.u8 	%rs22, [%r5+16];
	selp.u16 	%rs23, 1, 0, %p58;
	or.b16  	%rs24, %rs22, %rs23;
	and.b16  	%rs25, %rs24, 255;
	setp.ne.s16 	%p59, %rs25, 0;
	selp.u16 	%rs26, 1, 0, %p59;
	st.volatile.shared.u8 	[%r5], %rs26;
	ld.volatile.shared.u8 	%rs27, [%r5];
	setp.ne.s16 	%p60, %rs27, 0;
	ld.volatile.shared.u8 	%rs28, [%r5+8];
	selp.u16 	%rs29, 1, 0, %p60;
	or.b16  	%rs30, %rs28, %rs29;
	and.b16  	%rs31, %rs30, 255;
	setp.ne.s16 	%p61, %rs31, 0;
	selp.u16 	%rs32, 1, 0, %p61;
	st.volatile.shared.u8 	[%r5], %rs32;
	ld.volatile.shared.u8 	%rs33, [%r5];
	setp.ne.s16 	%p62, %rs33, 0;
	ld.volatile.shared.u8 	%rs34, [%r5+4];
	selp.u16 	%rs35, 1, 0, %p62;
	or.b16  	%rs36, %rs34, %rs35;
	and.b16  	%rs37, %rs36, 255;
	setp.ne.s16 	%p63, %rs37, 0;
	selp.u16 	%rs38, 1, 0, %p63;
	st.volatile.shared.u8 	[%r5], %rs38;
	ld.volatile.shared.u8 	%rs39, [%r5];
	setp.ne.s16 	%p64, %rs39, 0;
	ld.volatile.shared.u8 	%rs40, [%r5+2];
	selp.u16 	%rs41, 1, 0, %p64;
	or.b16  	%rs42, %rs40, %rs41;
	and.b16  	%rs43, %rs42, 255;
	setp.ne.s16 	%p65, %rs43, 0;
	selp.u16 	%rs44, 1, 0, %p65;
	st.volatile.shared.u8 	[%r5], %rs44;
	ld.volatile.shared.u8 	%rs45, [%r5];
	setp.ne.s16 	%p66, %rs45, 0;
	ld.volatile.shared.u8 	%rs46, [%r5+1];
	selp.u16 	%rs47, 1, 0, %p66;
	or.b16  	%rs48, %rs46, %rs47;
	and.b16  	%rs49, %rs48, 255;
	setp.ne.s16 	%p67, %rs49, 0;
	selp.u16 	%rs50, 1, 0, %p67;
	st.volatile.shared.u8 	[%r5], %rs50;
	setp.ne.s32 	%p68, %r1, 0;
	@%p68 bra 	$L__BB1_121;
	ld.shared.u8 	%rs51, [sdata_bool];
	cvt.u64.u32 	%rd467, %r2;
	cvta.to.global.u64 	%rd468, %rd260;
	add.s64 	%rd469, %rd468, %rd467;
	st.global.u8 	[%rd469], %rs51;
$L__BB1_121:
	ret;

}
	// .globl	contiguous_reduce2_bool
.visible .entry contiguous_reduce2_bool(
	.param .u64 .ptr .align 1 contiguous_reduce2_bool_param_0,
	.param .u64 .ptr .align 1 contiguous_reduce2_bool_param_1,
	.param .u64 .ptr .align 1 contiguous_reduce2_bool_param_2,
	.param .u64 .ptr .align 1 contiguous_reduce2_bool_param_3,
	.param .u64 contiguous_reduce2_bool_param_4,
	.param .u64 contiguous_reduce2_bool_param_5,
	.param .u64 contiguous_reduce2_bool_param_6
)
{
	.reg .pred 	%p<69>;
	.reg .b16 	%rs<52>;
	.reg .b32 	%r<214>;
	.reg .b64 	%rd<564>;

	ld.param.u64 	%rd266, [contiguous_reduce2_bool_param_1];
	ld.param.u64 	%rd267, [contiguous_reduce2_bool_param_2];
	ld.param.u64 	%rd268, [contiguous_reduce2_bool_param_3];
	ld.param.u64 	%rd263, [contiguous_reduce2_bool_param_4];
	ld.param.u64 	%rd264, [contiguous_reduce2_bool_param_5];
	ld.param.u64 	%rd265, [contiguous_reduce2_bool_param_6];
	cvta.to.global.u64 	%rd1, %rd268;
	cvta.to.global.u64 	%rd2, %rd267;
	cvta.to.global.u64 	%rd563, %rd266;
	mov.u32 	%r1, %tid.x;
	mov.u32 	%r2, %ctaid.x;
	mov.u32 	%r213, %ntid.x;
	mul.lo.s32 	%r51, %r2, %r213;
	shl.b32 	%r52, %r51, 1;
	add.s32 	%r4, %r52, %r1;
	mov.u32 	%r53, sdata_bool;
	add.s32 	%r5, %r53, %r1;
	mov.b16 	%rs1, 0;
	st.shared.u8 	[%r5], %rs1;
	add.s32 	%r54, %r4, %r213;
	cvt.u64.u32 	%rd4, %r54;
	setp.le.u64 	%p1, %rd264, %rd4;
	@%p1 bra 	$L__BB2_54;
	cvt.u64.u32 	%rd396, %r4;
	mov.u32 	%r131, %ctaid.y;
	cvt.u64.u32 	%rd397, %r131;
	mul.lo.s64 	%rd398, %rd264, %rd397;
	add.s64 	%rd517, %rd398, %rd396;
	add.s64 	%rd515, %rd398, %rd4;
	cvt.u32.u64 	%r6, %rd263;
	add.s32 	%r207, %r6, -1;
	setp.lt.s32 	%p27, %r207, 0;
	mov.b64 	%rd521, 0;
	mov.u64 	%rd522, %rd521;
	@%p27 bra 	$L__BB2_53;
	setp.lt.u32 	%p28, %r207, 3;
	mov.b64 	%rd522, 0;
	mov.u64 	%rd521, %rd522;
	@%p28 bra 	$L__BB2_30;
	add.s32 	%r205, %r6, -2;
	and.b32  	%r132, %r6, -4;
	neg.s32 	%r204, %r132;
	mov.b64 	%rd522, 0;
$L__BB2_4:
	.pragma "nounroll";
	add.s32 	%r12, %r205, 1;
	mul.wide.u32 	%rd402, %r12, 8;
	add.s64 	%rd403, %rd2, %rd402;
	ld.global.u64 	%rd11, [%rd403];
	or.b64  	%rd404, %rd517, %rd11;
	and.b64  	%rd405, %rd404, -4294967296;
	setp.ne.s64 	%p29, %rd405, 0;
	@%p29 bra 	$L__BB2_6;
	cvt.u32.u64 	%r133, %rd11;
	cvt.u32.u64 	%r134, %rd517;
	div.u32 	%r135, %r134, %r133;
	mul.lo.s32 	%r136, %r135, %r133;
	sub.s32 	%r137, %r134, %r136;
	cvt.u64.u32 	%rd483, %r135;
	cvt.u64.u32 	%rd484, %r137;
	bra.uni 	$L__BB2_7;
$L__BB2_6:
	div.s64 	%rd483, %rd517, %rd11;
	mul.lo.s64 	%rd406, %rd483, %rd11;
	sub.s64 	%rd484, %rd517, %rd406;
$L__BB2_7:
	mul.wide.u32 	%rd407, %r12, 8;
	add.s64 	%rd408, %rd1, %rd407;
	ld.global.u64 	%rd18, [%rd408];
	mad.lo.s64 	%rd19, %rd18, %rd484, %rd521;
	or.b64  	%rd409, %rd515, %rd11;
	and.b64  	%rd410, %rd409, -4294967296;
	setp.ne.s64 	%p30, %rd410, 0;
	@%p30 bra 	$L__BB2_9;
	cvt.u32.u64 	%r138, %rd11;
	cvt.u32.u64 	%r139, %rd515;
	div.u32 	%r140, %r139, %r138;
	mul.lo.s32 	%r141, %r140, %r138;
	sub.s32 	%r142, %r139, %r141;
	cvt.u64.u32 	%rd485, %r140;
	cvt.u64.u32 	%rd486, %r142;
	bra.uni 	$L__BB2_10;
$L__BB2_9:
	div.s64 	%rd485, %rd515, %rd11;
	mul.lo.s64 	%rd411, %rd485, %rd11;
	sub.s64 	%rd486, %rd515, %rd411;
$L__BB2_10:
	mad.lo.s64 	%rd26, %rd486, %rd18, %rd522;
	mul.wide.u32 	%rd412, %r205, 8;
	add.s64 	%rd413, %rd2, %rd412;
	ld.global.u64 	%rd27, [%rd413];
	or.b64  	%rd414, %rd483, %rd27;
	and.b64  	%rd415, %rd414, -4294967296;
	setp.ne.s64 	%p31, %rd415, 0;
	@%p31 bra 	$L__BB2_12;
	cvt.u32.u64 	%r143, %rd27;
	cvt.u32.u64 	%r144, %rd483;
	div.u32 	%r145, %r144, %r143;
	mul.lo.s32 	%r146, %r145, %r143;
	sub.s32 	%r147, %r144, %r146;
	cvt.u64.u32 	%rd487, %r145;
	cvt.u64.u32 	%rd488, %r147;
	bra.uni 	$L__BB2_13;
$L__BB2_12:
	div.s64 	%rd487, %rd483, %rd27;
	mul.lo.s64 	%rd416, %rd487, %rd27;
	sub.s64 	%rd488, %rd483, %rd416;
$L__BB2_13:
	mul.wide.u32 	%rd417, %r205, 8;
	add.s64 	%rd418, %rd1, %rd417;
	ld.global.u64 	%rd34, [%rd418];
	mad.lo.s64 	%rd35, %rd34, %rd488, %rd19;
	or.b64  	%rd419, %rd485, %rd27;
	and.b64  	%rd420, %rd419, -4294967296;
	setp.ne.s64 	%p32, %rd420, 0;
	@%p32 bra 	$L__BB2_15;
	cvt.u32.u64 	%r148, %rd27;
	cvt.u32.u64 	%r149, %rd485;
	div.u32 	%r150, %r149, %r148;
	mul.lo.s32 	%r151, %r150, %r148;
	sub.s32 	%r152, %r149, %r151;
	cvt.u64.u32 	%rd489, %r150;
	cvt.u64.u32 	%rd490, %r152;
	bra.uni 	$L__BB2_16;
$L__BB2_15:
	div.s64 	%rd489, %rd485, %rd27;
	mul.lo.s64 	%rd421, %rd489, %rd27;
	sub.s64 	%rd490, %rd485, %rd421;
$L__BB2_16:
	mad.lo.s64 	%rd42, %rd490, %rd34, %rd26;
	add.s32 	%r13, %r205, -1;
	mul.wide.u32 	%rd422, %r13, 8;
	add.s64 	%rd423, %rd2, %rd422;
	ld.global.u64 	%rd43, [%rd423];
	or.b64  	%rd424, %rd487, %rd43;
	and.b64  	%rd425, %rd424, -4294967296;
	setp.ne.s64 	%p33, %rd425, 0;
	@%p33 bra 	$L__BB2_18;
	cvt.u32.u64 	%r153, %rd43;
	cvt.u32.u64 	%r154, %rd487;
	div.u32 	%r155, %r154, %r153;
	mul.lo.s32 	%r156, %r155, %r153;
	sub.s32 	%r157, %r154, %r156;
	cvt.u64.u32 	%rd491, %r155;
	cvt.u64.u32 	%rd492, %r157;
	bra.uni 	$L__BB2_19;
$L__BB2_18:
	div.s64 	%rd491, %rd487, %rd43;
	mul.lo.s64 	%rd426, %rd491, %rd43;
	sub.s64 	%rd492, %rd487, %rd426;
$L__BB2_19:
	mul.wide.u32 	%rd427, %r13, 8;
	add.s64 	%rd428, %rd1, %rd427;
	ld.global.u64 	%rd50, [%rd428];
	mad.lo.s64 	%rd51, %rd50, %rd492, %rd35;
	or.b64  	%rd429, %rd489, %rd43;
	and.b64  	%rd430, %rd429, -4294967296;
	setp.ne.s64 	%p34, %rd430, 0;
	@%p34 bra 	$L__BB2_21;
	cvt.u32.u64 	%r158, %rd43;
	cvt.u32.u64 	%r159, %rd489;
	div.u32 	%r160, %r159, %r158;
	mul.lo.s32 	%r161, %r160, %r158;
	sub.s32 	%r162, %r159, %r161;
	cvt.u64.u32 	%rd493, %r160;
	cvt.u64.u32 	%rd494, %r162;
	bra.uni 	$L__BB2_22;
$L__BB2_21:
	div.s64 	%rd493, %rd489, %rd43;
	mul.lo.s64 	%rd431, %rd493, %rd43;
	sub.s64 	%rd494, %rd489, %rd431;
$L__BB2_22:
	mad.lo.s64 	%rd58, %rd494, %rd50, %rd42;
	add.s32 	%r163, %r205, -2;
	mul.wide.u32 	%rd432, %r163, 8;
	add.s64 	%rd433, %rd2, %rd432;
	ld.global.u64 	%rd59, [%rd433];
	or.b64  	%rd434, %rd491, %rd59;
	and.b64  	%rd435, %rd434, -4294967296;
	setp.ne.s64 	%p35, %rd435, 0;
	@%p35 bra 	$L__BB2_24;
	cvt.u32.u64 	%r164, %rd59;
	cvt.u32.u64 	%r165, %rd491;
	div.u32 	%r166, %r165, %r164;
	mul.lo.s32 	%r167, %r166, %r164;
	sub.s32 	%r168, %r165, %r167;
	cvt.u64.u32 	%rd517, %r166;
	cvt.u64.u32 	%rd496, %r168;
	bra.uni 	$L__BB2_25;
$L__BB2_24:
	div.s64 	%rd517, %rd491, %rd59;
	mul.lo.s64 	%rd436, %rd517, %rd59;
	sub.s64 	%rd496, %rd491, %rd436;
$L__BB2_25:
	mul.wide.u32 	%rd437, %r163, 8;
	add.s64 	%rd438, %rd1, %rd437;
	ld.global.u64 	%rd66, [%rd438];
	mad.lo.s64 	%rd521, %rd66, %rd496, %rd51;
	or.b64  	%rd439, %rd493, %rd59;
	and.b64  	%rd440, %rd439, -4294967296;
	setp.ne.s64 	%p36, %rd440, 0;
	@%p36 bra 	$L__BB2_27;
	cvt.u32.u64 	%r170, %rd59;
	cvt.u32.u64 	%r171, %rd493;
	div.u32 	%r172, %r171, %r170;
	mul.lo.s32 	%r173, %r172, %r170;
	sub.s32 	%r174, %r171, %r173;
	cvt.u64.u32 	%rd515, %r172;
	cvt.u64.u32 	%rd498, %r174;
	bra.uni 	$L__BB2_28;
$L__BB2_27:
	div.s64 	%rd515, %rd493, %rd59;
	mul.lo.s64 	%rd441, %rd515, %rd59;
	sub.s64 	%rd498, %rd493, %rd441;
$L__BB2_28:
	mad.lo.s64 	%rd522, %rd498, %rd66, %rd58;
	add.s32 	%r205, %r205, -4;
	add.s32 	%r204, %r204, 4;
	setp.ne.s32 	%p37, %r204, 0;
	@%p37 bra 	$L__BB2_4;
	add.s32 	%r207, %r205, 1;
$L__BB2_30:
	and.b32  	%r18, %r6, 3;
	setp.eq.s32 	%p38, %r18, 0;
	@%p38 bra 	$L__BB2_53;
	setp.eq.s32 	%p39, %r18, 1;
	@%p39 bra 	$L__BB2_45;
	mul.wide.u32 	%rd443, %r207, 8;
	add.s64 	%rd444, %rd2, %rd443;
	ld.global.u64 	%rd81, [%rd444];
	or.b64  	%rd445, %rd517, %rd81;
	and.b64  	%rd446, %rd445, -4294967296;
	setp.ne.s64 	%p40, %rd446, 0;
	@%p40 bra 	$L__BB2_34;
	cvt.u32.u64 	%r175, %rd81;
	cvt.u32.u64 	%r176, %rd517;
	div.u32 	%r177, %r176, %r175;
	mul.lo.s32 	%r178, %r177, %r175;
	sub.s32 	%r179, %r176, %r178;
	cvt.u64.u32 	%rd505, %r177;
	cvt.u64.u32 	%rd506, %r179;
	bra.uni 	$L__BB2_35;
$L__BB2_34:
	div.s64 	%rd505, %rd517, %rd81;
	mul.lo.s64 	%rd447, %rd505, %rd81;
	sub.s64 	%rd506, %rd517, %rd447;
$L__BB2_35:
	add.s64 	%rd449, %rd1, %rd443;
	ld.global.u64 	%rd88, [%rd449];
	mad.lo.s64 	%rd89, %rd88, %rd506, %rd521;
	or.b64  	%rd450, %rd515, %rd81;
	and.b64  	%rd451, %rd450, -4294967296;
	setp.ne.s64 	%p41, %rd451, 0;
	@%p41 bra 	$L__BB2_37;
	cvt.u32.u64 	%r180, %rd81;
	cvt.u32.u64 	%r181, %rd515;
	div.u32 	%r182, %r181, %r180;
	mul.lo.s32 	%r183, %r182, %r180;
	sub.s32 	%r184, %r181, %r183;
	cvt.u64.u32 	%rd507, %r182;
	cvt.u64.u32 	%rd508, %r184;
	bra.uni 	$L__BB2_38;
$L__BB2_37:
	div.s64 	%rd507, %rd515, %rd81;
	mul.lo.s64 	%rd452, %rd507, %rd81;
	sub.s64 	%rd508, %rd515, %rd452;
$L__BB2_38:
	mad.lo.s64 	%rd96, %rd508, %rd88, %rd522;
	add.s32 	%r19, %r207, -1;
	mul.wide.u32 	%rd453, %r19, 8;
	add.s64 	%rd454, %rd2, %rd453;
	ld.global.u64 	%rd97, [%rd454];
	or.b64  	%rd455, %rd505, %rd97;
	and.b64  	%rd456, %rd455, -4294967296;
	setp.ne.s64 	%p42, %rd456, 0;
	@%p42 bra 	$L__BB2_40;
	cvt.u32.u64 	%r185, %rd97;
	cvt.u32.u64 	%r186, %rd505;
	div.u32 	%r187, %r186, %r185;
	mul.lo.s32 	%r188, %r187, %r185;
	sub.s32 	%r189, %r186, %r188;
	cvt.u64.u32 	%rd517, %r187;
	cvt.u64.u32 	%rd510, %r189;
	bra.uni 	$L__BB2_41;
$L__BB2_40:
	div.s64 	%rd517, %rd505, %rd97;
	mul.lo.s64 	%rd457, %rd517, %rd97;
	sub.s64 	%rd510, %rd505, %rd457;
$L__BB2_41:
	add.s64 	%rd459, %rd1, %rd453;
	ld.global.u64 	%rd104, [%rd459];
	mad.lo.s64 	%rd521, %rd104, %rd510, %rd89;
	or.b64  	%rd460, %rd507, %rd97;
	and.b64  	%rd461, %rd460, -4294967296;
	setp.ne.s64 	%p43, %rd461, 0;
	@%p43 bra 	$L__BB2_43;
	cvt.u32.u64 	%r190, %rd97;
	cvt.u32.u64 	%r191, %rd507;
	div.u32 	%r192, %r191, %r190;
	mul.lo.s32 	%r193, %r192, %r190;
	sub.s32 	%r194, %r191, %r193;
	cvt.u64.u32 	%rd515, %r192;
	cvt.u64.u32 	%rd512, %r194;
	bra.uni 	$L__BB2_44;
$L__BB2_43:
	div.s64 	%rd515, %rd507, %rd97;
	mul.lo.s64 	%rd462, %rd515, %rd97;
	sub.s64 	%rd512, %rd507, %rd462;
$L__BB2_44:
	mad.lo.s64 	%rd522, %rd512, %rd104, %rd96;
	add.s32 	%r207, %r207, -2;
$L__BB2_45:
	and.b32  	%r195, %r6, 1;
	setp.eq.b32 	%p44, %r195, 1;
	not.pred 	%p45, %p44;
	@%p45 bra 	$L__BB2_53;
	mul.wide.u32 	%rd463, %r207, 8;
	add.s64 	%rd464, %rd2, %rd463;
	ld.global.u64 	%rd119, [%rd464];
	or.b64  	%rd465, %rd517, %rd119;
	and.b64  	%rd466, %rd465, -4294967296;
	setp.ne.s64 	%p46, %rd466, 0;
	@%p46 bra 	$L__BB2_48;
	cvt.u32.u64 	%r196, %rd119;
	cvt.u32.u64 	%r197, %rd517;
	rem.u32 	%r198, %r197, %r196;
	cvt.u64.u32 	%rd519, %r198;
	bra.uni 	$L__BB2_49;
$L__BB2_48:
	rem.s64 	%rd519, %rd517, %rd119;
$L__BB2_49:
	add.s64 	%rd468, %rd1, %rd463;
	ld.global.u64 	%rd123, [%rd468];
	mad.lo.s64 	%rd521, %rd123, %rd519, %rd521;
	or.b64  	%rd469, %rd515, %rd119;
	and.b64  	%rd470, %rd469, -4294967296;
	setp.ne.s64 	%p47, %rd470, 0;
	@%p47 bra 	$L__BB2_51;
	cvt.u32.u64 	%r199, %rd119;
	cvt.u32.u64 	%r200, %rd515;
	rem.u32 	%r201, %r200, %r199;
	cvt.u64.u32 	%rd520, %r201;
	bra.uni 	$L__BB2_52;
$L__BB2_51:
	rem.s64 	%rd520, %rd515, %rd119;
$L__BB2_52:
	mad.lo.s64 	%rd522, %rd520, %rd123, %rd522;
$L__BB2_53:
	add.s64 	%rd471, %rd563, %rd521;
	ld.global.u8 	%rs3, [%rd471];
	setp.ne.s16 	%p48, %rs3, 0;
	add.s64 	%rd472, %rd563, %rd522;
	ld.global.u8 	%rs4, [%rd472];
	selp.u16 	%rs5, 1, 0, %p48;
	or.b16  	%rs6, %rs4, %rs5;
	and.b16  	%rs7, %rs6, 255;
	setp.ne.s16 	%p49, %rs7, 0;
	selp.u16 	%rs8, 1, 0, %p49;
	st.shared.u8 	[%r5], %rs8;
	bra.uni 	$L__BB2_114;
$L__BB2_54:
	cvt.u64.u32 	%rd131, %r4;
	setp.le.u64 	%p2, %rd264, %rd131;
	@%p2 bra 	$L__BB2_114;
	mov.u32 	%r55, %ctaid.y;
	cvt.u64.u32 	%rd269, %r55;
	mad.lo.s64 	%rd554, %rd264, %rd269, %rd131;
	cvt.u32.u64 	%r22, %rd263;
	add.s32 	%r211, %r22, -1;
	setp.lt.s32 	%p3, %r211, 0;
	@%p3 bra 	$L__BB2_113;
	and.b32  	%r24, %r22, 7;
	setp.lt.u32 	%p4, %r211, 7;
	@%p4 bra 	$L__BB2_84;
	add.s32 	%r209, %r22, -4;
	and.b32  	%r56, %r22, -8;
	neg.s32 	%r208, %r56;
$L__BB2_58:
	.pragma "nounroll";
	add.s32 	%r29, %r209, 3;
	mul.wide.u32 	%rd271, %r29, 8;
	add.s64 	%rd272, %rd2, %rd271;
	ld.global.u64 	%rd135, [%rd272];
	or.b64  	%rd273, %rd554, %rd135;
	and.b64  	%rd274, %rd273, -4294967296;
	setp.ne.s64 	%p5, %rd274, 0;
	@%p5 bra 	$L__BB2_60;
	cvt.u32.u64 	%r57, %rd135;
	cvt.u32.u64 	%r58, %rd554;
	div.u32 	%r59, %r58, %r57;
	mul.lo.s32 	%r60, %r59, %r57;
	sub.s32 	%r61, %r58, %r60;
	cvt.u64.u32 	%rd525, %r59;
	cvt.u64.u32 	%rd526, %r61;
	bra.uni 	$L__BB2_61;
$L__BB2_60:
	div.s64 	%rd525, %rd554, %rd135;
	mul.lo.s64 	%rd275, %rd525, %rd135;
	sub.s64 	%rd526, %rd554, %rd275;
$L__BB2_61:
	add.s64 	%rd277, %rd1, %rd271;
	ld.global.u64 	%rd278, [%rd277];
	mul.lo.s64 	%rd142, %rd278, %rd526;
	add.s32 	%r30, %r209, 2;
	mul.wide.u32 	%rd279, %r30, 8;
	add.s64 	%rd280, %rd2, %rd279;
	ld.global.u64 	%rd143, [%rd280];
	or.b64  	%rd281, %rd525, %rd143;
	and.b64  	%rd282, %rd281, -4294967296;
	setp.ne.s64 	%p6, %rd282, 0;
	@%p6 bra 	$L__BB2_63;
	cvt.u32.u64 	%r62, %rd143;
	cvt.u32.u64 	%r63, %rd525;
	div.u32 	%r64, %r63, %r62;
	mul.lo.s32 	%r65, %r64, %r62;
	sub.s32 	%r66, %r63, %r65;
	cvt.u64.u32 	%rd527, %r64;
	cvt.u64.u32 	%rd528, %r66;
	bra.uni 	$L__BB2_64;
$L__BB2_63:
	div.s64 	%rd527, %rd525, %rd143;
	mul.lo.s64 	%rd283, %rd527, %rd143;
	sub.s64 	%rd528, %rd525, %rd283;
$L__BB2_64:
	add.s64 	%rd285, %rd1, %rd279;
	ld.global.u64 	%rd286, [%rd285];
	mad.lo.s64 	%rd150, %rd286, %rd528, %rd142;
	add.s32 	%r31, %r209, 1;
	mul.wide.u32 	%rd287, %r31, 8;
	add.s64 	%rd288, %rd2, %rd287;
	ld.global.u64 	%rd151, [%rd288];
	or.b64  	%rd289, %rd527, %rd151;
	and.b64  	%rd290, %rd289, -4294967296;
	setp.ne.s64 	%p7, %rd290, 0;
	@%p7 bra 	$L__BB2_66;
	cvt.u32.u64 	%r67, %rd151;
	cvt.u32.u64 	%r68, %rd527;
	div.u32 	%r69, %r68, %r67;
	mul.lo.s32 	%r70, %r69, %r67;
	sub.s32 	%r71, %r68, %r70;
	cvt.u64.u32 	%rd529, %r69;
	cvt.u64.u32 	%rd530, %r71;
	bra.uni 	$L__BB2_67;
$L__BB2_66:
	div.s64 	%rd529, %rd527, %rd151;
	mul.lo.s64 	%rd291, %rd529, %rd151;
	sub.s64 	%rd530, %rd527, %rd291;
$L__BB2_67:
	add.s64 	%rd293, %rd1, %rd287;
	ld.global.u64 	%rd294, [%rd293];
	mad.lo.s64 	%rd158, %rd294, %rd530, %rd150;
	add.s32 	%r32, %r209, -4;
	mul.wide.u32 	%rd295, %r209, 8;
	add.s64 	%rd296, %rd2, %rd295;
	ld.global.u64 	%rd159, [%rd296];
	or.b64  	%rd297, %rd529, %rd159;
	and.b64  	%rd298, %rd297, -4294967296;
	setp.ne.s64 	%p8, %rd298, 0;
	@%p8 bra 	$L__BB2_69;
	cvt.u32.u64 	%r72, %rd159;
	cvt.u32.u64 	%r73, %rd529;
	div.u32 	%r74, %r73, %r72;
	mul.lo.s32 	%r75, %r74, %r72;
	sub.s32 	%r76, %r73, %r75;
	cvt.u64.u32 	%rd531, %r74;
	cvt.u64.u32 	%rd532, %r76;
	bra.uni 	$L__BB2_70;
$L__BB2_69:
	div.s64 	%rd531, %rd529, %rd159;
	mul.lo.s64 	%rd299, %rd531, %rd159;
	sub.s64 	%rd532, %rd529, %rd299;
$L__BB2_70:
	add.s64 	%rd301, %rd1, %rd295;
	ld.global.u64 	%rd302, [%rd301];
	mad.lo.s64 	%rd166, %rd302, %rd532, %rd158;
	add.s32 	%r33, %r209, -1;
	mul.wide.u32 	%rd303, %r33, 8;
	add.s64 	%rd304, %rd2, %rd303;
	ld.global.u64 	%rd167, [%rd304];
	or.b64  	%rd305, %rd531, %rd167;
	and.b64  	%rd306, %rd305, -4294967296;
	setp.ne.s64 	%p9, %rd306, 0;
	@%p9 bra 	$L__BB2_72;
	cvt.u32.u64 	%r77, %rd167;
	cvt.u32.u64 	%r78, %rd531;
	div.u32 	%r79, %r78, %r77;
	mul.lo.s32 	%r80, %r79, %r77;
	sub.s32 	%r81, %r78, %r80;
	cvt.u64.u32 	%rd533, %r79;
	cvt.u64.u32 	%rd534, %r81;
	bra.uni 	$L__BB2_73;
$L__BB2_72:
	div.s64 	%rd533, %rd531, %rd167;
	mul.lo.s64 	%rd307, %rd533, %rd167;
	sub.s64 	%rd534, %rd531, %rd307;
$L__BB2_73:
	add.s64 	%rd309, %rd1, %rd303;
	ld.global.u64 	%rd310, [%rd309];
	mad.lo.s64 	%rd174, %rd310, %rd534, %rd166;
	add.s32 	%r34, %r209, -2;
	mul.wide.u32 	%rd311, %r34, 8;
	add.s64 	%rd312, %rd2, %rd311;
	ld.global.u64 	%rd175, [%rd312];
	or.b64  	%rd313, %rd533, %rd175;
	and.b64  	%rd314, %rd313, -4294967296;
	setp.ne.s64 	%p10, %rd314, 0;
	@%p10 bra 	$L__BB2_75;
	cvt.u32.u64 	%r82, %rd175;
	cvt.u32.u64 	%r83, %rd533;
	div.u32 	%r84, %r83, %r82;
	mul.lo.s32 	%r85, %r84, %r82;
	sub.s32 	%r86, %r83, %r85;
	cvt.u64.u32 	%rd535, %r84;
	cvt.u64.u32 	%rd536, %r86;
	bra.uni 	$L__BB2_76;
$L__BB2_75:
	div.s64 	%rd535, %rd533, %rd175;
	mul.lo.s64 	%rd315, %rd535, %rd175;
	sub.s64 	%rd536, %rd533, %rd315;
$L__BB2_76:
	add.s64 	%rd317, %rd1, %rd311;
	ld.global.u64 	%rd318, [%rd317];
	mad.lo.s64 	%rd182, %rd318, %rd536, %rd174;
	add.s32 	%r35, %r209, -3;
	mul.wide.u32 	%rd319, %r35, 8;
	add.s64 	%rd320, %rd2, %rd319;
	ld.global.u64 	%rd183, [%rd320];
	or.b64  	%rd321, %rd535, %rd183;
	and.b64  	%rd322, %rd321, -4294967296;
	setp.ne.s64 	%p11, %rd322, 0;
	@%p11 bra 	$L__BB2_78;
	cvt.u32.u64 	%r87, %rd183;
	cvt.u32.u64 	%r88, %rd535;
	div.u32 	%r89, %r88, %r87;
	mul.lo.s32 	%r90, %r89, %r87;
	sub.s32 	%r91, %r88, %r90;
	cvt.u64.u32 	%rd537, %r89;
	cvt.u64.u32 	%rd538, %r91;
	bra.uni 	$L__BB2_79;
$L__BB2_78:
	div.s64 	%rd537, %rd535, %rd183;
	mul.lo.s64 	%rd323, %rd537, %rd183;
	sub.s64 	%rd538, %rd535, %rd323;
$L__BB2_79:
	add.s64 	%rd325, %rd1, %rd319;
	ld.global.u64 	%rd326, [%rd325];
	mad.lo.s64 	%rd190, %rd326, %rd538, %rd182;
	mul.wide.u32 	%rd327, %r32, 8;
	add.s64 	%rd328, %rd2, %rd327;
	ld.global.u64 	%rd191, [%rd328];
	or.b64  	%rd329, %rd537, %rd191;
	and.b64  	%rd330, %rd329, -4294967296;
	setp.ne.s64 	%p12, %rd330, 0;
	@%p12 bra 	$L__BB2_81;
	cvt.u32.u64 	%r92, %rd191;
	cvt.u32.u64 	%r93, %rd537;
	div.u32 	%r94, %r93, %r92;
	mul.lo.s32 	%r95, %r94, %r92;
	sub.s32 	%r96, %r93, %r95;
	cvt.u64.u32 	%rd554, %r94;
	cvt.u64.u32 	%rd540, %r96;
	bra.uni 	$L__BB2_82;
$L__BB2_81:
	div.s64 	%rd554, %rd537, %rd191;
	mul.lo.s64 	%rd331, %rd554, %rd191;
	sub.s64 	%rd540, %rd537, %rd331;
$L__BB2_82:
	add.s64 	%rd333, %rd1, %rd327;
	ld.global.u64 	%rd334, [%rd333];
	mad.lo.s64 	%rd335, %rd334, %rd540, %rd190;
	add.s64 	%rd563, %rd563, %rd335;
	add.s32 	%r209, %r209, -8;
	add.s32 	%r208, %r208, 8;
	setp.ne.s32 	%p13, %r208, 0;
	@%p13 bra 	$L__BB2_58;
	add.s32 	%r211, %r209, 3;
$L__BB2_84:
	setp.eq.s32 	%p14, %r24, 0;
	@%p14 bra 	$L__BB2_113;
	and.b32  	%r40, %r22, 3;
	setp.lt.u32 	%p15, %r24, 4;
	@%p15 bra 	$L__BB2_99;
	mul.wide.u32 	%rd337, %r211, 8;
	add.s64 	%rd338, %rd2, %rd337;
	ld.global.u64 	%rd202, [%rd338];
	or.b64  	%rd339, %rd554, %rd202;
	and.b64  	%rd340, %rd339, -4294967296;
	setp.ne.s64 	%p16, %rd340, 0;
	@%p16 bra 	$L__BB2_88;
	cvt.u32.u64 	%r97, %rd202;
	cvt.u32.u64 	%r98, %rd554;
	div.u32 	%r99, %r98, %r97;
	mul.lo.s32 	%r100, %r99, %r97;
	sub.s32 	%r101, %r98, %r100;
	cvt.u64.u32 	%rd544, %r99;
	cvt.u64.u32 	%rd545, %r101;
	bra.uni 	$L__BB2_89;
$L__BB2_88:
	div.s64 	%rd544, %rd554, %rd202;
	mul.lo.s64 	%rd341, %rd544, %rd202;
	sub.s64 	%rd545, %rd554, %rd341;
$L__BB2_89:
	add.s64 	%rd343, %rd1, %rd337;
	ld.global.u64 	%rd344, [%rd343];
	mul.lo.s64 	%rd209, %rd344, %rd545;
	add.s32 	%r41, %r211, -1;
	mul.wide.u32 	%rd345, %r41, 8;
	add.s64 	%rd346, %rd2, %rd345;
	ld.global.u64 	%rd210, [%rd346];
	or.b64  	%rd347, %rd544, %rd210;
	and.b64  	%rd348, %rd347, -4294967296;
	setp.ne.s64 	%p17, %rd348, 0;
	@%p17 bra 	$L__BB2_91;
	cvt.u32.u64 	%r102, %rd210;
	cvt.u32.u64 	%r103, %rd544;
	div.u32 	%r104, %r103, %r102;
	mul.lo.s32 	%r105, %r104, %r102;
	sub.s32 	%r106, %r103, %r105;
	cvt.u64.u32 	%rd546, %r104;
	cvt.u64.u32 	%rd547, %r106;
	bra.uni 	$L__BB2_92;
$L__BB2_91:
	div.s64 	%rd546, %rd544, %rd210;
	mul.lo.s64 	%rd349, %rd546, %rd210;
	sub.s64 	%rd547, %rd544, %rd349;
$L__BB2_92:
	add.s64 	%rd351, %rd1, %rd345;
	ld.global.u64 	%rd352, [%rd351];
	mad.lo.s64 	%rd217, %rd352, %rd547, %rd209;
	add.s32 	%r42, %r211, -2;
	mul.wide.u32 	%rd353, %r42, 8;
	add.s64 	%rd354, %rd2, %rd353;
	ld.global.u64 	%rd218, [%rd354];
	or.b64  	%rd355, %rd546, %rd218;
	and.b64  	%rd356, %rd355, -4294967296;
	setp.ne.s64 	%p18, %rd356, 0;
	@%p18 bra 	$L__BB2_94;
	cvt.u32.u64 	%r107, %rd218;
	cvt.u32.u64 	%r108, %rd546;
	div.u32 	%r109, %r108, %r107;
	mul.lo.s32 	%r110, %r109, %r107;
	sub.s32 	%r111, %r108, %r110;
	cvt.u64.u32 	%rd548, %r109;
	cvt.u64.u32 	%rd549, %r111;
	bra.uni 	$L__BB2_95;
$L__BB2_94:
	div.s64 	%rd548, %rd546, %rd218;
	mul.lo.s64 	%rd357, %rd548, %rd218;
	sub.s64 	%rd549, %rd546, %rd357;
$L__BB2_95:
	add.s64 	%rd359, %rd1, %rd353;
	ld.global.u64 	%rd360, [%rd359];
	mad.lo.s64 	%rd225, %rd360, %rd549, %rd217;
	add.s32 	%r43, %r211, -3;
	mul.wide.u32 	%rd361, %r43, 8;
	add.s64 	%rd362, %rd2, %rd361;
	ld.global.u64 	%rd226, [%rd362];
	or.b64  	%rd363, %rd548, %rd226;
	and.b64  	%rd364, %rd363, -4294967296;
	setp.ne.s64 	%p19, %rd364, 0;
	@%p19 bra 	$L__BB2_97;
	cvt.u32.u64 	%r112, %rd226;
	cvt.u32.u64 	%r113, %rd548;
	div.u32 	%r114, %r113, %r112;
	mul.lo.s32 	%r115, %r114, %r112;
	sub.s32 	%r116, %r113, %r115;
	cvt.u64.u32 	%rd554, %r114;
	cvt.u64.u32 	%rd551, %r116;
	bra.uni 	$L__BB2_98;
$L__BB2_97:
	div.s64 	%rd554, %rd548, %rd226;
	mul.lo.s64 	%rd365, %rd554, %rd226;
	sub.s64 	%rd551, %rd548, %rd365;
$L__BB2_98:
	add.s64 	%rd367, %rd1, %rd361;
	ld.global.u64 	%rd368, [%rd367];
	mad.lo.s64 	%rd369, %rd368, %rd551, %rd225;
	add.s64 	%rd563, %rd563, %rd369;
	add.s32 	%r211, %r211, -4;
$L__BB2_99:
	setp.eq.s32 	%p20, %r40, 0;
	@%p20 bra 	$L__BB2_113;
	setp.eq.s32 	%p21, %r40, 1;
	@%p21 bra 	$L__BB2_108;
	mul.wide.u32 	%rd371, %r211, 8;
	add.s64 	%rd372, %rd2, %rd371;
	ld.global.u64 	%rd237, [%rd372];
	or.b64  	%rd373, %rd554, %rd237;
	and.b64  	%rd374, %rd373, -4294967296;
	setp.ne.s64 	%p22, %rd374, 0;
	@%p22 bra 	$L__BB2_103;
	cvt.u32.u64 	%r117, %rd237;
	cvt.u32.u64 	%r118, %rd554;
	div.u32 	%r119, %r118, %r117;
	mul.lo.s32 	%r120, %r119, %r117;
	sub.s32 	%r121, %r118, %r120;
	cvt.u64.u32 	%rd555, %r119;
	cvt.u64.u32 	%rd556, %r121;
	bra.uni 	$L__BB2_104;
$L__BB2_103:
	div.s64 	%rd555, %rd554, %rd237;
	mul.lo.s64 	%rd375, %rd555, %rd237;
	sub.s64 	%rd556, %rd554, %rd375;
$L__BB2_104:
	add.s64 	%rd377, %rd1, %rd371;
	ld.global.u64 	%rd378, [%rd377];
	mul.lo.s64 	%rd244, %rd378, %rd556;
	add.s32 	%r46, %r211, -1;
	mul.wide.u32 	%rd379, %r46, 8;
	add.s64 	%rd380, %rd2, %rd379;
	ld.global.u64 	%rd245, [%rd380];
	or.b64  	%rd381, %rd555, %rd245;
	and.b64  	%rd382, %rd381, -4294967296;
	setp.ne.s64 	%p23, %rd382, 0;
	@%p23 bra 	$L__BB2_106;
	cvt.u32.u64 	%r122, %rd245;
	cvt.u32.u64 	%r123, %rd555;
	div.u32 	%r124, %r123, %r122;
	mul.lo.s32 	%r125, %r124, %r122;
	sub.s32 	%r126, %r123, %r125;
	cvt.u64.u32 	%rd554, %r124;
	cvt.u64.u32 	%rd558, %r126;
	bra.uni 	$L__BB2_107;
$L__BB2_106:
	div.s64 	%rd554, %rd555, %rd245;
	mul.lo.s64 	%rd383, %rd554, %rd245;
	sub.s64 	%rd558, %rd555, %rd383;
$L__BB2_107:
	add.s64 	%rd385, %rd1, %rd379;
	ld.global.u64 	%rd386, [%rd385];
	mad.lo.s64 	%rd387, %rd386, %rd558, %rd244;
	add.s64 	%rd563, %rd563, %rd387;
	add.s32 	%r211, %r211, -2;
$L__BB2_108:
	and.b32  	%r127, %r22, 1;
	setp.eq.b32 	%p24, %r127, 1;
	not.pred 	%p25, %p24;
	@%p25 bra 	$L__BB2_113;
	mul.wide.u32 	%rd388, %r211, 8;
	add.s64 	%rd389, %rd2, %rd388;
	ld.global.u64 	%rd256, [%rd389];
	or.b64  	%rd390, %rd554, %rd256;
	and.b64  	%rd391, %rd390, -4294967296;
	setp.ne.s64 	%p26, %rd391, 0;
	@%p26 bra 	$L__BB2_111;
	cvt.u32.u64 	%r128, %rd256;
	cvt.u32.u64 	%r129, %rd554;
	rem.u32 	%r130, %r129, %r128;
	cvt.u64.u32 	%rd562, %r130;
	bra.uni 	$L__BB2_112;
$L__BB2_111:
	rem.s64 	%rd562, %rd554, %rd256;
$L__BB2_112:
	add.s64 	%rd393, %rd1, %rd388;
	ld.global.u64 	%rd394, [%rd393];
	mad.lo.s64 	%rd563, %rd394, %rd562, %rd563;
$L__BB2_113:
	ld.global.u8 	%rs2, [%rd563];
	st.shared.u8 	[%r5], %rs2;
$L__BB2_114:
	bar.sync 	0;
	setp.lt.u32 	%p50, %r213, 66;
	@%p50 bra 	$L__BB2_118;
$L__BB2_115:
	shr.u32 	%r50, %r213, 1;
	setp.ge.u32 	%p51, %r1, %r50;
	@%p51 bra 	$L__BB2_117;
	ld.shared.u8 	%rs9, [%r5];
	setp.ne.s16 	%p52, %rs9, 0;
	add.s32 	%r202, %r5, %r50;
	ld.shared.u8 	%rs10, [%r202];
	selp.u16 	%rs11, 1, 0, %p52;
	or.b16  	%rs12, %rs10, %rs11;
	and.b16  	%rs13, %rs12, 255;
	setp.ne.s16 	%p53, %rs13, 0;
	selp.u16 	%rs14, 1, 0, %p53;
	st.shared.u8 	[%r5], %rs14;
$L__BB2_117:
	bar.sync 	0;
	setp.gt.u32 	%p54, %r213, 131;
	mov.u32 	%r213, %r50;
	@%p54 bra 	$L__BB2_115;
$L__BB2_118:
	setp.gt.u32 	%p55, %r1, 31;
	@%p55 bra 	$L__BB2_121;
	ld.volatile.shared.u8 	%rs15, [%r5];
	setp.ne.s16 	%p56, %rs15, 0;
	ld.volatile.shared.u8 	%rs16, [%r5+32];
	selp.u16 	%rs17, 1, 0, %p56;
	or.b16  	%rs18, %rs16, %rs17;
	and.b16  	%rs19, %rs18, 255;
	setp.ne.s16 	%p57, %rs19, 0;
	selp.u16 	%rs20, 1, 0, %p57;
	st.volatile.shared.u8 	[%r5], %rs20;
	ld.volatile.shared.u8 	%rs21, [%r5];
	setp.ne.s16 	%p58, %rs21, 0;
	ld.volatile.shared.u8 	%rs22, [%r5+16];
	selp.u16 	%rs23, 1, 0, %p58;
	or.b16  	%rs24, %rs22, %rs23;
	and.b16  	%rs25, %rs24, 255;
	setp.ne.s16 	%p59, %rs25, 0;
	selp.u16 	%rs26, 1, 0, %p59;
	st.volatile.shared.u8 	[%r5], %rs26;
	ld.volatile.shared.u8 	%rs27, [%r5];
	setp.ne.s16 	%p60, %rs27, 0;
	ld.volatile.shared.u8 	%rs28, [%r5+8];
	selp.u16 	%rs29, 1, 0, %p60;
	or.b16  	%rs30, %rs28, %rs29;
	and.b16  	%rs31, %rs30, 255;
	setp.ne.s16 	%p61, %rs31, 0;
	selp.u16 	%rs32, 1, 0, %p61;
	st.volatile.shared.u8 	[%r5], %rs32;
	ld.volatile.shared.u8 	%rs33, [%r5];
	setp.ne.s16 	%p62, %rs33, 0;
	ld.volatile.shared.u8 	%rs34, [%r5+4];
	selp.u16 	%rs35, 1, 0, %p62;
	or.b16  	%rs36, %rs34, %rs35;
	and.b16  	%rs37, %rs36, 255;
	setp.ne.s16 	%p63, %rs37, 0;
	selp.u16 	%rs38, 1, 0, %p63;
	st.volatile.shared.u8 	[%r5], %rs38;
	ld.volatile.shared.u8 	%rs39, [%r5];
	setp.ne.s16 	%p64, %rs39, 0;
	ld.volatile.shared.u8 	%rs40, [%r5+2];
	selp.u16 	%rs41, 1, 0, %p64;
	or.b16  	%rs42, %rs40, %rs41;
	and.b16  	%rs43, %rs42, 255;
	setp.ne.s16 	%p65, %rs43, 0;
	selp.u16 	%rs44, 1, 0, %p65;
	st.volatile.shared.u8 	[%r5], %rs44;
	ld.volatile.shared.u8 	%rs45, [%r5];
	setp.ne.s16 	%p66, %rs45, 0;
	ld.volatile.shared.u8 	%rs46, [%r5+1];
	selp.u16 	%rs47, 1, 0, %p66;
	or.b16  	%rs48, %rs46, %rs47;
	and.b16  	%rs49, %rs48, 255;
	setp.ne.s16 	%p67, %rs49, 0;
	selp.u16 	%rs50, 1, 0, %p67;
	st.volatile.shared.u8 	[%r5], %rs50;
	setp.ne.s32 	%p68, %r1, 0;
	@%p68 bra 	$L__BB2_121;
	ld.param.u64 	%rd478, [contiguous_reduce2_bool_param_0];
	ld.shared.u8 	%rs51, [sdata_bool];
	cvt.u64.u32 	%rd473, %r2;
	mov.u32 	%r203, %ctaid.y;
	cvt.u64.u32 	%rd474, %r203;
	mad.lo.s64 	%rd475, %rd265, %rd474, %rd473;
	cvta.to.global.u64 	%rd476, %rd478;
	add.s64 	%rd477, %rd476, %rd475;
	st.global.u8 	[%rd477], %rs51;
$L__BB2_121:
	ret;

}
	// .globl	contiguous_reduce22_bool
.visible .entry contiguous_reduce22_bool(
	.param .u64 .ptr .align 1 contiguous_reduce22_bool_param_0,
	.param .u64 .ptr .align 1 contiguous_reduce22_bool_param_1,
	.param .u64 contiguous_reduce22_bool_param_2,
	.param .u64 contiguous_reduce22_bool_param_3
)
{
	.reg .pred 	%p<24>;
	.reg .b16 	%rs<52>;
	.reg .b32 	%r<17>;
	.reg .b64 	%rd<23>;

	ld.param.u64 	%rd4, [contiguous_reduce22_bool_param_0];
	ld.param.u64 	%rd7, [contiguous_reduce22_bool_param_1];
	ld.param.u64 	%rd5, [contiguous_reduce22_bool_param_2];
	ld.param.u64 	%rd6, [contiguous_reduce22_bool_param_3];
	cvta.to.global.u64 	%rd1, %rd7;
	mov.u32 	%r1, %tid.x;
	mov.u32 	%r2, %ctaid.x;
	mov.u32 	%r16, %ntid.x;
	mul.lo.s32 	%r8, %r2, %r16;
	shl.b32 	%r9, %r8, 1;
	add.s32 	%r4, %r9, %r1;
	mov.u32 	%r10, sdata_bool;
	add.s32 	%r5, %r10, %r1;
	mov.b16 	%rs1, 0;
	st.shared.u8 	[%r5], %rs1;
	add.s32 	%r11, %r4, %r16;
	cvt.u64.u32 	%rd2, %r11;
	setp.le.u64 	%p1, %rd5, %rd2;
	@%p1 bra 	$L__BB3_2;
	cvt.u64.u32 	%rd11, %r4;
	mov.u32 	%r13, %ctaid.y;
	cvt.u64.u32 	%rd12, %r13;
	mul.lo.s64 	%rd13, %rd5, %rd12;
	add.s64 	%rd14, %rd13, %rd11;
	add.s64 	%rd15, %rd1, %rd14;
	ld.global.u8 	%rs3, [%rd15];
	setp.ne.s16 	%p3, %rs3, 0;
	add.s64 	%rd16, %rd13, %rd2;
	add.s64 	%rd17, %rd1, %rd16;
	ld.global.u8 	%rs4, [%rd17];
	selp.u16 	%rs5, 1, 0, %p3;
	or.b16  	%rs6, %rs4, %rs5;
	and.b16  	%rs7, %rs6, 255;
	setp.ne.s16 	%p4, %rs7, 0;
	selp.u16 	%rs8, 1, 0, %p4;
	st.shared.u8 	[%r5], %rs8;
	bra.uni 	$L__BB3_4;
$L__BB3_2:
	cvt.u64.u32 	%rd3, %r4;
	setp.le.u64 	%p2, %rd5, %rd3;
	@%p2 bra 	$L__BB3_4;
	mov.u32 	%r12, %ctaid.y;
	cvt.u64.u32 	%rd8, %r12;
	mad.lo.s64 	%rd9, %rd5, %rd8, %rd3;
	add.s64 	%rd10, %rd1, %rd9;
	ld.global.u8 	%rs2, [%rd10];
	st.shared.u8 	[%r5], %rs2;
$L__BB3_4:
	bar.sync 	0;
	setp.lt.u32 	%p5, %r16, 66;
	@%p5 bra 	$L__BB3_8;
$L__BB3_5:
	shr.u32 	%r7, %r16, 1;
	setp.ge.u32 	%p6, %r1, %r7;
	@%p6 bra 	$L__BB3_7;
	ld.shared.u8 	%rs9, [%r5];
	setp.ne.s16 	%p7, %rs9, 0;
	add.s32 	%r14, %r5, %r7;
	ld.shared.u8 	%rs10, [%r14];
	selp.u16 	%rs11, 1, 0, %p7;
	or.b16  	%rs12, %rs10, %rs11;
	and.b16  	%rs13, %rs12, 255;
	setp.ne.s16 	%p8, %rs13, 0;
	selp.u16 	%rs14, 1, 0, %p8;
	st.shared.u8 	[%r5], %rs14;
$L__BB3_7:
	bar.sync 	0;
	setp.gt.u32 	%p9, %r16, 131;
	mov.u32 	%r16, %r7;
	@%p9 bra 	$L__BB3_5;
$L__BB3_8:
	setp.gt.u32 	%p10, %r1, 31;
	@%p10 bra 	$L__BB3_11;
	ld.volatile.shared.u8 	%rs15, [%r5];
	setp.ne.s16 	%p11, %rs15, 0;
	ld.volatile.shared.u8 	%rs16, [%r5+32];
	selp.u16 	%rs17, 1, 0, %p11;
	or.b16  	%rs18, %rs16, %rs17;
	and.b16  	%rs19, %rs18, 255;
	setp.ne.s16 	%p12, %rs19, 0;
	selp.u16 	%rs20, 1, 0, %p12;
	st.volatile.shared.u8 	[%r5], %rs20;
	ld.volatile.shared.u8 	%rs21, [%r5];
	setp.ne.s16 	%p13, %rs21, 0;
	ld.volatile.shared.u8 	%rs22, [%r5+16];
	selp.u16 	%rs23, 1, 0, %p13;
	or.b16  	%rs24, %rs22, %rs23;
	and.b16  	%rs25, %rs24, 255;
	setp.ne.s16 	%p14, %rs25, 0;
	selp.u16 	%rs26, 1, 0, %p14;
	st.volatile.shared.u8 	[%r5], %rs26;
	ld.volatile.shared.u8 	%rs27, [%r5];
	setp.ne.s16 	%p15, %rs27, 0;
	ld.volatile.shared.u8 	%rs28, [%r5+8];
	selp.u16 	%rs29, 1, 0, %p15;
	or.b16  	%rs30, %rs28, %rs29;
	and.b16  	%rs31, %rs30, 255;
	setp.ne.s16 	%p16, %rs31, 0;
	selp.u16 	%rs32, 1, 0, %p16;
	st.volatile.shared.u8 	[%r5], %rs32;
	ld.volatile.shared.u8 	%rs33, [%r5];
	setp.ne.s16 	%p17, %rs33, 0;
	ld.volatile.shared.u8 	%rs34, [%r5+4];
	selp.u16 	%rs35, 1, 0, %p17;
	or.b16  	%rs36, %rs34, %rs35;
	and.b16  	%rs37, %rs36, 255;
	setp.ne.s16 	%p18, %rs37, 0;
	selp.u16 	%rs38, 1, 0, %p18;
	st.volatile.shared.u8 	[%r5], %rs38;
	ld.volatile.shared.u8 	%rs39, [%r5];
	setp.ne.s16 	%p19, %rs39, 0;
	ld.volatile.shared.u8 	%rs40, [%r5+2];
	selp.u16 	%rs41, 1, 0, %p19;
	or.b16  	%rs42, %rs40, %rs41;
	and.b16  	%rs43, %rs42, 255;
	setp.ne.s16 	%p20, %rs43, 0;
	selp.u16 	%rs44, 1, 0, %p20;
	st.volatile.shared.u8 	[%r5], %rs44;
	ld.volatile.shared.u8 	%rs45, [%r5];
	setp.ne.s16 	%p21, %rs45, 0;
	ld.volatile.shared.u8 	%rs46, [%r5+1];
	selp.u16 	%rs47, 1, 0, %p21;
	or.b16  	%rs48, %rs46, %rs47;
	and.b16  	%rs49, %rs48, 255;
	setp.ne.s16 	%p22, %rs49, 0;
	selp.u16 	%rs50, 1, 0, %p22;
	st.volatile.shared.u8 	[%r5], %rs50;
	setp.ne.s32 	%p23, %r1, 0;
	@%p23 bra 	$L__BB3_11;
	ld.shared.u8 	%rs51, [sdata_bool];
	cvt.u64.u32 	%rd18, %r2;
	mov.u32 	%r15, %ctaid.y;
	cvt.u64.u32 	%rd19, %r15;
	mad.lo.s64 	%rd20, %rd6, %rd19, %rd18;
	cvta.to.global.u64 	%rd21, %rd4;
	add.s64 	%rd22, %rd21, %rd20;
	st.global.u8 	[%rd22], %rs51;
$L__BB3_11:
	ret;

}
	// .globl	contiguous_reduce3_bool
.visible .entry contiguous_reduce3_bool(
	.param .u64 .ptr .align 1 contiguous_reduce3_bool_param_0,
	.param .u64 .ptr .align 1 contiguous_reduce3_bool_param_1,
	.param .u64 .ptr .align 1 contiguous_reduce3_bool_param_2,
	.param .u64 .ptr .align 1 contiguous_reduce3_bool_param_3,
	.param .u64 contiguous_reduce3_bool_param_4,
	.param .u64 contiguous_reduce3_bool_param_5,
	.param .u64 contiguous_reduce3_bool_param_6
)
{
	.reg .pred 	%p<75>;
	.reg .b16 	%rs<70>;
	.reg .b32 	%r<183>;
	.reg .b64 	%rd<304>;

	ld.param.u64 	%rd144, [contiguous_reduce3_bool_param_0];
	ld.param.u64 	%rd145, [contiguous_reduce3_bool_param_1];
	ld.param.u64 	%rd148, [contiguous_reduce3_bool_param_2];
	ld.param.u64 	%rd149, [contiguous_reduce3_bool_param_3];
	ld.param.u64 	%rd146, [contiguous_reduce3_bool_param_4];
	ld.param.u64 	%rd147, [contiguous_reduce3_bool_param_5];
	ld.param.u64 	%rd150, [contiguous_reduce3_bool_param_6];
	cvta.to.global.u64 	%rd1, %rd149;
	cvta.to.global.u64 	%rd2, %rd148;
	mov.u32 	%r1, %tid.y;
	mov.u32 	%r2, %ntid.x;
	mov.u32 	%r3, %tid.x;
	mad.lo.s32 	%r61, %r1, %r2, %r3;
	mov.u32 	%r62, %ctaid.x;
	mad.lo.s32 	%r63, %r62, %r2, %r3;
	mov.u32 	%r64, %ctaid.y;
	mov.u32 	%r4, %ntid.y;
	mad.lo.s32 	%r65, %r64, %r4, %r1;
	mov.u32 	%r66, sdata_bool;
	add.s32 	%r6, %r66, %r61;
	mov.b16 	%rs1, 0;
	st.shared.u8 	[%r6], %rs1;
	cvt.u64.u32 	%rd3, %r63;
	setp.le.u64 	%p14, %rd147, %rd3;
	cvt.u64.u32 	%rd152, %r65;
	setp.le.u64 	%p15, %rd150, %rd152;
	or.pred  	%p16, %p14, %p15;
	@%p16 bra 	$L__BB4_76;
	cvt.u32.u64 	%r67, %rd3;
	cvt.u32.u64 	%r68, %rd147;
	mad.lo.s32 	%r174, %r65, %r68, %r67;
	cvt.u32.u64 	%r8, %rd146;
	add.s32 	%r173, %r8, -1;
	setp.lt.s32 	%p17, %r173, 0;
	mov.b64 	%rd303, 0;
	@%p17 bra 	$L__BB4_59;
	and.b32  	%r10, %r8, 7;
	setp.lt.u32 	%p18, %r173, 7;
	mov.b64 	%rd303, 0;
	@%p18 bra 	$L__BB4_30;
	add.s32 	%r169, %r8, -4;
	and.b32  	%r69, %r8, -8;
	neg.s32 	%r168, %r69;
	mov.b64 	%rd303, 0;
$L__BB4_4:
	.pragma "nounroll";
	add.s32 	%r16, %r169, 3;
	cvt.u64.u32 	%rd5, %r174;
	mul.wide.u32 	%rd157, %r16, 8;
	add.s64 	%rd158, %rd2, %rd157;
	ld.global.u64 	%rd6, [%rd158];
	and.b64  	%rd159, %rd6, -4294967296;
	setp.ne.s64 	%p19, %rd159, 0;
	@%p19 bra 	$L__BB4_6;
	cvt.u32.u64 	%r70, %rd6;
	cvt.u32.u64 	%r71, %rd5;
	div.u32 	%r72, %r71, %r70;
	mul.lo.s32 	%r73, %r72, %r70;
	sub.s32 	%r74, %r71, %r73;
	cvt.u64.u32 	%rd268, %r72;
	cvt.u64.u32 	%rd269, %r74;
	bra.uni 	$L__BB4_7;
$L__BB4_6:
	div.s64 	%rd268, %rd5, %rd6;
	mul.lo.s64 	%rd160, %rd268, %rd6;
	sub.s64 	%rd269, %rd5, %rd160;
$L__BB4_7:
	add.s64 	%rd162, %rd1, %rd157;
	ld.global.u64 	%rd163, [%rd162];
	mad.lo.s64 	%rd13, %rd163, %rd269, %rd303;
	add.s32 	%r17, %r169, 2;
	and.b64  	%rd14, %rd268, 4294967295;
	mul.wide.u32 	%rd164, %r17, 8;
	add.s64 	%rd165, %rd2, %rd164;
	ld.global.u64 	%rd15, [%rd165];
	and.b64  	%rd166, %rd15, -4294967296;
	setp.ne.s64 	%p20, %rd166, 0;
	@%p20 bra 	$L__BB4_9;
	cvt.u32.u64 	%r75, %rd15;
	cvt.u32.u64 	%r76, %rd14;
	div.u32 	%r77, %r76, %r75;
	mul.lo.s32 	%r78, %r77, %r75;
	sub.s32 	%r79, %r76, %r78;
	cvt.u64.u32 	%rd270, %r77;
	cvt.u64.u32 	%rd271, %r79;
	bra.uni 	$L__BB4_10;
$L__BB4_9:
	div.s64 	%rd270, %rd14, %rd15;
	mul.lo.s64 	%rd167, %rd270, %rd15;
	sub.s64 	%rd271, %rd14, %rd167;
$L__BB4_10:
	add.s64 	%rd169, %rd1, %rd164;
	ld.global.u64 	%rd170, [%rd169];
	mad.lo.s64 	%rd22, %rd170, %rd271, %rd13;
	add.s32 	%r18, %r169, 1;
	and.b64  	%rd23, %rd270, 4294967295;
	mul.wide.u32 	%rd171, %r18, 8;
	add.s64 	%rd172, %rd2, %rd171;
	ld.global.u64 	%rd24, [%rd172];
	and.b64  	%rd173, %rd24, -4294967296;
	setp.ne.s64 	%p21, %rd173, 0;
	@%p21 bra 	$L__BB4_12;
	cvt.u32.u64 	%r80, %rd24;
	cvt.u32.u64 	%r81, %rd23;
	div.u32 	%r82, %r81, %r80;
	mul.lo.s32 	%r83, %r82, %r80;
	sub.s32 	%r84, %r81, %r83;
	cvt.u64.u32 	%rd272, %r82;
	cvt.u64.u32 	%rd273, %r84;
	bra.uni 	$L__BB4_13;
$L__BB4_12:
	div.s64 	%rd272, %rd23, %rd24;
	mul.lo.s64 	%rd174, %rd272, %rd24;
	sub.s64 	%rd273, %rd23, %rd174;
$L__BB4_13:
	add.s64 	%rd176, %rd1, %rd171;
	ld.global.u64 	%rd177, [%rd176];
	mad.lo.s64 	%rd31, %rd177, %rd273, %rd22;
	add.s32 	%r19, %r169, -4;
	and.b64  	%rd32, %rd272, 4294967295;
	mul.wide.u32 	%rd178, %r169, 8;
	add.s64 	%rd179, %rd2, %rd178;
	ld.global.u64 	%rd33, [%rd179];
	and.b64  	%rd180, %rd33, -4294967296;
	setp.ne.s64 	%p22, %rd180, 0;
	@%p22 bra 	$L__BB4_15;
	cvt.u32.u64 	%r85, %rd33;
	cvt.u32.u64 	%r86, %rd32;
	div.u32 	%r87, %r86, %r85;
	mul.lo.s32 	%r88, %r87, %r85;
	sub.s32 	%r89, %r86, %r88;
	cvt.u64.u32 	%rd274, %r87;
	cvt.u64.u32 	%rd275, %r89;
	bra.uni 	$L__BB4_16;
$L__BB4_15:
	div.s64 	%rd274, %rd32, %rd33;
	mul.lo.s64 	%rd181, %rd274, %rd33;
	sub.s64 	%rd275, %rd32, %rd181;
$L__BB4_16:
	mul.wide.u32 	%rd182, %r169, 8;
	add.s64 	%rd183, %rd1, %rd182;
	ld.global.u64 	%rd184, [%rd183];
	mad.lo.s64 	%rd40, %rd184, %rd275, %rd31;
	add.s32 	%r20, %r169, -1;
	and.b64  	%rd41, %rd274, 4294967295;
	mul.wide.u32 	%rd185, %r20, 8;
	add.s64 	%rd186, %rd2, %rd185;
	ld.global.u64 	%rd42, [%rd186];
	and.b64  	%rd187, %rd42, -4294967296;
	setp.ne.s64 	%p23, %rd187, 0;
	@%p23 bra 	$L__BB4_18;
	cvt.u32.u64 	%r90, %rd42;
	cvt.u32.u64 	%r91, %rd41;
	div.u32 	%r92, %r91, %r90;
	mul.lo.s32 	%r93, %r92, %r90;
	sub.s32 	%r94, %r91, %r93;
	cvt.u64.u32 	%rd276, %r92;
	cvt.u64.u32 	%rd277, %r94;
	bra.uni 	$L__BB4_19;
$L__BB4_18:
	div.s64 	%rd276, %rd41, %rd42;
	mul.lo.s64 	%rd188, %rd276, %rd42;
	sub.s64 	%rd277, %rd41, %rd188;
$L__BB4_19:
	mul.wide.u32 	%rd189, %r20, 8;
	add.s64 	%rd190, %rd1, %rd189;
	ld.global.u64 	%rd191, [%rd190];
	mad.lo.s64 	%rd49, %rd191, %rd277, %rd40;
	add.s32 	%r21, %r169, -2;
	and.b64  	%rd50, %rd276, 4294967295;
	mul.wide.u32 	%rd192, %r21, 8;
	add.s64 	%rd193, %rd2, %rd192;
	ld.global.u64 	%rd51, [%rd193];
	and.b64  	%rd194, %rd51, -4294967296;
	setp.ne.s64 	%p24, %rd194, 0;
	@%p24 bra 	$L__BB4_21;
	cvt.u32.u64 	%r95, %rd51;
	cvt.u32.u64 	%r96, %rd50;
	div.u32 	%r97, %r96, %r95;
	mul.lo.s32 	%r98, %r97, %r95;
	sub.s32 	%r99, %r96, %r98;
	cvt.u64.u32 	%rd278, %r97;
	cvt.u64.u32 	%rd279, %r99;
	bra.uni 	$L__BB4_22;
$L__BB4_21:
	div.s64 	%rd278, %rd50, %rd51;
	mul.lo.s64 	%rd195, %rd278, %rd51;
	sub.s64 	%rd279, %rd50, %rd195;
$L__BB4_22:
	mul.wide.u32 	%rd196, %r21, 8;
	add.s64 	%rd197, %rd1, %rd196;
	ld.global.u64 	%rd198, [%rd197];
	mad.lo.s64 	%rd58, %rd198, %rd279, %rd49;
	add.s32 	%r22, %r169, -3;
	and.b64  	%rd59, %rd278, 4294967295;
	mul.wide.u32 	%rd199, %r22, 8;
	add.s64 	%rd200, %rd2, %rd199;
	ld.global.u64 	%rd60, [%rd200];
	and.b64  	%rd201, %rd60, -4294967296;
	setp.ne.s64 	%p25, %rd201, 0;
	@%p25 bra 	$L__BB4_24;
	cvt.u32.u64 	%r100, %rd60;
	cvt.u32.u64 	%r101, %rd59;
	div.u32 	%r102, %r101, %r100;
	mul.lo.s32 	%r103, %r102, %r100;
	sub.s32 	%r104, %r101, %r103;
	cvt.u64.u32 	%rd280, %r102;
	cvt.u64.u32 	%rd281, %r104;
	bra.uni 	$L__BB4_25;
$L__BB4_24:
	div.s64 	%rd280, %rd59, %rd60;
	mul.lo.s64 	%rd202, %rd280, %rd60;
	sub.s64 	%rd281, %rd59, %rd202;
$L__BB4_25:
	mul.wide.u32 	%rd203, %r22, 8;
	add.s64 	%rd204, %rd1, %rd203;
	ld.global.u64 	%rd205, [%rd204];
	mad.lo.s64 	%rd67, %rd205, %rd281, %rd58;
	and.b64  	%rd68, %rd280, 4294967295;
	mul.wide.u32 	%rd206, %r19, 8;
	add.s64 	%rd207, %rd2, %rd206;
	ld.global.u64 	%rd69, [%rd207];
	and.b64  	%rd208, %rd69, -4294967296;
	setp.ne.s64 	%p26, %rd208, 0;
	@%p26 bra 	$L__BB4_27;
	cvt.u32.u64 	%r105, %rd69;
	cvt.u32.u64 	%r106, %rd68;
	div.u32 	%r107, %r106, %r105;
	mul.lo.s32 	%r108, %r107, %r105;
	sub.s32 	%r109, %r106, %r108;
	cvt.u64.u32 	%rd282, %r107;
	cvt.u64.u32 	%rd283, %r109;
	bra.uni 	$L__BB4_28;
$L__BB4_27:
	div.s64 	%rd282, %rd68, %rd69;
	mul.lo.s64 	%rd209, %rd282, %rd69;
	sub.s64 	%rd283, %rd68, %rd209;
$L__BB4_28:
	add.s64 	%rd211, %rd1, %rd206;
	ld.global.u64 	%rd212, [%rd211];
	mad.lo.s64 	%rd303, %rd212, %rd283, %rd67;
	cvt.u32.u64 	%r174, %rd282;
	add.s32 	%r169, %r169, -8;
	add.s32 	%r168, %r168, 8;
	setp.ne.s32 	%p27, %r168, 0;
	@%p27 bra 	$L__BB4_4;
	add.s32 	%r173, %r169, 3;
$L__BB4_30:
	setp.eq.s32 	%p28, %r10, 0;
	@%p28 bra 	$L__BB4_59;
	and.b32  	%r29, %r8, 3;
	setp.lt.u32 	%p29, %r10, 4;
	@%p29 bra 	$L__BB4_45;
	cvt.u64.u32 	%rd79, %r174;
	mul.wide.u32 	%rd214, %r173, 8;
	add.s64 	%rd215, %rd2, %rd214;
	ld.global.u64 	%rd80, [%rd215];
	and.b64  	%rd216, %rd80, -4294967296;
	setp.ne.s64 	%p30, %rd216, 0;
	@%p30 bra 	$L__BB4_34;
	cvt.u32.u64 	%r110, %rd80;
	cvt.u32.u64 	%r111, %rd79;
	div.u32 	%r112, %r111, %r110;
	mul.lo.s32 	%r113, %r112, %r110;
	sub.s32 	%r114, %r111, %r113;
	cvt.u64.u32 	%rd286, %r112;
	cvt.u64.u32 	%rd287, %r114;
	bra.uni 	$L__BB4_35;
$L__BB4_34:
	div.s64 	%rd286, %rd79, %rd80;
	mul.lo.s64 	%rd217, %rd286, %rd80;
	sub.s64 	%rd287, %rd79, %rd217;
$L__BB4_35:
	add.s64 	%rd219, %rd1, %rd214;
	ld.global.u64 	%rd220, [%rd219];
	mad.lo.s64 	%rd87, %rd220, %rd287, %rd303;
	add.s32 	%r30, %r173, -1;
	and.b64  	%rd88, %rd286, 4294967295;
	mul.wide.u32 	%rd221, %r30, 8;
	add.s64 	%rd222, %rd2, %rd221;
	ld.global.u64 	%rd89, [%rd222];
	and.b64  	%rd223, %rd89, -4294967296;
	setp.ne.s64 	%p31, %rd223, 0;
	@%p31 bra 	$L__BB4_37;
	cvt.u32.u64 	%r115, %rd89;
	cvt.u32.u64 	%r116, %rd88;
	div.u32 	%r117, %r116, %r115;
	mul.lo.s32 	%r118, %r117, %r115;
	sub.s32 	%r119, %r116, %r118;
	cvt.u64.u32 	%rd288, %r117;
	cvt.u64.u32 	%rd289, %r119;
	bra.uni 	$L__BB4_38;
$L__BB4_37:
	div.s64 	%rd288, %rd88, %rd89;
	mul.lo.s64 	%rd224, %rd288, %rd89;
	sub.s64 	%rd289, %rd88, %rd224;
$L__BB4_38:
	add.s64 	%rd226, %rd1, %rd221;
	ld.global.u64 	%rd227, [%rd226];
	mad.lo.s64 	%rd96, %rd227, %rd289, %rd87;
	add.s32 	%r31, %r173, -2;
	and.b64  	%rd97, %rd288, 4294967295;
	mul.wide.u32 	%rd228, %r31, 8;
	add.s64 	%rd229, %rd2, %rd228;
	ld.global.u64 	%rd98, [%rd229];
	and.b64  	%rd230, %rd98, -4294967296;
	setp.ne.s64 	%p32, %rd230, 0;
	@%p32 bra 	$L__BB4_40;
	cvt.u32.u64 	%r120, %rd98;
	cvt.u32.u64 	%r121, %rd97;
	div.u32 	%r122, %r121, %r120;
	mul.lo.s32 	%r123, %r122, %r120;
	sub.s32 	%r124, %r121, %r123;
	cvt.u64.u32 	%rd290, %r122;
	cvt.u64.u32 	%rd291, %r124;
	bra.uni 	$L__BB4_41;
$L__BB4_40:
	div.s64 	%rd290, %rd97, %rd98;
	mul.lo.s64 	%rd231, %rd290, %rd98;
	sub.s64 	%rd291, %rd97, %rd231;
$L__BB4_41:
	add.s64 	%rd233, %rd1, %rd228;
	ld.global.u64 	%rd234, [%rd233];
	mad.lo.s64 	%rd105, %rd234, %rd291, %rd96;
	add.s32 	%r32, %r173, -3;
	and.b64  	%rd106, %rd290, 4294967295;
	mul.wide.u32 	%rd235, %r32, 8;
	add.s64 	%rd236, %rd2, %rd235;
	ld.global.u64 	%rd107, [%rd236];
	and.b64  	%rd237, %rd107, -4294967296;
	setp.ne.s64 	%p33, %rd237, 0;
	@%p33 bra 	$L__BB4_43;
	cvt.u32.u64 	%r125, %rd107;
	cvt.u32.u64 	%r126, %rd106;
	div.u32 	%r127, %r126, %r125;
	mul.lo.s32 	%r128, %r127, %r125;
	sub.s32 	%r129, %r126, %r128;
	cvt.u64.u32 	%rd292, %r127;
	cvt.u64.u32 	%rd293, %r129;
	bra.uni 	$L__BB4_44;
$L__BB4_43:
	div.s64 	%rd292, %rd106, %rd107;
	mul.lo.s64 	%rd238, %rd292, %rd107;
	sub.s64 	%rd293, %rd106, %rd238;
$L__BB4_44:
	add.s64 	%rd240, %rd1, %rd235;
	ld.global.u64 	%rd241, [%rd240];
	mad.lo.s64 	%rd303, %rd241, %rd293, %rd105;
	cvt.u32.u64 	%r174, %rd292;
	add.s32 	%r173, %r173, -4;
$L__BB4_45:
	setp.eq.s32 	%p34, %r29, 0;
	@%p34 bra 	$L__BB4_59;
	setp.eq.s32 	%p35, %r29, 1;
	@%p35 bra 	$L__BB4_54;
	cvt.u64.u32 	%rd117, %r174;
	mul.wide.u32 	%rd243, %r173, 8;
	add.s64 	%rd244, %rd2, %rd243;
	ld.global.u64 	%rd118, [%rd244];
	and.b64  	%rd245, %rd118, -4294967296;
	setp.ne.s64 	%p36, %rd245, 0;
	@%p36 bra 	$L__BB4_49;
	cvt.u32.u64 	%r130, %rd118;
	cvt.u32.u64 	%r131, %rd117;
	div.u32 	%r132, %r131, %r130;
	mul.lo.s32 	%r133, %r132, %r130;
	sub.s32 	%r134, %r131, %r133;
	cvt.u64.u32 	%rd296, %r132;
	cvt.u64.u32 	%rd297, %r134;
	bra.uni 	$L__BB4_50;
$L__BB4_49:
	div.s64 	%rd296, %rd117, %rd118;
	mul.lo.s64 	%rd246, %rd296, %rd118;
	sub.s64 	%rd297, %rd117, %rd246;
$L__BB4_50:
	add.s64 	%rd248, %rd1, %rd243;
	ld.global.u64 	%rd249, [%rd248];
	mad.lo.s64 	%rd125, %rd249, %rd297, %rd303;
	add.s32 	%r37, %r173, -1;
	and.b64  	%rd126, %rd296, 4294967295;
	mul.wide.u32 	%rd250, %r37, 8;
	add.s64 	%rd251, %rd2, %rd250;
	ld.global.u64 	%rd127, [%rd251];
	and.b64  	%rd252, %rd127, -4294967296;
	setp.ne.s64 	%p37, %rd252, 0;
	@%p37 bra 	$L__BB4_52;
	cvt.u32.u64 	%r135, %rd127;
	cvt.u32.u64 	%r136, %rd126;
	div.u32 	%r137, %r136, %r135;
	mul.lo.s32 	%r138, %r137, %r135;
	sub.s32 	%r139, %r136, %r138;
	cvt.u64.u32 	%rd298, %r137;
	cvt.u64.u32 	%rd299, %r139;
	bra.uni 	$L__BB4_53;
$L__BB4_52:
	div.s64 	%rd298, %rd126, %rd127;
	mul.lo.s64 	%rd253, %rd298, %rd127;
	sub.s64 	%rd299, %rd126, %rd253;
$L__BB4_53:
	add.s64 	%rd255, %rd1, %rd250;
	ld.global.u64 	%rd256, [%rd255];
	mad.lo.s64 	%rd303, %rd256, %rd299, %rd125;
	cvt.u32.u64 	%r174, %rd298;
	add.s32 	%r173, %r173, -2;
$L__BB4_54:
	and.b32  	%r140, %r8, 1;
	setp.eq.b32 	%p38, %r140, 1;
	not.pred 	%p39, %p38;
	@%p39 bra 	$L__BB4_59;
	cvt.u64.u32 	%rd137, %r174;
	mul.wide.u32 	%rd257, %r173, 8;
	add.s64 	%rd258, %rd2, %rd257;
	ld.global.u64 	%rd138, [%rd258];
	and.b64  	%rd259, %rd138, -4294967296;
	setp.ne.s64 	%p40, %rd259, 0;
	@%p40 bra 	$L__BB4_57;
	cvt.u32.u64 	%r141, %rd138;
	cvt.u32.u64 	%r142, %rd137;
	rem.u32 	%r143, %r142, %r141;
	cvt.u64.u32 	%rd302, %r143;
	bra.uni 	$L__BB4_58;
$L__BB4_57:
	rem.s64 	%rd302, %rd137, %rd138;
$L__BB4_58:
	add.s64 	%rd261, %rd1, %rd257;
	ld.global.u64 	%rd262, [%rd261];
	mad.lo.s64 	%rd303, %rd262, %rd302, %rd303;
$L__BB4_59:
	cvta.to.global.u64 	%rd263, %rd145;
	add.s64 	%rd264, %rd263, %rd303;
	ld.global.u8 	%rs2, [%rd264];
	st.shared.u8 	[%r6], %rs2;
	bar.sync 	0;
	setp.ne.s32 	%p41, %r1, 0;
	@%p41 bra 	$L__BB4_76;
	setp.lt.u32 	%p42, %r4, 2;
	add.s32 	%r42, %r66, %r3;
	@%p42 bra 	$L__BB4_74;
	ld.shared.u8 	%rs3, [%r42];
	setp.ne.s16 	%p73, %rs3, 0;
	add.s32 	%r43, %r4, -1;
	add.s32 	%r146, %r4, -2;
	and.b32  	%r44, %r43, 7;
	setp.lt.u32 	%p44, %r146, 7;
	mov.b32 	%r178, 1;
	@%p44 bra 	$L__BB4_65;
	and.b32  	%r148, %r43, -8;
	neg.s32 	%r182, %r148;
	add.s32 	%r149, %r3, %r2;
	add.s32 	%r180, %r66, %r149;
	shl.b32 	%r47, %r2, 3;
	mov.b32 	%r181, 0;
$L__BB4_63:
	.pragma "nounroll";
	ld.shared.u8 	%rs4, [%r180];
	selp.u16 	%rs5, 1, 0, %p73;
	or.b16  	%rs6, %rs4, %rs5;
	and.b16  	%rs7, %rs6, 255;
	setp.ne.s16 	%p45, %rs7, 0;
	add.s32 	%r151, %r180, %r2;
	ld.shared.u8 	%rs8, [%r151];
	selp.u16 	%rs9, 1, 0, %p45;
	or.b16  	%rs10, %rs8, %rs9;
	and.b16  	%rs11, %rs10, 255;
	setp.ne.s16 	%p46, %rs11, 0;
	add.s32 	%r152, %r151, %r2;
	ld.shared.u8 	%rs12, [%r152];
	selp.u16 	%rs13, 1, 0, %p46;
	or.b16  	%rs14, %rs12, %rs13;
	and.b16  	%rs15, %rs14, 255;
	setp.ne.s16 	%p47, %rs15, 0;
	add.s32 	%r153, %r152, %r2;
	ld.shared.u8 	%rs16, [%r153];
	selp.u16 	%rs17, 1, 0, %p47;
	or.b16  	%rs18, %rs16, %rs17;
	and.b16  	%rs19, %rs18, 255;
	setp.ne.s16 	%p48, %rs19, 0;
	add.s32 	%r154, %r153, %r2;
	ld.shared.u8 	%rs20, [%r154];
	selp.u16 	%rs21, 1, 0, %p48;
	or.b16  	%rs22, %rs20, %rs21;
	and.b16  	%rs23, %rs22, 255;
	setp.ne.s16 	%p49, %rs23, 0;
	add.s32 	%r155, %r154, %r2;
	ld.shared.u8 	%rs24, [%r155];
	selp.u16 	%rs25, 1, 0, %p49;
	or.b16  	%rs26, %rs24, %rs25;
	and.b16  	%rs27, %rs26, 255;
	setp.ne.s16 	%p50, %rs27, 0;
	add.s32 	%r156, %r155, %r2;
	ld.shared.u8 	%rs28, [%r156];
	selp.u16 	%rs29, 1, 0, %p50;
	or.b16  	%rs30, %rs28, %rs29;
	and.b16  	%rs31, %rs30, 255;
	setp.ne.s16 	%p51, %rs31, 0;
	add.s32 	%r157, %r156, %r2;
	ld.shared.u8 	%rs32, [%r157];
	selp.u16 	%rs33, 1, 0, %p51;
	or.b16  	%rs34, %rs32, %rs33;
	and.b16  	%rs35, %rs34, 255;
	setp.ne.s16 	%p73, %rs35, 0;
	add.s32 	%r182, %r182, 8;
	add.s32 	%r181, %r181, 8;
	add.s32 	%r180, %r180, %r47;
	setp.eq.s32 	%p52, %r182, 0;
	@%p52 bra 	$L__BB4_64;
	bra.uni 	$L__BB4_63;
$L__BB4_64:
	add.s32 	%r178, %r181, 1;
$L__BB4_65:
	setp.eq.s32 	%p53, %r44, 0;
	@%p53 bra 	$L__BB4_73;
	and.b32  	%r50, %r43, 3;
	setp.lt.u32 	%p55, %r44, 4;
	@%p55 bra 	$L__BB4_68;
	mad.lo.s32 	%r158, %r178, %r2, %r42;
	ld.shared.u8 	%rs36, [%r158];
	selp.u16 	%rs37, 1, 0, %p73;
	or.b16  	%rs38, %rs36, %rs37;
	and.b16  	%rs39, %rs38, 255;
	setp.ne.s16 	%p56, %rs39, 0;
	add.s32 	%r159, %r158, %r2;
	ld.shared.u8 	%rs40, [%r159];
	selp.u16 	%rs41, 1, 0, %p56;
	or.b16  	%rs42, %rs40, %rs41;
	and.b16  	%rs43, %rs42, 255;
	setp.ne.s16 	%p57, %rs43, 0;
	add.s32 	%r160, %r159, %r2;
	ld.shared.u8 	%rs44, [%r160];
	selp.u16 	%rs45, 1, 0, %p57;
	or.b16  	%rs46, %rs44, %rs45;
	and.b16  	%rs47, %rs46, 255;
	setp.ne.s16 	%p58, %rs47, 0;
	add.s32 	%r161, %r160, %r2;
	ld.shared.u8 	%rs48, [%r161];
	selp.u16 	%rs49, 1, 0, %p58;
	or.b16  	%rs50, %rs48, %rs49;
	and.b16  	%rs51, %rs50, 255;
	add.s32 	%r178, %r178, 4;
	setp.ne.s16 	%p73, %rs51, 0;
$L__BB4_68:
	setp.eq.s32 	%p59, %r50, 0;
	@%p59 bra 	$L__BB4_73;
	setp.eq.s32 	%p61, %r50, 1;
	@%p61 bra 	$L__BB4_71;
	mad.lo.s32 	%r162, %r178, %r2, %r42;
	ld.shared.u8 	%rs52, [%r162];
	selp.u16 	%rs53, 1, 0, %p73;
	or.b16  	%rs54, %rs52, %rs53;
	and.b16  	%rs55, %rs54, 255;
	setp.ne.s16 	%p62, %rs55, 0;
	add.s32 	%r163, %r162, %r2;
	ld.shared.u8 	%rs56, [%r163];
	selp.u16 	%rs57, 1, 0, %p62;
	or.b16  	%rs58, %rs56, %rs57;
	and.b16  	%rs59, %rs58, 255;
	add.s32 	%r178, %r178, 2;
	setp.ne.s16 	%p73, %rs59, 0;
$L__BB4_71:
	and.b32  	%r164, %r43, 1;
	setp.eq.b32 	%p63, %r164, 1;
	not.pred 	%p64, %p63;
	@%p64 bra 	$L__BB4_73;
	mad.lo.s32 	%r165, %r178, %r2, %r42;
	ld.shared.u8 	%rs60, [%r165];
	selp.u16 	%rs61, 1, 0, %p73;
	or.b16  	%rs62, %rs60, %rs61;
	and.b16  	%rs63, %rs62, 255;
	setp.ne.s16 	%p73, %rs63, 0;
$L__BB4_73:
	selp.u16 	%rs64, 1, 0, %p73;
	st.shared.u8 	[%r42], %rs64;
$L__BB4_74:
	atom.relaxed.global.cas.b32 	%r166, [global_lock], 0, 1;
	setp.ne.s32 	%p65, %r166, 0;
	@%p65 bra 	$L__BB4_74;
	cvta.to.global.u64 	%rd265, %rd144;
	add.s64 	%rd266, %rd265, %rd3;
	ld.global.u8 	%rs65, [%rd266];
	ld.shared.u8 	%rs66, [%r42];
	or.b16  	%rs67, %rs66, %rs65;
	and.b16  	%rs68, %rs67, 255;
	setp.ne.s16 	%p66, %rs68, 0;
	selp.u16 	%rs69, 1, 0, %p66;
	st.global.u8 	[%rd266], %rs69;
	atom.global.exch.b32 	%r167, [global_lock], 0;
$L__BB4_76:
	ret;

}
	// .globl	contiguous_fast_reduce_i8
.visible .entry contiguous_fast_reduce_i8(
	.param .u64 .ptr .align 1 contiguous_fast_reduce_i8_param_0,
	.param .u64 .ptr .align 1 contiguous_fast_reduce_i8_param_1,
	.param .u64 contiguous_fast_reduce_i8_param_2
)
{
	.reg .pred 	%p<8>;
	.reg .b16 	%rs<28>;
	.reg .b32 	%r<14>;
	.reg .b64 	%rd<14>;

	ld.param.u64 	%rd4, [contiguous_fast_reduce_i8_param_0];
	ld.param.u64 	%rd6, [contiguous_fast_reduce_i8_param_1];
	ld.param.u64 	%rd5, [contiguous_fast_reduce_i8_param_2];
	cvta.to.global.u64 	%rd1, %rd6;
	mov.u32 	%r1, %tid.x;
	mov.u32 	%r2, %ctaid.x;
	mov.u32 	%r13, %ntid.x;
	mul.lo.s32 	%r8, %r2, %r13;
	shl.b32 	%r9, %r8, 1;
	add.s32 	%r4, %r9, %r1;
	mov.u32 	%r10, sdata_i8;
	add.s32 	%r5, %r10, %r1;
	mov.b16 	%rs1, 0;
	st.shared.u8 	[%r5], %rs1;
	add.s32 	%r11, %r4, %r13;
	cvt.u64.u32 	%rd2, %r11;
	setp.le.u64 	%p1, %rd5, %rd2;
	@%p1 bra 	$L__BB5_2;
	cvt.u64.u32 	%rd8, %r4;
	add.s64 	%rd9, %rd1, %rd8;
	ld.global.u8 	%rs3, [%rd9];
	add.s64 	%rd10, %rd1, %rd2;
	ld.global.u8 	%rs4, [%rd10];
	add.s16 	%rs5, %rs4, %rs3;
	st.shared.u8 	[%r5], %rs5;
	bra.uni 	$L__BB5_4;
$L__BB5_2:
	cvt.u64.u32 	%rd3, %r4;
	setp.le.u64 	%p2, %rd5, %rd3;
	@%p2 bra 	$L__BB5_4;
	add.s64 	%rd7, %rd1, %rd3;
	ld.global.u8 	%rs2, [%rd7];
	st.shared.u8 	[%r5], %rs2;
$L__BB5_4:
	bar.sync 	0;
	setp.lt.u32 	%p3, %r13, 66;
	@%p3 bra 	$L__BB5_8;
$L__BB5_5:
	shr.u32 	%r7, %r13, 1;
	setp.ge.u32 	%p4, %r1, %r7;
	@%p4 bra 	$L__BB5_7;
	ld.shared.u8 	%rs6, [%r5];
	add.s32 	%r12, %r5, %r7;
	ld.shared.u8 	%rs7, [%r12];
	add.s16 	%rs8, %rs7, %rs6;
	st.shared.u8 	[%r5], %rs8;
$L__BB5_7:
	bar.sync 	0;
	setp.gt.u32 	%p5, %r13, 131;
	mov.u32 	%r13, %r7;
	@%p5 bra 	$L__BB5_5;
$L__BB5_8:
	setp.gt.u32 	%p6, %r1, 31;
	@%p6 bra 	$L__BB5_11;
	ld.volatile.shared.u8 	%rs9, [%r5];
	ld.volatile.shared.u8 	%rs10, [%r5+32];
	add.s16 	%rs11, %rs10, %rs9;
	st.volatile.shared.u8 	[%r5], %rs11;
	ld.volatile.shared.u8 	%rs12, [%r5];
	ld.volatile.shared.u8 	%rs13, [%r5+16];
	add.s16 	%rs14, %rs13, %rs12;
	st.volatile.shared.u8 	[%r5], %rs14;
	ld.volatile.shared.u8 	%rs15, [%r5];
	ld.volatile.shared.u8 	%rs16, [%r5+8];
	add.s16 	%rs17, %rs16, %rs15;
	st.volatile.shared.u8 	[%r5], %rs17;
	ld.volatile.shared.u8 	%rs18, [%r5];
	ld.volatile.shared.u8 	%rs19, [%r5+4];
	add.s16 	%rs20, %rs19, %rs18;
	st.volatile.shared.u8 	[%r5], %rs20;
	ld.volatile.shared.u8 	%rs21, [%r5];
	ld.volatile.shared.u8 	%rs22, [%r5+2];
	add.s16 	%rs23, %rs22, %rs21;
	st.volatile.shared.u8 	[%r5], %rs23;
	ld.volatile.shared.u8 	%rs24, [%r5];
	ld.volatile.shared.u8 	%rs25, [%r5+1];
	add.s16 	%rs26, %rs25, %rs24;
	st.volatile.shared.u8 	[%r5], %rs26;
	setp.ne.s32 	%p7, %r1, 0;
	@%p7 bra 	$L__BB5_11;
	ld.shared.u8 	%rs27, [sdata_i8];
	cvt.u64.u32 	%rd11, %r2;
	cvta.to.global.u64 	%rd12, %rd4;
	add.s64 	%rd13, %rd12, %rd11;
	st.global.u8 	[%rd13], %rs27;
$L__BB5_11:
	ret;

}
	// .globl	uncontiguous_fast_reduce_i8
.visible .entry uncontiguous_fast_reduce_i8(
	.param .u64 .ptr .align 1 uncontiguous_fast_reduce_i8_param_0,
	.param .u64 .ptr .align 1 uncontiguous_fast_reduce_i8_param_1,
	.param .u64 .ptr .align 1 uncontiguous_fast_reduce_i8_param_2,
	.param .u64 .ptr .align 1 uncontiguous_fast_reduce_i8_param_3,
	.param .u64 uncontiguous_fast_reduce_i8_param_4,
	.param .u64 uncontiguous_fast_reduce_i8_param_5
)
{
	.reg .pred 	%p<53>;
	.reg .b16 	%rs<28>;
	.reg .b32 	%r<210>;
	.reg .b64 	%rd<555>;

	ld.param.u64 	%rd260, [uncontiguous_fast_reduce_i8_param_0];
	ld.param.u64 	%rd263, [uncontiguous_fast_reduce_i8_param_1];
	ld.param.u64 	%rd264, [uncontiguous_fast_reduce_i8_param_2];
	ld.param.u64 	%rd265, [uncontiguous_fast_reduce_i8_param_3];
	ld.param.u64 	%rd261, [uncontiguous_fast_reduce_i8_param_4];
	ld.param.u64 	%rd262, [uncontiguous_fast_reduce_i8_param_5];
	cvta.to.global.u64 	%rd1, %rd265;
	cvta.to.global.u64 	%rd2, %rd264;
	cvta.to.global.u64 	%rd3, %rd263;
	mov.u32 	%r1, %tid.x;
	mov.u32 	%r2, %ctaid.x;
	mov.u32 	%r209, %ntid.x;
	mul.lo.s32 	%r52, %r2, %r209;
	shl.b32 	%r53, %r52, 1;
	add.s32 	%r4, %r53, %r1;
	mov.u32 	%r54, sdata_i8;
	add.s32 	%r5, %r54, %r1;
	mov.b16 	%rs1, 0;
	st.shared.u8 	[%r5], %rs1;
	add.s32 	%r55, %r4, %r209;
	cvt.u64.u32 	%rd508, %r55;
	setp.le.u64 	%p1, %rd262, %rd508;
	@%p1 bra 	$L__BB6_54;
	cvt.u32.u64 	%r6, %rd261;
	add.s32 	%r203, %r6, -1;
	setp.lt.s32 	%p27, %r203, 0;
	mov.b64 	%rd512, 0;
	mov.u64 	%rd513, %rd512;
	@%p27 bra 	$L__BB6_53;
	cvt.u64.u32 	%rd509, %r4;
	setp.lt.u32 	%p28, %r203, 3;
	mov.b64 	%rd513, 0;
	mov.u64 	%rd512, %rd513;
	@%p28 bra 	$L__BB6_30;
	add.s32 	%r201, %r6, -2;
	and.b32  	%r131, %r6, -4;
	neg.s32 	%r200, %r131;
	mov.b64 	%rd513, 0;
$L__BB6_4:
	.pragma "nounroll";
	add.s32 	%r12, %r201, 1;
	mul.wide.u32 	%rd396, %r12, 8;
	add.s64 	%rd397, %rd2, %rd396;
	ld.global.u64 	%rd10, [%rd397];
	or.b64  	%rd398, %rd509, %rd10;
	and.b64  	%rd399, %rd398, -4294967296;
	setp.ne.s64 	%p29, %rd399, 0;
	@%p29 bra 	$L__BB6_6;
	cvt.u32.u64 	%r132, %rd10;
	cvt.u32.u64 	%r133, %rd509;
	div.u32 	%r134, %r133, %r132;
	mul.lo.s32 	%r135, %r134, %r132;
	sub.s32 	%r136, %r133, %r135;
	cvt.u64.u32 	%rd474, %r134;
	cvt.u64.u32 	%rd475, %r136;
	bra.uni 	$L__BB6_7;
$L__BB6_6:
	div.s64 	%rd474, %rd509, %rd10;
	mul.lo.s64 	%rd400, %rd474, %rd10;
	sub.s64 	%rd475, %rd509, %rd400;
$L__BB6_7:
	mul.wide.u32 	%rd401, %r12, 8;
	add.s64 	%rd402, %rd1, %rd401;
	ld.global.u64 	%rd17, [%rd402];
	mad.lo.s64 	%rd18, %rd17, %rd475, %rd512;
	or.b64  	%rd403, %rd508, %rd10;
	and.b64  	%rd404, %rd403, -4294967296;
	setp.ne.s64 	%p30, %rd404, 0;
	@%p30 bra 	$L__BB6_9;
	cvt.u32.u64 	%r137, %rd10;
	cvt.u32.u64 	%r138, %rd508;
	div.u32 	%r139, %r138, %r137;
	mul.lo.s32 	%r140, %r139, %r137;
	sub.s32 	%r141, %r138, %r140;
	cvt.u64.u32 	%rd476, %r139;
	cvt.u64.u32 	%rd477, %r141;
	bra.uni 	$L__BB6_10;
$L__BB6_9:
	div.s64 	%rd476, %rd508, %rd10;
	mul.lo.s64 	%rd405, %rd476, %rd10;
	sub.s64 	%rd477, %rd508, %rd405;
$L__BB6_10:
	mad.lo.s64 	%rd25, %rd477, %rd17, %rd513;
	add.s32 	%r13, %r201, -2;
	mul.wide.u32 	%rd406, %r201, 8;
	add.s64 	%rd407, %rd2, %rd406;
	ld.global.u64 	%rd26, [%rd407];
	or.b64  	%rd408, %rd474, %rd26;
	and.b64  	%rd409, %rd408, -4294967296;
	setp.ne.s64 	%p31, %rd409, 0;
	@%p31 bra 	$L__BB6_12;
	cvt.u32.u64 	%r142, %rd26;
	cvt.u32.u64 	%r143, %rd474;
	div.u32 	%r144, %r143, %r142;
	mul.lo.s32 	%r145, %r144, %r142;
	sub.s32 	%r146, %r143, %r145;
	cvt.u64.u32 	%rd478, %r144;
	cvt.u64.u32 	%rd479, %r146;
	bra.uni 	$L__BB6_13;
$L__BB6_12:
	div.s64 	%rd478, %rd474, %rd26;
	mul.lo.s64 	%rd410, %rd478, %rd26;
	sub.s64 	%rd479, %rd474, %rd410;
$L__BB6_13:
	mul.wide.u32 	%rd411, %r201, 8;
	add.s64 	%rd412, %rd1, %rd411;
	ld.global.u64 	%rd33, [%rd412];
	mad.lo.s64 	%rd34, %rd33, %rd479, %rd18;
	or.b64  	%rd413, %rd476, %rd26;
	and.b64  	%rd414, %rd413, -4294967296;
	setp.ne.s64 	%p32, %rd414, 0;
	@%p32 bra 	$L__BB6_15;
	cvt.u32.u64 	%r147, %rd26;
	cvt.u32.u64 	%r148, %rd476;
	div.u32 	%r149, %r148, %r147;
	mul.lo.s32 	%r150, %r149, %r147;
	sub.s32 	%r151, %r148, %r150;
	cvt.u64.u32 	%rd480, %r149;
	cvt.u64.u32 	%rd481, %r151;
	bra.uni 	$L__BB6_16;
$L__BB6_15:
	div.s64 	%rd480, %rd476, %rd26;
	mul.lo.s64 	%rd415, %rd480, %rd26;
	sub.s64 	%rd481, %rd476, %rd415;
$L__BB6_16:
	mad.lo.s64 	%rd41, %rd481, %rd33, %rd25;
	add.s32 	%r14, %r201, -1;
	mul.wide.u32 	%rd416, %r14, 8;
	add.s64 	%rd417, %rd2, %rd416;
	ld.global.u64 	%rd42, [%rd417];
	or.b64  	%rd418, %rd478, %rd42;
	and.b64  	%rd419, %rd418, -4294967296;
	setp.ne.s64 	%p33, %rd419, 0;
	@%p33 bra 	$L__BB6_18;
	cvt.u32.u64 	%r152, %rd42;
	cvt.u32.u64 	%r153, %rd478;
	div.u32 	%r154, %r153, %r152;
	mul.lo.s32 	%r155, %r154, %r152;
	sub.s32 	%r156, %r153, %r155;
	cvt.u64.u32 	%rd482, %r154;
	cvt.u64.u32 	%rd483, %r156;
	bra.uni 	$L__BB6_19;
$L__BB6_18:
	div.s64 	%rd482, %rd478, %rd42;
	mul.lo.s64 	%rd420, %rd482, %rd42;
	sub.s64 	%rd483, %rd478, %rd420;
$L__BB6_19:
	mul.wide.u32 	%rd421, %r14, 8;
	add.s64 	%rd422, %rd1, %rd421;
	ld.global.u64 	%rd49, [%rd422];
	mad.lo.s64 	%rd50, %rd49, %rd483, %rd34;
	or.b64  	%rd423, %rd480, %rd42;
	and.b64  	%rd424, %rd423, -4294967296;
	setp.ne.s64 	%p34, %rd424, 0;
	@%p34 bra 	$L__BB6_21;
	cvt.u32.u64 	%r157, %rd42;
	cvt.u32.u64 	%r158, %rd480;
	div.u32 	%r159, %r158, %r157;
	mul.lo.s32 	%r160, %r159, %r157;
	sub.s32 	%r161, %r158, %r160;
	cvt.u64.u32 	%rd484, %r159;
	cvt.u64.u32 	%rd485, %r161;
	bra.uni 	$L__BB6_22;
$L__BB6_21:
	div.s64 	%rd484, %rd480, %rd42;
	mul.lo.s64 	%rd425, %rd484, %rd42;
	sub.s64 	%rd485, %rd480, %rd425;
$L__BB6_22:
	mad.lo.s64 	%rd57, %rd485, %rd49, %rd41;
	mul.wide.u32 	%rd426, %r13, 8;
	add.s64 	%rd427, %rd2, %rd426;
	ld.global.u64 	%rd58, [%rd427];
	or.b64  	%rd428, %rd482, %rd58;
	and.b64  	%rd429, %rd428, -4294967296;
	setp.ne.s64 	%p35, %rd429, 0;
	@%p35 bra 	$L__BB6_24;
	cvt.u32.u64 	%r162, %rd58;
	cvt.u32.u64 	%r163, %rd482;
	div.u32 	%r164, %r163, %r162;
	mul.lo.s32 	%r165, %r164, %r162;
	sub.s32 	%r166, %r163, %r165;
	cvt.u64.u32 	%rd509, %r164;
	cvt.u64.u32 	%rd487, %r166;
	bra.uni 	$L__BB6_25;
$L__BB6_24:
	div.s64 	%rd509, %rd482, %rd58;
	mul.lo.s64 	%rd430, %rd509, %rd58;
	sub.s64 	%rd487, %rd482, %rd430;
$L__BB6_25:
	mul.wide.u32 	%rd431, %r13, 8;
	add.s64 	%rd432, %rd1, %rd431;
	ld.global.u64 	%rd65, [%rd432];
	mad.lo.s64 	%rd512, %rd65, %rd487, %rd50;
	or.b64  	%rd433, %rd484, %rd58;
	and.b64  	%rd434, %rd433, -4294967296;
	setp.ne.s64 	%p36, %rd434, 0;
	@%p36 bra 	$L__BB6_27;
	cvt.u32.u64 	%r167, %rd58;
	cvt.u32.u64 	%r168, %rd484;
	div.u32 	%r169, %r168, %r167;
	mul.lo.s32 	%r170, %r169, %r167;
	sub.s32 	%r171, %r168, %r170;
	cvt.u64.u32 	%rd508, %r169;
	cvt.u64.u32 	%rd489, %r171;
	bra.uni 	$L__BB6_28;
$L__BB6_27:
	div.s64 	%rd508, %rd484, %rd58;
	mul.lo.s64 	%rd435, %rd508, %rd58;
	sub.s64 	%rd489, %rd484, %rd435;
$L__BB6_28:
	mad.lo.s64 	%rd513, %rd489, %rd65, %rd57;
	add.s32 	%r201, %r201, -4;
	add.s32 	%r200, %r200, 4;
	setp.ne.s32 	%p37, %r200, 0;
	@%p37 bra 	$L__BB6_4;
	add.s32 	%r203, %r201, 1;
$L__BB6_30:
	and.b32  	%r19, %r6, 3;
	setp.eq.s32 	%p38, %r19, 0;
	@%p38 bra 	$L__BB6_53;
	setp.eq.s32 	%p39, %r19, 1;
	@%p39 bra 	$L__BB6_45;
	mul.wide.u32 	%rd437, %r203, 8;
	add.s64 	%rd438, %rd2, %rd437;
	ld.global.u64 	%rd80, [%rd438];
	or.b64  	%rd439, %rd509, %rd80;
	and.b64  	%rd440, %rd439, -4294967296;
	setp.ne.s64 	%p40, %rd440, 0;
	@%p40 bra 	$L__BB6_34;
	cvt.u32.u64 	%r172, %rd80;
	cvt.u32.u64 	%r173, %rd509;
	div.u32 	%r174, %r173, %r172;
	mul.lo.s32 	%r175, %r174, %r172;
	sub.s32 	%r176, %r173, %r175;
	cvt.u64.u32 	%rd496, %r174;
	cvt.u64.u32 	%rd497, %r176;
	bra.uni 	$L__BB6_35;
$L__BB6_34:
	div.s64 	%rd496, %rd509, %rd80;
	mul.lo.s64 	%rd441, %rd496, %rd80;
	sub.s64 	%rd497, %rd509, %rd441;
$L__BB6_35:
	add.s64 	%rd443, %rd1, %rd437;
	ld.global.u64 	%rd87, [%rd443];
	mad.lo.s64 	%rd88, %rd87, %rd497, %rd512;
	or.b64  	%rd444, %rd508, %rd80;
	and.b64  	%rd445, %rd444, -4294967296;
	setp.ne.s64 	%p41, %rd445, 0;
	@%p41 bra 	$L__BB6_37;
	cvt.u32.u64 	%r177, %rd80;
	cvt.u32.u64 	%r178, %rd508;
	div.u32 	%r179, %r178, %r177;
	mul.lo.s32 	%r180, %r179, %r177;
	sub.s32 	%r181, %r178, %r180;
	cvt.u64.u32 	%rd498, %r179;
	cvt.u64.u32 	%rd499, %r181;
	bra.uni 	$L__BB6_38;
$L__BB6_37:
	div.s64 	%rd498, %rd508, %rd80;
	mul.lo.s64 	%rd446, %rd498, %rd80;
	sub.s64 	%rd499, %rd508, %rd446;
$L__BB6_38:
	mad.lo.s64 	%rd95, %rd499, %rd87, %rd513;
	add.s32 	%r20, %r203, -1;
	mul.wide.u32 	%rd447, %r20, 8;
	add.s64 	%rd448, %rd2, %rd447;
	ld.global.u64 	%rd96, [%rd448];
	or.b64  	%rd449, %rd496, %rd96;
	and.b64  	%rd450, %rd449, -4294967296;
	setp.ne.s64 	%p42, %rd450, 0;
	@%p42 bra 	$L__BB6_40;
	cvt.u32.u64 	%r182, %rd96;
	cvt.u32.u64 	%r183, %rd496;
	div.u32 	%r184, %r183, %r182;
	mul.lo.s32 	%r185, %r184, %r182;
	sub.s32 	%r186, %r183, %r185;
	cvt.u64.u32 	%rd509, %r184;
	cvt.u64.u32 	%rd501, %r186;
	bra.uni 	$L__BB6_41;
$L__BB6_40:
	div.s64 	%rd509, %rd496, %rd96;
	mul.lo.s64 	%rd451, %rd509, %rd96;
	sub.s64 	%rd501, %rd496, %rd451;
$L__BB6_41:
	add.s64 	%rd453, %rd1, %rd447;
	ld.global.u64 	%rd103, [%rd453];
	mad.lo.s64 	%rd512, %rd103, %rd501, %rd88;
	or.b64  	%rd454, %rd498, %rd96;
	and.b64  	%rd455, %rd454, -4294967296;
	setp.ne.s64 	%p43, %rd455, 0;
	@%p43 bra 	$L__BB6_43;
	cvt.u32.u64 	%r187, %rd96;
	cvt.u32.u64 	%r188, %rd498;
	div.u32 	%r189, %r188, %r187;
	mul.lo.s32 	%r190, %r189, %r187;
	sub.s32 	%r191, %r188, %r190;
	cvt.u64.u32 	%rd508, %r189;
	cvt.u64.u32 	%rd503, %r191;
	bra.uni 	$L__BB6_44;
$L__BB6_43:
	div.s64 	%rd508, %rd498, %rd96;
	mul.lo.s64 	%rd456, %rd508, %rd96;
	sub.s64 	%rd503, %rd498, %rd456;
$L__BB6_44:
	mad.lo.s64 	%rd513, %rd503, %rd103, %rd95;
	add.s32 	%r203, %r203, -2;
$L__BB6_45:
	and.b32  	%r192, %r6, 1;
	setp.eq.b32 	%p44, %r192, 1;
	not.pred 	%p45, %p44;
	@%p45 bra 	$L__BB6_53;
	mul.wide.u32 	%rd457, %r203, 8;
	add.s64 	%rd458, %rd2, %rd457;
	ld.global.u64 	%rd118, [%rd458];
	or.b64  	%rd459, %rd509, %rd118;
	and.b64  	%rd460, %rd459, -4294967296;
	setp.ne.s64 	%p46, %rd460, 0;
	@%p46 bra 	$L__BB6_48;
	cvt.u32.u64 	%r193, %rd118;
	cvt.u32.u64 	%r194, %rd509;
	rem.u32 	%r195, %r194, %r193;
	cvt.u64.u32 	%rd510, %r195;
	bra.uni 	$L__BB6_49;
$L__BB6_48:
	rem.s64 	%rd510, %rd509, %rd118;
$L__BB6_49:
	add.s64 	%rd462, %rd1, %rd457;
	ld.global.u64 	%rd122, [%rd462];
	mad.lo.s64 	%rd512, %rd122, %rd510, %rd512;
	or.b64  	%rd463, %rd508, %rd118;
	and.b64  	%rd464, %rd463, -4294967296;
	setp.ne.s64 	%p47, %rd464, 0;
	@%p47 bra 	$L__BB6_51;
	cvt.u32.u64 	%r196, %rd118;
	cvt.u32.u64 	%r197, %rd508;
	rem.u32 	%r198, %r197, %r196;
	cvt.u64.u32 	%rd511, %r198;
	bra.uni 	$L__BB6_52;
$L__BB6_51:
	rem.s64 	%rd511, %rd508, %rd118;
$L__BB6_52:
	mad.lo.s64 	%rd513, %rd511, %rd122, %rd513;
$L__BB6_53:
	add.s64 	%rd465, %rd3, %rd512;
	ld.global.u8 	%rs3, [%rd465];
	add.s64 	%rd466, %rd3, %rd513;
	ld.global.u8 	%rs4, [%rd466];
	add.s16 	%rs5, %rs4, %rs3;
	st.shared.u8 	[%r5], %rs5;
	bra.uni 	$L__BB6_114;
$L__BB6_54:
	cvt.u64.u32 	%rd545, %r4;
	setp.le.u64 	%p2, %rd262, %rd545;
	@%p2 bra 	$L__BB6_114;
	cvt.u32.u64 	%r23, %rd261;
	add.s32 	%r207, %r23, -1;
	setp.lt.s32 	%p3, %r207, 0;
	mov.b64 	%rd554, 0;
	@%p3 bra 	$L__BB6_113;
	and.b32  	%r25, %r23, 7;
	setp.lt.u32 	%p4, %r207, 7;
	mov.b64 	%rd554, 0;
	@%p4 bra 	$L__BB6_84;
	add.s32 	%r205, %r23, -4;
	and.b32  	%r56, %r23, -8;
	neg.s32 	%r204, %r56;
	mov.b64 	%rd554, 0;
$L__BB6_58:
	.pragma "nounroll";
	add.s32 	%r30, %r205, 3;
	mul.wide.u32 	%rd270, %r30, 8;
	add.s64 	%rd271, %rd2, %rd270;
	ld.global.u64 	%rd133, [%rd271];
	or.b64  	%rd272, %rd545, %rd133;
	and.b64  	%rd273, %rd272, -4294967296;
	setp.ne.s64 	%p5, %rd273, 0;
	@%p5 bra 	$L__BB6_60;
	cvt.u32.u64 	%r57, %rd133;
	cvt.u32.u64 	%r58, %rd545;
	div.u32 	%r59, %r58, %r57;
	mul.lo.s32 	%r60, %r59, %r57;
	sub.s32 	%r61, %r58, %r60;
	cvt.u64.u32 	%rd516, %r59;
	cvt.u64.u32 	%rd517, %r61;
	bra.uni 	$L__BB6_61;
$L__BB6_60:
	div.s64 	%rd516, %rd545, %rd133;
	mul.lo.s64 	%rd274, %rd516, %rd133;
	sub.s64 	%rd517, %rd545, %rd274;
$L__BB6_61:
	add.s64 	%rd276, %rd1, %rd270;
	ld.global.u64 	%rd277, [%rd276];
	mad.lo.s64 	%rd140, %rd277, %rd517, %rd554;
	add.s32 	%r31, %r205, 2;
	mul.wide.u32 	%rd278, %r31, 8;
	add.s64 	%rd279, %rd2, %rd278;
	ld.global.u64 	%rd141, [%rd279];
	or.b64  	%rd280, %rd516, %rd141;
	and.b64  	%rd281, %rd280, -4294967296;
	setp.ne.s64 	%p6, %rd281, 0;
	@%p6 bra 	$L__BB6_63;
	cvt.u32.u64 	%r62, %rd141;
	cvt.u32.u64 	%r63, %rd516;
	div.u32 	%r64, %r63, %r62;
	mul.lo.s32 	%r65, %r64, %r62;
	sub.s32 	%r66, %r63, %r65;
	cvt.u64.u32 	%rd518, %r64;
	cvt.u64.u32 	%rd519, %r66;
	bra.uni 	$L__BB6_64;
$L__BB6_63:
	div.s64 	%rd518, %rd516, %rd141;
	mul.lo.s64 	%rd282, %rd518, %rd141;
	sub.s64 	%rd519, %rd516, %rd282;
$L__BB6_64:
	add.s64 	%rd284, %rd1, %rd278;
	ld.global.u64 	%rd285, [%rd284];
	mad.lo.s64 	%rd148, %rd285, %rd519, %rd140;
	add.s32 	%r32, %r205, 1;
	mul.wide.u32 	%rd286, %r32, 8;
	add.s64 	%rd287, %rd2, %rd286;
	ld.global.u64 	%rd149, [%rd287];
	or.b64  	%rd288, %rd518, %rd149;
	and.b64  	%rd289, %rd288, -4294967296;
	setp.ne.s64 	%p7, %rd289, 0;
	@%p7 bra 	$L__BB6_66;
	cvt.u32.u64 	%r67, %rd149;
	cvt.u32.u64 	%r68, %rd518;
	div.u32 	%r69, %r68, %r67;
	mul.lo.s32 	%r70, %r69, %r67;
	sub.s32 	%r71, %r68, %r70;
	cvt.u64.u32 	%rd520, %r69;
	cvt.u64.u32 	%rd521, %r71;
	bra.uni 	$L__BB6_67;
$L__BB6_66:
	div.s64 	%rd520, %rd518, %rd149;
	mul.lo.s64 	%rd290, %rd520, %rd149;
	sub.s64 	%rd521, %rd518, %rd290;
$L__BB6_67:
	add.s64 	%rd292, %rd1, %rd286;
	ld.global.u64 	%rd293, [%rd292];
	mad.lo.s64 	%rd156, %rd293, %rd521, %rd148;
	add.s32 	%r33, %r205, -4;
	mul.wide.u32 	%rd294, %r205, 8;
	add.s64 	%rd295, %rd2, %rd294;
	ld.global.u64 	%rd157, [%rd295];
	or.b64  	%rd296, %rd520, %rd157;
	and.b64  	%rd297, %rd296, -4294967296;
	setp.ne.s64 	%p8, %rd297, 0;
	@%p8 bra 	$L__BB6_69;
	cvt.u32.u64 	%r72, %rd157;
	cvt.u32.u64 	%r73, %rd520;
	div.u32 	%r74, %r73, %r72;
	mul.lo.s32 	%r75, %r74, %r72;
	sub.s32 	%r76, %r73, %r75;
	cvt.u64.u32 	%rd522, %r74;
	cvt.u64.u32 	%rd523, %r76;
	bra.uni 	$L__BB6_70;
$L__BB6_69:
	div.s64 	%rd522, %rd520, %rd157;
	mul.lo.s64 	%rd298, %rd522, %rd157;
	sub.s64 	%rd523, %rd520, %rd298;
$L__BB6_70:
	add.s64 	%rd300, %rd1, %rd294;
	ld.global.u64 	%rd301, [%rd300];
	mad.lo.s64 	%rd164, %rd301, %rd523, %rd156;
	add.s32 	%r34, %r205, -1;
	mul.wide.u32 	%rd302, %r34, 8;
	add.s64 	%rd303, %rd2, %rd302;
	ld.global.u64 	%rd165, [%rd303];
	or.b64  	%rd304, %rd522, %rd165;
	and.b64  	%rd305, %rd304, -4294967296;
	setp.ne.s64 	%p9, %rd305, 0;
	@%p9 bra 	$L__BB6_72;
	cvt.u32.u64 	%r77, %rd165;
	cvt.u32.u64 	%r78, %rd522;
	div.u32 	%r79, %r78, %r77;
	mul.lo.s32 	%r80, %r79, %r77;
	sub.s32 	%r81, %r78, %r80;
	cvt.u64.u32 	%rd524, %r79;
	cvt.u64.u32 	%rd525, %r81;
	bra.uni 	$L__BB6_73;
$L__BB6_72:
	div.s64 	%rd524, %rd522, %rd165;
	mul.lo.s64 	%rd306, %rd524, %rd165;
	sub.s64 	%rd525, %rd522, %rd306;
$L__BB6_73:
	add.s64 	%rd308, %rd1, %rd302;
	ld.global.u64 	%rd309, [%rd308];
	mad.lo.s64 	%rd172, %rd309, %rd525, %rd164;
	add.s32 	%r35, %r205, -2;
	mul.wide.u32 	%rd310, %r35, 8;
	add.s64 	%rd311, %rd2, %rd310;
	ld.global.u64 	%rd173, [%rd311];
	or.b64  	%rd312, %rd524, %rd173;
	and.b64  	%rd313, %rd312, -4294967296;
	setp.ne.s64 	%p10, %rd313, 0;
	@%p10 bra 	$L__BB6_75;
	cvt.u32.u64 	%r82, %rd173;
	cvt.u32.u64 	%r83, %rd524;
	div.u32 	%r84, %r83, %r82;
	mul.lo.s32 	%r85, %r84, %r82;
	sub.s32 	%r86, %r83, %r85;
	cvt.u64.u32 	%rd526, %r84;
	cvt.u64.u32 	%rd527, %r86;
	bra.uni 	$L__BB6_76;
$L__BB6_75:
	div.s64 	%rd526, %rd524, %rd173;
	mul.lo.s64 	%rd314, %rd526, %rd173;
	sub.s64 	%rd527, %rd524, %rd314;
$L__BB6_76:
	add.s64 	%rd316, %rd1, %rd310;
	ld.global.u64 	%rd317, [%rd316];
	mad.lo.s64 	%rd180, %rd317, %rd527, %rd172;
	add.s32 	%r36, %r205, -3;
	mul.wide.u32 	%rd318, %r36, 8;
	add.s64 	%rd319, %rd2, %rd318;
	ld.global.u64 	%rd181, [%rd319];
	or.b64  	%rd320, %rd526, %rd181;
	and.b64  	%rd321, %rd320, -4294967296;
	setp.ne.s64 	%p11, %rd321, 0;
	@%p11 bra 	$L__BB6_78;
	cvt.u32.u64 	%r87, %rd181;
	cvt.u32.u64 	%r88, %rd526;
	div.u32 	%r89, %r88, %r87;
	mul.lo.s32 	%r90, %r89, %r87;
	sub.s32 	%r91, %r88, %r90;
	cvt.u64.u32 	%rd528, %r89;
	cvt.u64.u32 	%rd529, %r91;
	bra.uni 	$L__BB6_79;
$L__BB6_78:
	div.s64 	%rd528, %rd526, %rd181;
	mul.lo.s64 	%rd322, %rd528, %rd181;
	sub.s64 	%rd529, %rd526, %rd322;
$L__BB6_79:
	add.s64 	%rd324, %rd1, %rd318;
	ld.global.u64 	%rd325, [%rd324];
	mad.lo.s64 	%rd188, %rd325, %rd529, %rd180;
	mul.wide.u32 	%rd326, %r33, 8;
	add.s64 	%rd327, %rd2, %rd326;
	ld.global.u64 	%rd189, [%rd327];
	or.b64  	%rd328, %rd528, %rd189;
	and.b64  	%rd329, %rd328, -4294967296;
	setp.ne.s64 	%p12, %rd329, 0;
	@%p12 bra 	$L__BB6_81;
	cvt.u32.u64 	%r92, %rd189;
	cvt.u32.u64 	%r93, %rd528;
	div.u32 	%r94, %r93, %r92;
	mul.lo.s32 	%r95, %r94, %r92;
	sub.s32 	%r96, %r93, %r95;
	cvt.u64.u32 	%rd545, %r94;
	cvt.u64.u32 	%rd531, %r96;
	bra.uni 	$L__BB6_82;
$L__BB6_81:
	div.s64 	%rd545, %rd528, %rd189;
	mul.lo.s64 	%rd330, %rd545, %rd189;
	sub.s64 	%rd531, %rd528, %rd330;
$L__BB6_82:
	add.s64 	%rd332, %rd1, %rd326;
	ld.global.u64 	%rd333, [%rd332];
	mad.lo.s64 	%rd554, %rd333, %rd531, %rd188;
	add.s32 	%r205, %r205, -8;
	add.s32 	%r204, %r204, 8;
	setp.ne.s32 	%p13, %r204, 0;
	@%p13 bra 	$L__BB6_58;
	add.s32 	%r207, %r205, 3;
$L__BB6_84:
	setp.eq.s32 	%p14, %r25, 0;
	@%p14 bra 	$L__BB6_113;
	and.b32  	%r41, %r23, 3;
	setp.lt.u32 	%p15, %r25, 4;
	@%p15 bra 	$L__BB6_99;
	mul.wide.u32 	%rd335, %r207, 8;
	add.s64 	%rd336, %rd2, %rd335;
	ld.global.u64 	%rd200, [%rd336];
	or.b64  	%rd337, %rd545, %rd200;
	and.b64  	%rd338, %rd337, -4294967296;
	setp.ne.s64 	%p16, %rd338, 0;
	@%p16 bra 	$L__BB6_88;
	cvt.u32.u64 	%r97, %rd200;
	cvt.u32.u64 	%r98, %rd545;
	div.u32 	%r99, %r98, %r97;
	mul.lo.s32 	%r100, %r99, %r97;
	sub.s32 	%r101, %r98, %r100;
	cvt.u64.u32 	%rd535, %r99;
	cvt.u64.u32 	%rd536, %r101;
	bra.uni 	$L__BB6_89;
$L__BB6_88:
	div.s64 	%rd535, %rd545, %rd200;
	mul.lo.s64 	%rd339, %rd535, %rd200;
	sub.s64 	%rd536, %rd545, %rd339;
$L__BB6_89:
	add.s64 	%rd341, %rd1, %rd335;
	ld.global.u64 	%rd342, [%rd341];
	mad.lo.s64 	%rd207, %rd342, %rd536, %rd554;
	add.s32 	%r42, %r207, -1;
	mul.wide.u32 	%rd343, %r42, 8;
	add.s64 	%rd344, %rd2, %rd343;
	ld.global.u64 	%rd208, [%rd344];
	or.b64  	%rd345, %rd535, %rd208;
	and.b64  	%rd346, %rd345, -4294967296;
	setp.ne.s64 	%p17, %rd346, 0;
	@%p17 bra 	$L__BB6_91;
	cvt.u32.u64 	%r102, %rd208;
	cvt.u32.u64 	%r103, %rd535;
	div.u32 	%r104, %r103, %r102;
	mul.lo.s32 	%r105, %r104, %r102;
	sub.s32 	%r106, %r103, %r105;
	cvt.u64.u32 	%rd537, %r104;
	cvt.u64.u32 	%rd538, %r106;
	bra.uni 	$L__BB6_92;
$L__BB6_91:
	div.s64 	%rd537, %rd535, %rd208;
	mul.lo.s64 	%rd347, %rd537, %rd208;
	sub.s64 	%rd538, %rd535, %rd347;
$L__BB6_92:
	add.s64 	%rd349, %rd1, %rd343;
	ld.global.u64 	%rd350, [%rd349];
	mad.lo.s64 	%rd215, %rd350, %rd538, %rd207;
	add.s32 	%r43, %r207, -2;
	mul.wide.u32 	%rd351, %r43, 8;
	add.s64 	%rd352, %rd2, %rd351;
	ld.global.u64 	%rd216, [%rd352];
	or.b64  	%rd353, %rd537, %rd216;
	and.b64  	%rd354, %rd353, -4294967296;
	setp.ne.s64 	%p18, %rd354, 0;
	@%p18 bra 	$L__BB6_94;
	cvt.u32.u64 	%r107, %rd216;
	cvt.u32.u64 	%r108, %rd537;
	div.u32 	%r109, %r108, %r107;
	mul.lo.s32 	%r110, %r109, %r107;
	sub.s32 	%r111, %r108, %r110;
	cvt.u64.u32 	%rd539, %r109;
	cvt.u64.u32 	%rd540, %r111;
	bra.uni 	$L__BB6_95;
$L__BB6_94:
	div.s64 	%rd539, %rd537, %rd216;
	mul.lo.s64 	%rd355, %rd539, %rd216;
	sub.s64 	%rd540, %rd537, %rd355;
$L__BB6_95:
	add.s64 	%rd357, %rd1, %rd351;
	ld.global.u64 	%rd358, [%rd357];
	mad.lo.s64 	%rd223, %rd358, %rd540, %rd215;
	add.s32 	%r44, %r207, -3;
	mul.wide.u32 	%rd359, %r44, 8;
	add.s64 	%rd360, %rd2, %rd359;
	ld.global.u64 	%rd224, [%rd360];
	or.b64  	%rd361, %rd539, %rd224;
	and.b64  	%rd362, %rd361, -4294967296;
	setp.ne.s64 	%p19, %rd362, 0;
	@%p19 bra 	$L__BB6_97;
	cvt.u32.u64 	%r112, %rd224;
	cvt.u32.u64 	%r113, %rd539;
	div.u32 	%r114, %r113, %r112;
	mul.lo.s32 	%r115, %r114, %r112;
	sub.s32 	%r116, %r113, %r115;
	cvt.u64.u32 	%rd545, %r114;
	cvt.u64.u32 	%rd542, %r116;
	bra.uni 	$L__BB6_98;
$L__BB6_97:
	div.s64 	%rd545, %rd539, %rd224;
	mul.lo.s64 	%rd363, %rd545, %rd224;
	sub.s64 	%rd542, %rd539, %rd363;
$L__BB6_98:
	add.s64 	%rd365, %rd1, %rd359;
	ld.global.u64 	%rd366, [%rd365];
	mad.lo.s64 	%rd554, %rd366, %rd542, %rd223;
	add.s32 	%r207, %r207, -4;
$L__BB6_99:
	setp.eq.s32 	%p20, %r41, 0;
	@%p20 bra 	$L__BB6_113;
	setp.eq.s32 	%p21, %r41, 1;
	@%p21 bra 	$L__BB6_108;
	mul.wide.u32 	%rd368, %r207, 8;
	add.s64 	%rd369, %rd2, %rd368;
	ld.global.u64 	%rd235, [%rd369];
	or.b64  	%rd370, %rd545, %rd235;
	and.b64  	%rd371, %rd370, -4294967296;
	setp.ne.s64 	%p22, %rd371, 0;
	@%p22 bra 	$L__BB6_103;
	cvt.u32.u64 	%r117, %rd235;
	cvt.u32.u64 	%r118, %rd545;
	div.u32 	%r119, %r118, %r117;
	mul.lo.s32 	%r120, %r119, %r117;
	sub.s32 	%r121, %r118, %r120;
	cvt.u64.u32 	%rd546, %r119;
	cvt.u64.u32 	%rd547, %r121;
	bra.uni 	$L__BB6_104;
$L__BB6_103:
	div.s64 	%rd546, %rd545, %rd235;
	mul.lo.s64 	%rd372, %rd546, %rd235;
	sub.s64 	%rd547, %rd545, %rd372;
$L__BB6_104:
	add.s64 	%rd374, %rd1, %rd368;
	ld.global.u64 	%rd375, [%rd374];
	mad.lo.s64 	%rd242, %rd375, %rd547, %rd554;
	add.s32 	%r47, %r207, -1;
	mul.wide.u32 	%rd376, %r47, 8;
	add.s64 	%rd377, %rd2, %rd376;
	ld.global.u64 	%rd243, [%rd377];
	or.b64  	%rd378, %rd546, %rd243;
	and.b64  	%rd379, %rd378, -4294967296;
	setp.ne.s64 	%p23, %rd379, 0;
	@%p23 bra 	$L__BB6_106;
	cvt.u32.u64 	%r122, %rd243;
	cvt.u32.u64 	%r123, %rd546;
	div.u32 	%r124, %r123, %r122;
	mul.lo.s32 	%r125, %r124, %r122;
	sub.s32 	%r126, %r123, %r125;
	cvt.u64.u32 	%rd545, %r124;
	cvt.u64.u32 	%rd549, %r126;
	bra.uni 	$L__BB6_107;
$L__BB6_106:
	div.s64 	%rd545, %rd546, %rd243;
	mul.lo.s64 	%rd380, %rd545, %rd243;
	sub.s64 	%rd549, %rd546, %rd380;
$L__BB6_107:
	add.s64 	%rd382, %rd1, %rd376;
	ld.global.u64 	%rd383, [%rd382];
	mad.lo.s64 	%rd554, %rd383, %rd549, %rd242;
	add.s32 	%r207, %r207, -2;
$L__BB6_108:
	and.b32  	%r127, %r23, 1;
	setp.eq.b32 	%p24, %r127, 1;
	not.pred 	%p25, %p24;
	@%p25 bra 	$L__BB6_113;
	mul.wide.u32 	%rd384, %r207, 8;
	add.s64 	%rd385, %rd2, %rd384;
	ld.global.u64 	%rd254, [%rd385];
	or.b64  	%rd386, %rd545, %rd254;
	and.b64  	%rd387, %rd386, -4294967296;
	setp.ne.s64 	%p26, %rd387, 0;
	@%p26 bra 	$L__BB6_111;
	cvt.u32.u64 	%r128, %rd254;
	cvt.u32.u64 	%r129, %rd545;
	rem.u32 	%r130, %r129, %r128;
	cvt.u64.u32 	%rd553, %r130;
	bra.uni 	$L__BB6_112;
$L__BB6_111:
	rem.s64 	%rd553, %rd545, %rd254;
$L__BB6_112:
	add.s64 	%rd389, %rd1, %rd384;
	ld.global.u64 	%rd390, [%rd389];
	mad.lo.s64 	%rd554, %rd390, %rd553, %rd554;
$L__BB6_113:
	add.s64 	%rd391, %rd3, %rd554;
	ld.global.u8 	%rs2, [%rd391];
	st.shared.u8 	[%r5], %rs2;
$L__BB6_114:
	bar.sync 	0;
	setp.lt.u32 	%p48, %r209, 66;
	@%p48 bra 	$L__BB6_118;
$L__BB6_115:
	shr.u32 	%r51, %r209, 1;
	setp.ge.u32 	%p49, %r1, %r51;
	@%p49 bra 	$L__BB6_117;
	ld.shared.u8 	%rs6, [%r5];
	add.s32 	%r199, %r5, %r51;
	ld.shared.u8 	%rs7, [%r199];
	add.s16 	%rs8, %rs7, %rs6;
	st.shared.u8 	[%r5], %rs8;
$L__BB6_117:
	bar.sync 	0;
	setp.gt.u32 	%p50, %r209, 131;
	mov.u32 	%r209, %r51;
	@%p50 bra 	$L__BB6_115;
$L__BB6_118:
	setp.gt.u32 	%p51, %r1, 31;
	@%p51 bra 	$L__BB6_121;
	ld.volatile.shared.u8 	%rs9, [%r5];
	ld.volatile.shared.u8 	%rs10, [%r5+32];
	add.s16 	%rs11, %rs10, %rs9;
	st.volatile.shared.u8 	[%r5], %rs11;
	ld.volatile.shared.u8 	%rs12, [%r5];
	ld.volatile.shared.u8 	%rs13, [%r5+16];
	add.s16 	%rs14, %rs13, %rs12;
	st.volatile.shared.u8 	[%r5], %rs14;
	ld.volatile.shared.u8 	%rs15, [%r5];
	ld.volatile.shared.u8 	%rs16, [%r5+8];
	add.s16 	%rs17, %rs16, %rs15;
	st.volatile.shared.u8 	[%r5], %rs17;
	ld.volatile.shared.u8 	%rs18, [%r5];
	ld.volatile.shared.u8 	%rs19, [%r5+4];
	add.s16 	%rs20, %rs19, %rs18;
	st.volatile.shared.u8 	[%r5], %rs20;
	ld.volatile.shared.u8 	%rs21, [%r5];
	ld.volatile.shared.u8 	%rs22, [%r5+2];
	add.s16 	%rs23, %rs22, %rs21;
	st.volatile.shared.u8 	[%r5], %rs23;
	ld.volatile.shared.u8 	%rs24, [%r5];
	ld.volatile.shared.u8 	%rs25, [%r5+1];
	add.s16 	%rs26, %rs25, %rs24;
	st.volatile.shared.u8 	[%r5], %rs26;
	setp.ne.s32 	%p52, %r1, 0;
	@%p52 bra 	$L__BB6_121;
	ld.shared.u8 	%rs27, [sdata_i8];
	cvt.u64.u32 	%rd467, %r2;
	cvta.to.global.u64 	%rd468, %rd260;
	add.s64 	%rd469, %rd468, %rd467;
	st.global.u8 	[%rd469], %rs27;
$L__BB6_121:
	ret;

}
	// .globl	contiguous_reduce2_i8
.visible .entry contiguous_reduce2_i8(
	.param .u64 .ptr .align 1 contiguous_reduce2_i8_param_0,
	.param .u64 .ptr .align 1 contiguous_reduce2_i8_param_1,
	.param .u64 .ptr .align 1 contiguous_reduce2_i8_param_2,
	.param .u64 .ptr .align 1 contiguous_reduce2_i8_param_3,
	.param .u64 contiguous_reduce2_i8_param_4,
	.param .u64 contiguous_reduce2_i8_param_5,
	.param .u64 contiguous_reduce2_i8_param_6
)
{
	.reg .pred 	%p<53>;
	.reg .b16 	%rs<28>;
	.reg .b32 	%r<214>;
	.reg .b64 	%rd<564>;

	ld.param.u64 	%rd266, [contiguous_reduce2_i8_param_1];
	ld.param.u64 	%rd267, [contiguous_reduce2_i8_param_2];
	ld.param.u64 	%rd268, [contiguous_reduce2_i8_param_3];
	ld.param.u64 	%rd263, [contiguous_reduce2_i8_param_4];
	ld.param.u64 	%rd264, [contiguous_reduce2_i8_param_5];
	ld.param.u64 	%rd265, [contiguous_reduce2_i8_param_6];
	cvta.to.global.u64 	%rd1, %rd268;
	cvta.to.global.u64 	%rd2, %rd267;
	cvta.to.global.u64 	%rd563, %rd266;
	mov.u32 	%r1, %tid.x;
	mov.u32 	%r2, %ctaid.x;
	mov.u32 	%r213, %ntid.x;
	mul.lo.s32 	%r51, %r2, %r213;
	shl.b32 	%r52, %r51, 1;
	add.s32 	%r4, %r52, %r1;
	mov.u32 	%r53, sdata_i8;
	add.s32 	%r5, %r53, %r1;
	mov.b16 	%rs1, 0;
	st.shared.u8 	[%r5], %rs1;
	add.s32 	%r54, %r4, %r213;
	cvt.u64.u32 	%rd4, %r54;
	setp.le.u64 	%p1, %rd264, %rd4;
	@%p1 bra 	$L__BB7_54;
	cvt.u64.u32 	%rd396, %r4;
	mov.u32 	%r131, %ctaid.y;
	cvt.u64.u32 	%rd397, %r131;
	mul.lo.s64 	%rd398, %rd264, %rd397;
	add.s64 	%rd517, %rd398, %rd396;
	add.s64 	%rd515, %rd398, %rd4;
	cvt.u32.u64 	%r6, %rd263;
	add.s32 	%r207, %r6, -1;
	setp.lt.s32 	%p27, %r207, 0;
	mov.b64 	%rd521, 0;
	mov.u64 	%rd522, %rd521;
	@%p27 bra 	$L__BB7_53;
	setp.lt.u32 	%p28, %r207, 3;
	mov.b64 	%rd522, 0;
	mov.u64 	%rd521, %rd522;
	@%p28 bra 	$L__BB7_30;
	add.s32 	%r205, %r6, -2;
	and.b32  	%r132, %r6, -4;
	neg.s32 	%r204, %r132;
	mov.b64 	%rd522, 0;
$L__BB7_4:
	.pragma "nounroll";
	add.s32 	%r12, %r205, 1;
	mul.wide.u32 	%rd402, %r12, 8;
	add.s64 	%rd403, %rd2, %rd402;
	ld.global.u64 	%rd11, [%rd403];
	or.b64  	%rd404, %rd517, %rd11;
	and.b64  	%rd405, %rd404, -4294967296;
	setp.ne.s64 	%p29, %rd405, 0;
	@%p29 bra 	$L__BB7_6;
	cvt.u32.u64 	%r133, %rd11;
	cvt.u32.u64 	%r134, %rd517;
	div.u32 	%r135, %r134, %r133;
	mul.lo.s32 	%r136, %r135, %r133;
	sub.s32 	%r137, %r134, %r136;
	cvt.u64.u32 	%rd483, %r135;
	cvt.u64.u32 	%rd484, %r137;
	bra.uni 	$L__BB7_7;
$L__BB7_6:
	div.s64 	%rd483, %rd517, %rd11;
	mul.lo.s64 	%rd406, %rd483, %rd11;
	sub.s64 	%rd484, %rd517, %rd406;
$L__BB7_7:
	mul.wide.u32 	%rd407, %r12, 8;
	add.s64 	%rd408, %rd1, %rd407;
	ld.global.u64 	%rd18, [%rd408];
	mad.lo.s64 	%rd19, %rd18, %rd484, %rd521;
	or.b64  	%rd409, %rd515, %rd11;
	and.b64  	%rd410, %rd409, -4294967296;
	setp.ne.s64 	%p30, %rd410, 0;
	@%p30 bra 	$L__BB7_9;
	cvt.u32.u64 	%r138, %rd11;
	cvt.u32.u64 	%r139, %rd515;
	div.u32 	%r140, %r139, %r138;
	mul.lo.s32 	%r141, %r140, %r138;
	sub.s32 	%r142, %r139, %r141;
	cvt.u64.u32 	%rd485, %r140;
	cvt.u64.u32 	%rd486, %r142;
	bra.uni 	$L__BB7_10;
$L__BB7_9:
	div.s64 	%rd485, %rd515, %rd11;
	mul.lo.s64 	%rd411, %rd485, %rd11;
	sub.s64 	%rd486, %rd515, %rd411;
$L__BB7_10:
	mad.lo.s64 	%rd26, %rd486, %rd18, %rd522;
	mul.wide.u32 	%rd412, %r205, 8;
	add.s64 	%rd413, %rd2, %rd412;
	ld.global.u64 	%rd27, [%rd413];
	or.b64  	%rd414, %rd483, %rd27;
	and.b64  	%rd415, %rd414, -4294967296;
	setp.ne.s64 	%p31, %rd415, 0;
	@%p31 bra 	$L__BB7_12;
	cvt.u32.u64 	%r143, %rd27;
	cvt.u32.u64 	%r144, %rd483;
	div.u32 	%r145, %r144, %r143;
	mul.lo.s32 	%r146, %r145, %r143;
	sub.s32 	%r147, %r144, %r146;
	cvt.u64.u32 	%rd487, %r145;
	cvt.u64.u32 	%rd488, %r147;
	bra.uni 	$L__BB7_13;
$L__BB7_12:
	div.s64 	%rd487, %rd483, %rd27;
	mul.lo.s64 	%rd416, %rd487, %rd27;
	sub.s64 	%rd488, %rd483, %rd416;
$L__BB7_13:
	mul.wide.u32 	%rd417, %r205, 8;
	add.s64 	%rd418, %rd1, %rd417;
	ld.global.u64 	%rd34, [%rd418];
	mad.lo.s64 	%rd35, %rd34, %rd488, %rd19;
	or.b64  	%rd419, %rd485, %rd27;
	and.b64  	%rd420, %rd419, -4294967296;
	setp.ne.s64 	%p32, %rd420, 0;
	@%p32 bra 	$L__BB7_15;
	cvt.u32.u64 	%r148, %rd27;
	cvt.u32.u64 	%r149, %rd485;
	div.u32 	%r150, %r149, %r148;
	mul.lo.s32 	%r151, %r150, %r148;
	sub.s32 	%r152, %r149, %r151;
	cvt.u64.u32 	%rd489, %r150;
	cvt.u64.u32 	%rd490, %r152;
	bra.uni 	$L__BB7_16;
$L__BB7_15:
	div.s64 	%rd489, %rd485, %rd27;
	mul.lo.s64 	%rd421, %rd489, %rd27;
	sub.s64 	%rd490, %rd485, %rd421;
$L__BB7_16:
	mad.lo.s64 	%rd42, %rd490, %rd34, %rd26;
	add.s32 	%r13, %r205, -1;
	mul.wide.u32 	%rd422, %r13, 8;
	add.s64 	%rd423, %rd2, %rd422;
	ld.global.u64 	%rd43, [%rd423];
	or.b64  	%rd424, %rd487, %rd43;
	and.b64  	%rd425, %rd424, -4294967296;
	setp.ne.s64 	%p33, %rd425, 0;
	@%p33 bra 	$L__BB7_18;
	cvt.u32.u64 	%r153, %rd43;
	cvt.u32.u64 	%r154, %rd487;
	div.u32 	%r155, %r154, %r153;
	mul.lo.s32 	%r156, %r155, %r153;
	sub.s32 	%r157, %r154, %r156;
	cvt.u64.u32 	%rd491, %r155;
	cvt.u64.u32 	%rd492, %r157;
	bra.uni 	$L__BB7_19;
$L__BB7_18:
	div.s64 	%rd491, %rd487, %rd43;
	mul.lo.s64 	%rd426, %rd491, %rd43;
	sub.s64 	%rd492, %rd487, %rd426;
$L__BB7_19:
	mul.wide.u32 	%rd427, %r13, 8;
	add.s64 	%rd428, %rd1, %rd427;
	ld.global.u64 	%rd50, [%rd428];
	mad.lo.s64 	%rd51, %rd50, %rd492, %rd35;
	or.b64  	%rd429, %rd489, %rd43;
	and.b64  	%rd430, %rd429, -4294967296;
	setp.ne.s64 	%p34, %rd430, 0;
	@%p34 bra 	$L__BB7_21;
	cvt.u32.u64 	%r158, %rd43;
	cvt.u32.u64 	%r159, %rd489;
	div.u32 	%r160, %r159, %r158;
	mul.lo.s32 	%r161, %r160, %r158;
	sub.s32 	%r162, %r159, %r161;
	cvt.u64.u32 	%rd493, %r160;
	cvt.u64.u32 	%rd494, %r162;
	bra.uni 	$L__BB7_22;
$L__BB7_21:
	div.s64 	%rd493, %rd489, %rd43;
	mul.lo.s64 	%rd431, %rd493, %rd43;
	sub.s64 	%rd494, %rd489, %rd431;
$L__BB7_22:
	mad.lo.s64 	%rd58, %rd494, %rd50, %rd42;
	add.s32 	%r163, %r205, -2;
	mul.wide.u32 	%rd432, %r163, 8;
	add.s64 	%rd433, %rd2, %rd432;
	ld.global.u64 	%rd59, [%rd433];
	or.b64  	%rd434, %rd491, %rd59;
	and.b64  	%rd435, %rd434, -4294967296;
	setp.ne.s64 	%p35, %rd435, 0;
	@%p35 bra 	$L__BB7_24;
	cvt.u32.u64 	%r164, %rd59;
	cvt.u32.u64 	%r165, %rd491;
	div.u32 	%r166, %r165, %r164;
	mul.lo.s32 	%r167, %r166, %r164;
	sub.s32 	%r168, %r165, %r167;
	cvt.u64.u32 	%rd517, %r166;
	cvt.u64.u32 	%rd496, %r168;
	bra.uni 	$L__BB7_25;
$L__BB7_24:
	div.s64 	%rd517, %rd491, %rd59;
	mul.lo.s64 	%rd436, %rd517, %rd59;
	sub.s64 	%rd496, %rd491, %rd436;
$L__BB7_25:
	mul.wide.u32 	%rd437, %r163, 8;
	add.s64 	%rd438, %rd1, %rd437;
	ld.global.u64 	%rd66, [%rd438];
	mad.lo.s64 	%rd521, %rd66, %rd496, %rd51;
	or.b64  	%rd439, %rd493, %rd59;
	and.b64  	%rd440, %rd439, -4294967296;
	setp.ne.s64 	%p36, %rd440, 0;
	@%p36 bra 	$L__BB7_27;
	cvt.u32.u64 	%r170, %rd59;
	cvt.u32.u64 	%r171, %rd493;
	div.u32 	%r172, %r171, %r170;
	mul.lo.s32 	%r173, %r172, %r170;
	sub.s32 	%r174, %r171, %r173;
	cvt.u64.u32 	%rd515, %r172;
	cvt.u64.u32 	%rd498, %r174;
	bra.uni 	$L__BB7_28;
$L__BB7_27:
	div.s64 	%rd515, %rd493, %rd59;
	mul.lo.s64 	%rd441, %rd515, %rd59;
	sub.s64 	%rd498, %rd493, %rd441;
$L__BB7_28:
	mad.lo.s64 	%rd522, %rd498, %rd66, %rd58;
	add.s32 	%r205, %r205, -4;
	add.s32 	%r204, %r204, 4;
	setp.ne.s32 	%p37, %r204, 0;
	@%p37 bra 	$L__BB7_4;
	add.s32 	%r207, %r205, 1;
$L__BB7_30:
	and.b32  	%r18, %r6, 3;
	setp.eq.s32 	%p38, %r18, 0;
	@%p38 bra 	$L__BB7_53;
	setp.eq.s32 	%p39, %r18, 1;
	@%p39 bra 	$L__BB7_45;
	mul.wide.u32 	%rd443, %r207, 8;
	add.s64 	%rd444, %rd2, %rd443;
	ld.global.u64 	%rd81, [%rd444];
	or.b64  	%rd445, %rd517, %rd81;
	and.b64  	%rd446, %rd445, -4294967296;
	setp.ne.s64 	%p40, %rd446, 0;
	@%p40 bra 	$L__BB7_34;
	cvt.u32.u64 	%r175, %rd81;
	cvt.u32.u64 	%r176, %rd517;
	div.u32 	%r177, %r176, %r175;
	mul.lo.s32 	%r178, %r177, %r175;
	sub.s32 	%r179, %r176, %r178;
	cvt.u64.u32 	%rd505, %r177;
	cvt.u64.u32 	%rd506, %r179;
	bra.uni 	$L__BB7_35;
$L__BB7_34:
	div.s64 	%rd505, %rd517, %rd81;
	mul.lo.s64 	%rd447, %rd505, %rd81;
	sub.s64 	%rd506, %rd517, %rd447;
$L__BB7_35:
	add.s64 	%rd449, %rd1, %rd443;
	ld.global.u64 	%rd88, [%rd449];
	mad.lo.s64 	%rd89, %rd88, %rd506, %rd521;
	or.b64  	%rd450, %rd515, %rd81;
	and.b64  	%rd451, %rd450, -4294967296;
	setp.ne.s64 	%p41, %rd451, 0;
	@%p41 bra 	$L__BB7_37;
	cvt.u32.u64 	%r180, %rd81;
	cvt.u32.u64 	%r181, %rd515;
	div.u32 	%r182, %r181, %r180;
	mul.lo.s32 	%r183, %r182, %r180;
	sub.s32 	%r184, %r181, %r183;
	cvt.u64.u32 	%rd507, %r182;
	cvt.u64.u32 	%rd508, %r184;
	bra.uni 	$L__BB7_38;
$L__BB7_37:
	div.s64 	%rd507, %rd515, %rd81;
	mul.lo.s64 	%rd452, %rd507, %rd81;
	sub.s64 	%rd508, %rd515, %rd452;
$L__BB7_38:
	mad.lo.s64 	%rd96, %rd508, %rd88, %rd522;
	add.s32 	%r19, %r207, -1;
	mul.wide.u32 	%rd453, %r19, 8;
	add.s64 	%rd454, %rd2, %rd453;
	ld.global.u64 	%rd97, [%rd454];
	or.b64  	%rd455, %rd505, %rd97;
	and.b64  	%rd456, %rd455, -4294967296;
	setp.ne.s64 	%p42, %rd456, 0;
	@%p42 bra 	$L__BB7_40;
	cvt.u32.u64 	%r185, %rd97;
	cvt.u32.u64 	%r186, %rd505;
	div.u32 	%r187, %r186, %r185;
	mul.lo.s32 	%r188, %r187, %r185;
	sub.s32 	%r189, %r186, %r188;
	cvt.u64.u32 	%rd517, %r187;
	cvt.u64.u32 	%rd510, %r189;
	bra.uni 	$L__BB7_41;
$L__BB7_40:
	div.s64 	%rd517, %rd505, %rd97;
	mul.lo.s64 	%rd457, %rd517, %rd97;
	sub.s64 	%rd510, %rd505, %rd457;
$L__BB7_41:
	add.s64 	%rd459, %rd1, %rd453;
	ld.global.u64 	%rd104, [%rd459];
	mad.lo.s64 	%rd521, %rd104, %rd510, %rd89;
	or.b64  	%rd460, %rd507, %rd97;
	and.b64  	%rd461, %rd460, -4294967296;
	setp.ne.s64 	%p43, %rd461, 0;
	@%p43 bra 	$L__BB7_43;
	cvt.u32.u64 	%r190, %rd97;
	cvt.u32.u64 	%r191, %rd507;
	div.u32 	%r192, %r191, %r190;
	mul.lo.s32 	%r193, %r192, %r190;
	sub.s32 	%r194, %r191, %r193;
	cvt.u64.u32 	%rd515, %r192;
	cvt.u64.u32 	%rd512, %r194;
	bra.uni 	$L__BB7_44;
$L__BB7_43:
	div.s64 	%rd515, %rd507, %rd97;
	mul.lo.s64 	%rd462, %rd515, %rd97;
	sub.s64 	%rd512, %rd507, %rd462;
$L__BB7_44:
	mad.lo.s64 	%rd522, %rd512, %rd104, %rd96;
	add.s32 	%r207, %r207, -2;
$L__BB7_45:
	and.b32  	%r195, %r6, 1;
	setp.eq.b32 	%p44, %r195, 1;
	not.pred 	%p45, %p44;
	@%p45 bra 	$L__BB7_53;
	mul.wide.u32 	%rd463, %r207, 8;
	add.s64 	%rd464, %rd2, %rd463;
	ld.global.u64 	%rd119, [%rd464];
	or.b64  	%rd465, %rd517, %rd119;
	and.b64  	%rd466, %rd465, -4294967296;
	setp.ne.s64 	%p46, %rd466, 0;
	@%p46 bra 	$L__BB7_48;
	cvt.u32.u64 	%r196, %rd119;
	cvt.u32.u64 	%r197, %rd517;
	rem.u32 	%r198, %r197, %r196;
	cvt.u64.u32 	%rd519, %r198;
	bra.uni 	$L__BB7_49;
$L__BB7_48:
	rem.s64 	%rd519, %rd517, %rd119;
$L__BB7_49:
	add.s64 	%rd468, %rd1, %rd463;
	ld.global.u64 	%rd123, [%rd468];
	mad.lo.s64 	%rd521, %rd123, %rd519, %rd521;
	or.b64  	%rd469, %rd515, %rd119;
	and.b64  	%rd470, %rd469, -4294967296;
	setp.ne.s64 	%p47, %rd470, 0;
	@%p47 bra 	$L__BB7_51;
	cvt.u32.u64 	%r199, %rd119;
	cvt.u32.u64 	%r200, %rd515;
	rem.u32 	%r201, %r200, %r199;
	cvt.u64.u32 	%rd520, %r201;
	bra.uni 	$L__BB7_52;
$L__BB7_51:
	rem.s64 	%rd520, %rd515, %rd119;
$L__BB7_52:
	mad.lo.s64 	%rd522, %rd520, %rd123, %rd522;
$L__BB7_53:
	add.s64 	%rd471, %rd563, %rd521;
	ld.global.u8 	%rs3, [%rd471];
	add.s64 	%rd472, %rd563, %rd522;
	ld.global.u8 	%rs4, [%rd472];
	add.s16 	%rs5, %rs4, %rs3;
	st.shared.u8 	[%r5], %rs5;
	bra.uni 	$L__BB7_114;
$L__BB7_54:
	cvt.u64.u32 	%rd131, %r4;
	setp.le.u64 	%p2, %rd264, %rd131;
	@%p2 bra 	$L__BB7_114;
	mov.u32 	%r55, %ctaid.y;
	cvt.u64.u32 	%rd269, %r55;
	mad.lo.s64 	%rd554, %rd264, %rd269, %rd131;
	cvt.u32.u64 	%r22, %rd263;
	add.s32 	%r211, %r22, -1;
	setp.lt.s32 	%p3, %r211, 0;
	@%p3 bra 	$L__BB7_113;
	and.b32  	%r24, %r22, 7;
	setp.lt.u32 	%p4, %r211, 7;
	@%p4 bra 	$L__BB7_84;
	add.s32 	%r209, %r22, -4;
	and.b32  	%r56, %r22, -8;
	neg.s32 	%r208, %r56;
$L__BB7_58:
	.pragma "nounroll";
	add.s32 	%r29, %r209, 3;
	mul.wide.u32 	%rd271, %r29, 8;
	add.s64 	%rd272, %rd2, %rd271;
	ld.global.u64 	%rd135, [%rd272];
	or.b64  	%rd273, %rd554, %rd135;
	and.b64  	%rd274, %rd273, -4294967296;
	setp.ne.s64 	%p5, %rd274, 0;
	@%p5 bra 	$L__BB7_60;
	cvt.u32.u64 	%r57, %rd135;
	cvt.u32.u64 	%r58, %rd554;
	div.u32 	%r59, %r58, %r57;
	mul.lo.s32 	%r60, %r59, %r57;
	sub.s32 	%r61, %r58, %r60;
	cvt.u64.u32 	%rd525, %r59;
	cvt.u64.u32 	%rd526, %r61;
	bra.uni 	$L__BB7_61;
$L__BB7_60:
	div.s64 	%rd525, %rd554, %rd135;
	mul.lo.s64 	%rd275, %rd525, %rd135;
	sub.s64 	%rd526, %rd554, %rd275;
$L__BB7_61:
	add.s64 	%rd277, %rd1, %rd271;
	ld.global.u64 	%rd278, [%rd277];
	mul.lo.s64 	%rd142, %rd278, %rd526;
	add.s32 	%r30, %r209, 2;
	mul.wide.u32 	%rd279, %r30, 8;
	add.s64 	%rd280, %rd2, %rd279;
	ld.global.u64 	%rd143, [%rd280];
	or.b64  	%rd281, %rd525, %rd143;
	and.b64  	%rd282, %rd281, -4294967296;
	setp.ne.s64 	%p6, %rd282, 0;
	@%p6 bra 	$L__BB7_63;
	cvt.u32.u64 	%r62, %rd143;
	cvt.u32.u64 	%r63, %rd525;
	div.u32 	%r64, %r63, %r62;
	mul.lo.s32 	%r65, %r64, %r62;
	sub.s32 	%r66, %r63, %r65;
	cvt.u64.u32 	%rd527, %r64;
	cvt.u64.u32 	%rd528, %r66;
	bra.uni 	$L__BB7_64;
$L__BB7_63:
	div.s64 	%rd527, %rd525, %rd143;
	mul.lo.s64 	%rd283, %rd527, %rd143;
	sub.s64 	%rd528, %rd525, %rd283;
$L__BB7_64:
	add.s64 	%rd285, %rd1, %rd279;
	ld.global.u64 	%rd286, [%rd285];
	mad.lo.s64 	%rd150, %rd286, %rd528, %rd142;
	add.s32 	%r31, %r209, 1;
	mul.wide.u32 	%rd287, %r31, 8;
	add.s64 	%rd288, %rd2, %rd287;
	ld.global.u64 	%rd151, [%rd288];
	or.b64  	%rd289, %rd527, %rd151;
	and.b64  	%rd290, %rd289, -4294967296;
	setp.ne.s64 	%p7, %rd290, 0;
	@%p7 bra 	$L__BB7_66;
	cvt.u32.u64 	%r67, %rd151;
	cvt.u32.u64 	%r68, %rd527;
	div.u32 	%r69, %r68, %r67;
	mul.lo.s32 	%r70, %r69, %r67;
	sub.s32 	%r71, %r68, %r70;
	cvt.u64.u32 	%rd529, %r69;
	cvt.u64.u32 	%rd530, %r71;
	bra.uni 	$L__BB7_67;
$L__BB7_66:
	div.s64 	%rd529, %rd527, %rd151;
	mul.lo.s64 	%rd291, %rd529, %rd151;
	sub.s64 	%rd530, %rd527, %rd291;
$L__BB7_67:
	add.s64 	%rd293, %rd1, %rd287;
	ld.global.u64 	%rd294, [%rd293];
	mad.lo.s64 	%rd158, %rd294, %rd530, %rd150;
	add.s32 	%r32, %r209, -4;
	mul.wide.u32 	%rd295, %r209, 8;
	add.s64 	%rd296, %rd2, %rd295;
	ld.global.u64 	%rd159, [%rd296];
	or.b64  	%rd297, %rd529, %rd159;
	and.b64  	%rd298, %rd297, -4294967296;
	setp.ne.s64 	%p8, %rd298, 0;
	@%p8 bra 	$L__BB7_69;
	cvt.u32.u64 	%r72, %rd159;
	cvt.u32.u64 	%r73, %rd529;
	div.u32 	%r74, %r73, %r72;
	mul.lo.s32 	%r75, %r74, %r72;
	sub.s32 	%r76, %r73, %r75;
	cvt.u64.u32 	%rd531, %r74;
	cvt.u64.u32 	%rd532, %r76;
	bra.uni 	$L__BB7_70;
$L__BB7_69:
	div.s64 	%rd531, %rd529, %rd159;
	mul.lo.s64 	%rd299, %rd531, %rd159;
	sub.s64 	%rd532, %rd529, %rd299;
$L__BB7_70:
	add.s64 	%rd301, %rd1, %rd295;
	ld.global.u64 	%rd302, [%rd301];
	mad.lo.s64 	%rd166, %rd302, %rd532, %rd158;
	add.s32 	%r33, %r209, -1;
	mul.wide.u32 	%rd303, %r33, 8;
	add.s64 	%rd304, %rd2, %rd303;
	ld.global.u64 	%rd167, [%rd304];
	or.b64  	%rd305, %rd531, %rd167;
	and.b64  	%rd306, %rd305, -4294967296;
	setp.ne.s64 	%p9, %rd306, 0;
	@%p9 bra 	$L__BB7_72;
	cvt.u32.u64 	%r77, %rd167;
	cvt.u32.u64 	%r78, %rd531;
	div.u32 	%r79, %r78, %r77;
	mul.lo.s32 	%r80, %r79, %r77;
	sub.s32 	%r81, %r78, %r80;
	cvt.u64.u32 	%rd533, %r79;
	cvt.u64.u32 	%rd534, %r81;
	bra.uni 	$L__BB7_73;
$L__BB7_72:
	div.s64 	%rd533, %rd531, %rd167;
	mul.lo.s64 	%rd307, %rd533, %rd167;
	sub.s64 	%rd534, %rd531, %rd307;
$L__BB7_73:
	add.s64 	%rd309, %rd1, %rd303;
	ld.global.u64 	%rd310, [%rd309];
	mad.lo.s64 	%rd174, %rd310, %rd534, %rd166;
	add.s32 	%r34, %r209, -2;
	mul.wide.u32 	%rd311, %r34, 8;
	add.s64 	%rd312, %rd2, %rd311;
	ld.global.u64 	%rd175, [%rd312];
	or.b64  	%rd313, %rd533, %rd175;
	and.b64  	%rd314, %rd313, -4294967296;
	setp.ne.s64 	%p10, %rd314, 0;
	@%p10 bra 	$L__BB7_75;
	cvt.u32.u64 	%r82, %rd175;
	cvt.u32.u64 	%r83, %rd533;
	div.u32 	%r84, %r83, %r82;
	mul.lo.s32 	%r85, %r84, %r82;
	sub.s32 	%r86, %r83, %r85;
	cvt.u64.u32 	%rd535, %r84;
	cvt.u64.u32 	%rd536, %r86;
	bra.uni 	$L__BB7_76;
$L__BB7_75:
	div.s64 	%rd535, %rd533, %rd175;
	mul.lo.s64 	%rd315, %rd535, %rd175;
	sub.s64 	%rd536, %rd533, %rd315;
$L__BB7_76:
	add.s64 	%rd317, %rd1, %rd311;
	ld.global.u64 	%rd318, [%rd317];
	mad.lo.s64 	%rd182, %rd318, %rd536, %rd174;
	add.s32 	%r35, %r209, -3;
	mul.wide.u32 	%rd319, %r35, 8;
	add.s64 	%rd320, %rd2, %rd319;
	ld.global.u64 	%rd183, [%rd320];
	or.b64  	%rd321, %rd535, %rd183;
	and.b64  	%rd322, %rd321, -4294967296;
	setp.ne.s64 	%p11, %rd322, 0;
	@%p11 bra 	$L__BB7_78;
	cvt.u32.u64 	%r87, %rd183;
	cvt.u32.u64 	%r88, %rd535;
	div.u32 	%r89, %r88, %r87;
	mul.lo.s32 	%r90, %r89, %r87;
	sub.s32 	%r91, %r88, %r90;
	cvt.u64.u32 	%rd537, %r89;
	cvt.u64.u32 	%rd538, %r91;
	bra.uni 	$L__BB7_79;
$L__BB7_78:
	div.s64 	%rd537, %rd535, %rd183;
	mul.lo.s64 	%rd323, %rd537, %rd183;
	sub.s64 	%rd538, %rd535, %rd323;
$L__BB7_79:
	add.s64 	%rd325, %rd1, %rd319;
	ld.global.u64 	%rd326, [%rd325];
	mad.lo.s64 	%rd190, %rd326, %rd538, %rd182;
	mul.wide.u32 	%rd327, %r32, 8;
	add.s64 	%rd328, %rd2, %rd327;
	ld.global.u64 	%rd191, [%rd328];
	or.b64  	%rd329, %rd537, %rd191;
	and.b64  	%rd330, %rd329, -4294967296;
	setp.ne.s64 	%p12, %rd330, 0;
	@%p12 bra 	$L__BB7_81;
	cvt.u32.u64 	%r92, %rd191;
	cvt.u32.u64 	%r93, %rd537;
	div.u32 	%r94, %r93, %r92;
	mul.lo.s32 	%r95, %r94, %r92;
	sub.s32 	%r96, %r93, %r95;
	cvt.u64.u32 	%rd554, %r94;
	cvt.u64.u32 	%rd540, %r96;
	bra.uni 	$L__BB7_82;
$L__BB7_81:
	div.s64 	%rd554, %rd537, %rd191;
	mul.lo.s64 	%rd331, %rd554, %rd191;
	sub.s64 	%rd540, %rd537, %rd331;
$L__BB7_82:
	add.s64 	%rd333, %rd1, %rd327;
	ld.global.u64 	%rd334, [%rd333];
	mad.lo.s64 	%rd335, %rd334, %rd540, %rd190;
	add.s64 	%rd563, %rd563, %rd335;
	add.s32 	%r209, %r209, -8;
	add.s32 	%r208, %r208, 8;
	setp.ne.s32 	%p13, %r208, 0;
	@%p13 bra 	$L__BB7_58;
	add.s32 	%r211, %r209, 3;
$L__BB7_84:
	setp.eq.s32 	%p14, %r24, 0;
	@%p14 bra 	$L__BB7_113;
	and.b32  	%r40, %r22, 3;
	setp.lt.u32 	%p15, %r24, 4;
	@%p15 bra 	$L__BB7_99;
	mul.wide.u32 	%rd337, %r211, 8;
	add.s64 	%rd338, %rd2, %rd337;
	ld.global.u64 	%rd202, [%rd338];
	or.b64  	%rd339, %rd554, %rd202;
	and.b64  	%rd340, %rd339, -4294967296;
	setp.ne.s64 	%p16, %rd340, 0;
	@%p16 bra 	$L__BB7_88;
	cvt.u32.u64 	%r97, %rd202;
	cvt.u32.u64 	%r98, %rd554;
	div.u32 	%r99, %r98, %r97;
	mul.lo.s32 	%r100, %r99, %r97;
	sub.s32 	%r101, %r98, %r100;
	cvt.u64.u32 	%rd544, %r99;
	cvt.u64.u32 	%rd545, %r101;
	bra.uni 	$L__BB7_89;
$L__BB7_88:
	div.s64 	%rd544, %rd554, %rd202;
	mul.lo.s64 	%rd341, %rd544, %rd202;
	sub.s64 	%rd545, %rd554, %rd341;
$L__BB7_89:
	add.s64 	%rd343, %rd1, %rd337;
	ld.global.u64 	%rd344, [%rd343];
	mul.lo.s64 	%rd209, %rd344, %rd545;
	add.s32 	%r41, %r211, -1;
	mul.wide.u32 	%rd345, %r41, 8;
	add.s64 	%rd346, %rd2, %rd345;
	ld.global.u64 	%rd210, [%rd346];
	or.b64  	%rd347, %rd544, %rd210;
	and.b64  	%rd348, %rd347, -4294967296;
	setp.ne.s64 	%p17, %rd348, 0;
	@%p17 bra 	$L__BB7_91;
	cvt.u32.u64 	%r102, %rd210;
	cvt.u32.u64 	%r103, %rd544;
	div.u32 	%r104, %r103, %r102;
	mul.lo.s32 	%r105, %r104, %r102;
	sub.s32 	%r106, %r103, %r105;
	cvt.u64.u32 	%rd546, %r104;
	cvt.u64.u32 	%rd547, %r106;
	bra.uni 	$L__BB7_92;
$L__BB7_91:
	div.s64 	%rd546, %rd544, %rd210;
	mul.lo.s64 	%rd349, %rd546, %rd210;
	sub.s64 	%rd547, %rd544, %rd349;
$L__BB7_92:
	add.s64 	%rd351, %rd1, %rd345;
	ld.global.u64 	%rd352, [%rd351];
	mad.lo.s64 	%rd217, %rd352, %rd547, %rd209;
	add.s32 	%r42, %r211, -2;
	mul.wide.u32 	%rd353, %r42, 8;
	add.s64 	%rd354, %rd2, %rd353;
	ld.global.u64 	%rd218, [%rd354];
	or.b64  	%rd355, %rd546, %rd218;
	and.b64  	%rd356, %rd355, -4294967296;
	setp.ne.s64 	%p18, %rd356, 0;
	@%p18 bra 	$L__BB7_94;
	cvt.u32.u64 	%r107, %rd218;
	cvt.u32.u64 	%r108, %rd546;
	div.u32 	%r109, %r108, %r107;
	mul.lo.s32 	%r110, %r109, %r107;
	sub.s32 	%r111, %r108, %r110;
	cvt.u64.u32 	%rd548, %r109;
	cvt.u64.u32 	%rd549, %r111;
	bra.uni 	$L__BB7_95;
$L__BB7_94:
	div.s64 	%rd548, %rd546, %rd218;
	mul.lo.s64 	%rd357, %rd548, %rd218;
	sub.s64 	%rd549, %rd546, %rd357;
$L__BB7_95:
	add.s64 	%rd359, %rd1, %rd353;
	ld.global.u64 	%rd360, [%rd359];
	mad.lo.s64 	%rd225, %rd360, %rd549, %rd217;
	add.s32 	%r43, %r211, -3;
	mul.wide.u32 	%rd361, %r43, 8;
	add.s64 	%rd362, %rd2, %rd361;
	ld.global.u64 	%rd226, [%rd362];
	or.b64  	%rd363, %rd548, %rd226;
	and.b64  	%rd364, %rd363, -4294967296;
	setp.ne.s64 	%p19, %rd364, 0;
	@%p19 bra 	$L__BB7_97;
	cvt.u32.u64 	%r112, %rd226;
	cvt.u32.u64 	%r113, %rd548;
	div.u32 	%r114, %r113, %r112;
	mul.lo.s32 	%r115, %r114, %r112;
	sub.s32 	%r116, %r113, %r115;
	cvt.u64.u32 	%rd554, %r114;
	cvt.u64.u32 	%rd551, %r116;
	bra.uni 	$L__BB7_98;
$L__BB7_97:
	div.s64 	%rd554, %rd548, %rd226;
	mul.lo.s64 	%rd365, %rd554, %rd226;
	sub.s64 	%rd551, %rd548, %rd365;
$L__BB7_98:
	add.s64 	%rd367, %rd1, %rd361;
	ld.global.u64 	%rd368, [%rd367];
	mad.lo.s64 	%rd369, %rd368, %rd551, %rd225;
	add.s64 	%rd563, %rd563, %rd369;
	add.s32 	%r211, %r211, -4;
$L__BB7_99:
	setp.eq.s32 	%p20, %r40, 0;
	@%p20 bra 	$L__BB7_113;
	setp.eq.s32 	%p21, %r40, 1;
	@%p21 bra 	$L__BB7_108;
	mul.wide.u32 	%rd371, %r211, 8;
	add.s64 	%rd372, %rd2, %rd371;
	ld.global.u64 	%rd237, [%rd372];
	or.b64  	%rd373, %rd554, %rd237;
	and.b64  	%rd374, %rd373, -4294967296;
	setp.ne.s64 	%p22, %rd374, 0;
	@%p22 bra 	$L__BB7_103;
	cvt.u32.u64 	%r117, %rd237;
	cvt.u32.u64 	%r118, %rd554;
	div.u32 	%r119, %r118, %r117;
	mul.lo.s32 	%r120, %r119, %r117;
	sub.s32 	%r121, %r118, %r120;
	cvt.u64.u32 	%rd555, %r119;
	cvt.u64.u32 	%rd556, %r121;
	bra.uni 	$L__BB7_104;
$L__BB7_103:
	div.s64 	%rd555, %rd554, %rd237;
	mul.lo.s64 	%rd375, %rd555, %rd237;
	sub.s64 	%rd556, %rd554, %rd375;
$L__BB7_104:
	add.s64 	%rd377, %rd1, %rd371;
	ld.global.u64 	%rd378, [%rd377];
	mul.lo.s64 	%rd244, %rd378, %rd556;
	add.s32 	%r46, %r211, -1;
	mul.wide.u32 	%rd379, %r46, 8;
	add.s64 	%rd380, %rd2, %rd379;
	ld.global.u64 	%rd245, [%rd380];
	or.b64  	%rd381, %rd555, %rd245;
	and.b64  	%rd382, %rd381, -4294967296;
	setp.ne.s64 	%p23, %rd382, 0;
	@%p23 bra 	$L__BB7_106;
	cvt.u32.u64 	%r122, %rd245;
	cvt.u32.u64 	%r123, %rd555;
	div.u32 	%r124, %r123, %r122;
	mul.lo.s32 	%r125, %r124, %r122;
	sub.s32 	%r126, %r123, %r125;
	cvt.u64.u32 	%rd554, %r124;
	cvt.u64.u32 	%rd558, %r126;
	bra.uni 	$L__BB7_107;
$L__BB7_106:
	div.s64 	%rd554, %rd555, %rd245;
	mul.lo.s64 	%rd383, %rd554, %rd245;
	sub.s64 	%rd558, %rd555, %rd383;
$L__BB7_107:
	add.s64 	%rd385, %rd1, %rd379;
	ld.global.u64 	%rd386, [%rd385];
	mad.lo.s64 	%rd387, %rd386, %rd558, %rd244;
	add.s64 	%rd563, %rd563, %rd387;
	add.s32 	%r211, %r211, -2;
$L__BB7_108:
	and.b32  	%r127, %r22, 1;
	setp.eq.b32 	%p24, %r127, 1;
	not.pred 	%p25, %p24;
	@%p25 bra 	$L__BB7_113;
	mul.wide.u32 	%rd388, %r211, 8;
	add.s64 	%rd389, %rd2, %rd388;
	ld.global.u64 	%rd256, [%rd389];
	or.b64  	%rd390, %rd554, %rd256;
	and.b64  	%rd391, %rd390, -4294967296;
	setp.ne.s64 	%p26, %rd391, 0;
	@%p26 bra 	$L__BB7_111;
	cvt.u32.u64 	%r128, %rd256;
	cvt.u32.u64 	%r129, %rd554;
	rem.u32 	%r130, %r129, %r128;
	cvt.u64.u32 	%rd562, %r130;
	bra.uni 	$L__BB7_112;
$L__BB7_111:
	rem.s64 	%rd562, %rd554, %rd256;
$L__BB7_112:
	add.s64 	%rd393, %rd1, %rd388;
	ld.global.u64 	%rd394, [%rd393];
	mad.lo.s64 	%rd563, %rd394, %rd562, %rd563;
$L__BB7_113:
	ld.global.u8 	%rs2, [%rd563];
	st.shared.u8 	[%r5], %rs2;
$L__BB7_114:
	bar.sync 	0;
	setp.lt.u32 	%p48, %r213, 66;
	@%p48 bra 	$L__BB7_118;
$L__BB7_115:
	shr.u32 	%r50, %r213, 1;
	setp.ge.u32 	%p49, %r1, %r50;
	@%p49 bra 	$L__BB7_117;
	ld.shared.u8 	%rs6, [%r5];
	add.s32 	%r202, %r5, %r50;
	ld.shared.u8 	%rs7, [%r202];
	add.s16 	%rs8, %rs7, %rs6;
	st.shared.u8 	[%r5], %rs8;
$L__BB7_117:
	bar.sync 	0;
	setp.gt.u32 	%p50, %r213, 131;
	mov.u32 	%r213, %r50;
	@%p50 bra 	$L__BB7_115;
$L__BB7_118:
	setp.gt.u32 	%p51, %r1, 31;
	@%p51 bra 	$L__BB7_121;
	ld.volatile.shared.u8 	%rs9, [%r5];
	ld.volatile.shared.u8 	%rs10, [%r5+32];
	add.s16 	%rs11, %rs10, %rs9;
	st.volatile.shared.u8 	[%r5], %rs11;
	ld.volatile.shared.u8 	%rs12, [%r5];
	ld.volatile.shared.u8 	%rs13, [%r5+16];
	add.s16 	%rs14, %rs13, %rs12;
	st.volatile.shared.u8 	[%r5], %rs14;
	ld.volatile.shared.u8 	%rs15, [%r5];
	ld.volatile.shared.u8 	%rs16, [%r5+8];
	add.s16 	%rs17, %rs16, %rs15;
	st.volatile.shared.u8 	[%r5], %rs17;
	ld.volatile.shared.u8 	%rs18, [%r5];
	ld.volatile.shared.u8 	%rs19, [%r5+4];
	add.s16 	%rs20, %rs19, %rs18;
	st.volatile.shared.u8 	[%r5], %rs20;
	ld.volatile.shared.u8 	%rs21, [%r5];
	ld.volatile.shared.u8 	%rs22, [%r5+2];
	add.s16 	%rs23, %rs22, %rs21;
	st.volatile.shared.u8 	[%r5], %rs23;
	ld.volatile.shared.u8 	%rs24, [%r5];
	ld.volatile.shared.u8 	%rs25, [%r5+1];
	add.s16 	%rs26, %rs25, %rs24;
	st.volatile.shared.u8 	[%r5], %rs26;
	setp.ne.s32 	%p52, %r1, 0;
	@%p52 bra 	$L__BB7_121;
	ld.param.u64 	%rd478, [contiguous_reduce2_i8_param_0];
	ld.shared.u8 	%rs27, [sdata_i8];
	cvt.u64.u32 	%rd473, %r2;
	mov.u32 	%r203, %ctaid.y;
	cvt.u64.u32 	%rd474, %r203;
	mad.lo.s64 	%rd475, %rd265, %rd474, %rd473;
	cvta.to.global.u64 	%rd476, %rd478;
	add.s64 	%rd477, %rd476, %rd475;
	st.global.u8 	[%rd477], %rs27;
$L__BB7_121:
	ret;

}
	// .globl	contiguous_reduce22_i8
.visible .entry contiguous_reduce22_i8(
	.param .u64 .ptr .align 1 contiguous_reduce22_i8_param_0,
	.param .u64 .ptr .align 1 contiguous_reduce22_i8_param_1,
	.param .u64 contiguous_reduce22_i8_param_2,
	.param .u64 contiguous_reduce22_i8_param_3
)
{
	.reg .pred 	%p<8>;
	.reg .b16 	%rs<28>;
	.reg .b32 	%r<17>;
	.reg .b64 	%rd<23>;

	ld.param.u64 	%rd4, [contiguous_reduce22_i8_param_0];
	ld.param.u64 	%rd7, [contiguous_reduce22_i8_param_1];
	ld.param.u64 	%rd5, [contiguous_reduce22_i8_param_2];
	ld.param.u64 	%rd6, [contiguous_reduce22_i8_param_3];
	cvta.to.global.u64 	%rd1, %rd7;
	mov.u32 	%r1, %tid.x;
	mov.u32 	%r2, %ctaid.x;
	mov.u32 	%r16, %ntid.x;
	mul.lo.s32 	%r8, %r2, %r16;
	shl.b32 	%r9, %r8, 1;
	add.s32 	%r4, %r9, %r1;
	mov.u32 	%r10, sdata_i8;
	add.s32 	%r5, %r10, %r1;
	mov.b16 	%rs1, 0;
	st.shared.u8 	[%r5], %rs1;
	add.s32 	%r11, %r4, %r16;
	cvt.u64.u32 	%rd2, %r11;
	setp.le.u64 	%p1, %rd5, %rd2;
	@%p1 bra 	$L__BB8_2;
	cvt.u64.u32 	%rd11, %r4;
	mov.u32 	%r13, %ctaid.y;
	cvt.u64.u32 	%rd12, %r13;
	mul.lo.s64 	%rd13, %rd5, %rd12;
	add.s64 	%rd14, %rd13, %rd11;
	add.s64 	%rd15, %rd1, %rd14;
	ld.global.u8 	%rs3, [%rd15];
	add.s64 	%rd16, %rd13, %rd2;
	add.s64 	%rd17, %rd1, %rd16;
	ld.global.u8 	%rs4, [%rd17];
	add.s16 	%rs5, %rs4, %rs3;
	st.shared.u8 	[%r5], %rs5;
	bra.uni 	$L__BB8_4;
$L__BB8_2:
	cvt.u64.u32 	%rd3, %r4;
	setp.le.u64 	%p2, %rd5, %rd3;
	@%p2 bra 	$L__BB8_4;
	mov.u32 	%r12, %ctaid.y;
	cvt.u64.u32 	%rd8, %r12;
	mad.lo.s64 	%rd9, %rd5, %rd8, %rd3;
	add.s64 	%rd10, %rd1, %rd9;
	ld.global.u8 	%rs2, [%rd10];
	st.shared.u8 	[%r5], %rs2;
$L__BB8_4:
	bar.sync 	0;
	setp.lt.u32 	%p3, %r16, 66;
	@%p3 bra 	$L__BB8_8;
$L__BB8_5:
	shr.u32 	%r7, %r16, 1;
	setp.ge.u32 	%p4, %r1, %r7;
	@%p4 bra 	$L__BB8_7;
	ld.shared.u8 	%rs6, [%r5];
	add.s32 	%r14, %r5, %r7;
	ld.shared.u8 	%rs7, [%r14];
	add.s16 	%rs8, %rs7, %rs6;
	st.shared.u8 	[%r5], %rs8;
$L__BB8_7:
	bar.sync 	0;
	setp.gt.u32 	%p5, %r16, 131;
	mov.u32 	%r16, %r7;
	@%p5 bra 	$L__BB8_5;
$L__BB8_8:
	setp.gt.u32 	%p6, %r1, 31;
	@%p6 bra 	$L__BB8_11;
	ld.volatile.shared.u8 	%rs9, [%r5];
	ld.volatile.shared.u8 	%rs10, [%r5+32];
	add.s16 	%rs11, %rs10, %rs9;
	st.volatile.shared.u8 	[%r5], %rs11;
	ld.volatile.shared.u8 	%rs12, [%r5];
	ld.volatile.shared.u8 	%rs13, [%r5+16];
	add.s16 	%rs14, %rs13, %rs12;
	st.volatile.shared.u8 	[%r5], %rs14;
	ld.volatile.shared.u8 	%rs15, [%r5];
	ld.volatile.shared.u8 	%rs16, [%r5+8];
	add.s16 	%rs17, %rs16, %rs15;
	st.volatile.shared.u8 	[%r5], %rs17;
	ld.volatile.shared.u8 	%rs18, [%r5];
	ld.volatile.shared.u8 	%rs19, [%r5+4];
	add.s16 	%rs20, %rs19, %rs18;
	st.volatile.shared.u8 	[%r5], %rs20;
	ld.volatile.shared.u8 	%rs21, [%r5];
	ld.volatile.shared.u8 	%rs22, [%r5+2];
	add.s16 	%rs23, %rs22, %rs21;
	st.volatile.shared.u8 	[%r5], %rs23;
	ld.volatile.shared.u8 	%rs24, [%r5];
	ld.volatile.shared.u8 	%rs25, [%r5+1];
	add.s16 	%rs26, %rs25, %rs24;
	st.volatile.shared.u8 	[%r5], %rs26;
	setp.ne.s32 	%p7, %r1, 0;
	@%p7 bra 	$L__BB8_11;
	ld.shared.u8 	%rs27, [sdata_i8];
	cvt.u64.u32 	%rd18, %r2;
	mov.u32 	%r15, %ctaid.y;
	cvt.u64.u32 	%rd19, %r15;
	mad.lo.s64 	%rd20, %rd6, %rd19, %rd18;
	cvta.to.global.u64 	%rd21, %rd4;
	add.s64 	%rd22, %rd21, %rd20;
	st.global.u8 	[%rd22], %rs27;
$L__BB8_11:
	ret;

}
	// .globl	contiguous_reduce3_i8
.visible .entry contiguous_reduce3_i8(
	.param .u64 .ptr .align 1 contiguous_reduce3_i8_param_0,
	.param .u64 .ptr .align 1 contiguous_reduce3_i8_param_1,
	.param .u64 .ptr .align 1 contiguous_reduce3_i8_param_2,
	.param .u64 .ptr .align 1 contiguous_reduce3_i8_param_3,
	.param .u64 contiguous_reduce3_i8_param_4,
	.param .u64 contiguous_reduce3_i8_param_5,
	.param .u64 contiguous_reduce3_i8_param_6
)
{
	.reg .pred 	%p<39>;
	.reg .b16 	%rs<56>;
	.reg .b32 	%r<183>;
	.reg .b64 	%rd<304>;

	ld.param.u64 	%rd144, [contiguous_reduce3_i8_param_0];
	ld.param.u64 	%rd145, [contiguous_reduce3_i8_param_1];
	ld.param.u64 	%rd148, [contiguous_reduce3_i8_param_2];
	ld.param.u64 	%rd149, [contiguous_reduce3_i8_param_3];
	ld.param.u64 	%rd146, [contiguous_reduce3_i8_param_4];
	ld.param.u64 	%rd147, [contiguous_reduce3_i8_param_5];
	ld.param.u64 	%rd150, [contiguous_reduce3_i8_param_6];
	cvta.to.global.u64 	%rd1, %rd149;
	cvta.to.global.u64 	%rd2, %rd148;
	mov.u32 	%r1, %tid.y;
	mov.u32 	%r2, %ntid.x;
	mov.u32 	%r3, %tid.x;
	mad.lo.s32 	%r61, %r1, %r2, %r3;
	mov.u32 	%r62, %ctaid.x;
	mad.lo.s32 	%r63, %r62, %r2, %r3;
	mov.u32 	%r64, %ctaid.y;
	mov.u32 	%r4, %ntid.y;
	mad.lo.s32 	%r65, %r64, %r4, %r1;
	mov.u32 	%r66, sdata_i8;
	add.s32 	%r6, %r66, %r61;
	mov.b16 	%rs14, 0;
	st.shared.u8 	[%r6], %rs14;
	cvt.u64.u32 	%rd3, %r63;
	setp.le.u64 	%p1, %rd147, %rd3;
	cvt.u64.u32 	%rd152, %r65;
	setp.le.u64 	%p2, %rd150, %rd152;
	or.pred  	%p3, %p1, %p2;
	@%p3 bra 	$L__BB9_76;
	cvt.u32.u64 	%r67, %rd3;
	cvt.u32.u64 	%r68, %rd147;
	mad.lo.s32 	%r174, %r65, %r68, %r67;
	cvt.u32.u64 	%r8, %rd146;
	add.s32 	%r173, %r8, -1;
	setp.lt.s32 	%p4, %r173, 0;
	mov.b64 	%rd303, 0;
	@%p4 bra 	$L__BB9_59;
	and.b32  	%r10, %r8, 7;
	setp.lt.u32 	%p5, %r173, 7;
	mov.b64 	%rd303, 0;
	@%p5 bra 	$L__BB9_30;
	add.s32 	%r169, %r8, -4;
	and.b32  	%r69, %r8, -8;
	neg.s32 	%r168, %r69;
	mov.b64 	%rd303, 0;
$L__BB9_4:
	.pragma "nounroll";
	add.s32 	%r16, %r169, 3;
	cvt.u64.u32 	%rd5, %r174;
	mul.wide.u32 	%rd157, %r16, 8;
	add.s64 	%rd158, %rd2, %rd157;
	ld.global.u64 	%rd6, [%rd158];
	and.b64  	%rd159, %rd6, -4294967296;
	setp.ne.s64 	%p6, %rd159, 0;
	@%p6 bra 	$L__BB9_6;
	cvt.u32.u64 	%r70, %rd6;
	cvt.u32.u64 	%r71, %rd5;
	div.u32 	%r72, %r71, %r70;
	mul.lo.s32 	%r73, %r72, %r70;
	sub.s32 	%r74, %r71, %r73;
	cvt.u64.u32 	%rd268, %r72;
	cvt.u64.u32 	%rd269, %r74;
	bra.uni 	$L__BB9_7;
$L__BB9_6:
	div.s64 	%rd268, %rd5, %rd6;
	mul.lo.s64 	%rd160, %rd268, %rd6;
	sub.s64 	%rd269, %rd5, %rd160;
$L__BB9_7:
	add.s64 	%rd162, %rd1, %rd157;
	ld.global.u64 	%rd163, [%rd162];
	mad.lo.s64 	%rd13, %rd163, %rd269, %rd303;
	add.s32 	%r17, %r169, 2;
	and.b64  	%rd14, %rd268, 4294967295;
	mul.wide.u32 	%rd164, %r17, 8;
	add.s64 	%rd165, %rd2, %rd164;
	ld.global.u64 	%rd15, [%rd165];
	and.b64  	%rd166, %rd15, -4294967296;
	setp.ne.s64 	%p7, %rd166, 0;
	@%p7 bra 	$L__BB9_9;
	cvt.u32.u64 	%r75, %rd15;
	cvt.u32.u64 	%r76, %rd14;
	div.u32 	%r77, %r76, %r75;
	mul.lo.s32 	%r78, %r77, %r75;
	sub.s32 	%r79, %r76, %r78;
	cvt.u64.u32 	%rd270, %r77;
	cvt.u64.u32 	%rd271, %r79;
	bra.uni 	$L__BB9_10;
$L__BB9_9:
	div.s64 	%rd270, %rd14, %rd15;
	mul.lo.s64 	%rd167, %rd270, %rd15;
	sub.s64 	%rd271, %rd14, %rd167;
$L__BB9_10:
	add.s64 	%rd169, %rd1, %rd164;
	ld.global.u64 	%rd170, [%rd169];
	mad.lo.s64 	%rd22, %rd170, %rd271, %rd13;
	add.s32 	%r18, %r169, 1;
	and.b64  	%rd23, %rd270, 4294967295;
	mul.wide.u32 	%rd171, %r18, 8;
	add.s64 	%rd172, %rd2, %rd171;
	ld.global.u64 	%rd24, [%rd172];
	and.b64  	%rd173, %rd24, -4294967296;
	setp.ne.s64 	%p8, %rd173, 0;
	@%p8 bra 	$L__BB9_12;
	cvt.u32.u64 	%r80, %rd24;
	cvt.u32.u64 	%r81, %rd23;
	div.u32 	%r82, %r81, %r80;
	mul.lo.s32 	%r83, %r82, %r80;
	sub.s32 	%r84, %r81, %r83;
	cvt.u64.u32 	%rd272, %r82;
	cvt.u64.u32 	%rd273, %r84;
	bra.uni 	$L__BB9_13;
$L__BB9_12:
	div.s64 	%rd272, %rd23, %rd24;
	mul.lo.s64 	%rd174, %rd272, %rd24;
	sub.s64 	%rd273, %rd23, %rd174;
$L__BB9_13:
	add.s64 	%rd176, %rd1, %rd171;
	ld.global.u64 	%rd177, [%rd176];
	mad.lo.s64 	%rd31, %rd177, %rd273, %rd22;
	add.s32 	%r19, %r169, -4;
	and.b64  	%rd32, %rd272, 4294967295;
	mul.wide.u32 	%rd178, %r169, 8;
	add.s64 	%rd179, %rd2, %rd178;
	ld.global.u64 	%rd33, [%rd179];
	and.b64  	%rd180, %rd33, -4294967296;
	setp.ne.s64 	%p9, %rd180, 0;
	@%p9 bra 	$L__BB9_15;
	cvt.u32.u64 	%r85, %rd33;
	cvt.u32.u64 	%r86, %rd32;
	div.u32 	%r87, %r86, %r85;
	mul.lo.s32 	%r88, %r87, %r85;
	sub.s32 	%r89, %r86, %r88;
	cvt.u64.u32 	%rd274, %r87;
	cvt.u64.u32 	%rd275, %r89;
	bra.uni 	$L__BB9_16;
$L__BB9_15:
	div.s64 	%rd274, %rd32, %rd33;
	mul.lo.s64 	%rd181, %rd274, %rd33;
	sub.s64 	%rd275, %rd32, %rd181;
$L__BB9_16:
	mul.wide.u32 	%rd182, %r169, 8;
	add.s64 	%rd183, %rd1, %rd182;
	ld.global.u64 	%rd184, [%rd183];
	mad.lo.s64 	%rd40, %rd184, %rd275, %rd31;
	add.s32 	%r20, %r169, -1;
	and.b64  	%rd41, %rd274, 4294967295;
	mul.wide.u32 	%rd185, %r20, 8;
	add.s64 	%rd186, %rd2, %rd185;
	ld.global.u64 	%rd42, [%rd186];
	and.b64  	%rd187, %rd42, -4294967296;
	setp.ne.s64 	%p10, %rd187, 0;
	@%p10 bra 	$L__BB9_18;
	cvt.u32.u64 	%r90, %rd42;
	cvt.u32.u64 	%r91, %rd41;
	div.u32 	%r92, %r91, %r90;
	mul.lo.s32 	%r93, %r92, %r90;
	sub.s32 	%r94, %r91, %r93;
	cvt.u64.u32 	%rd276, %r92;
	cvt.u64.u32 	%rd277, %r94;
	bra.uni 	$L__BB9_19;
$L__BB9_18:
	div.s64 	%rd276, %rd41, %rd42;
	mul.lo.s64 	%rd188, %rd276, %rd42;
	sub.s64 	%rd277, %rd41, %rd188;
$L__BB9_19:
	mul.wide.u32 	%rd189, %r20, 8;
	add.s64 	%rd190, %rd1, %rd189;
	ld.global.u64 	%rd191, [%rd190];
	mad.lo.s64 	%rd49, %rd191, %rd277, %rd40;
	add.s32 	%r21, %r169, -2;
	and.b64  	%rd50, %rd276, 4294967295;
	mul.wide.u32 	%rd192, %r21, 8;
	add.s64 	%rd193, %rd2, %rd192;
	ld.global.u64 	%rd51, [%rd193];
	and.b64  	%rd194, %rd51, -4294967296;
	setp.ne.s64 	%p11, %rd194, 0;
	@%p11 bra 	$L__BB9_21;
	cvt.u32.u64 	%r95, %rd51;
	cvt.u32.u64 	%r96, %rd50;
	div.u32 	%r97, %r96, %r95;
	mul.lo.s32 	%r98, %r97, %r95;
	sub.s32 	%r99, %r96, %r98;
	cvt.u64.u32 	%rd278, %r97;
	cvt.u64.u32 	%rd279, %r99;
	bra.uni 	$L__BB9_22;
$L__BB9_21:
	div.s64 	%rd278, %rd50, %rd51;
	mul.lo.s64 	%rd195, %rd278, %rd51;
	sub.s64 	%rd279, %rd50, %rd195;
$L__BB9_22:
	mul.wide.u32 	%rd196, %r21, 8;
	add.s64 	%rd197, %rd1, %rd196;
	ld.global.u64 	%rd198, [%rd197];
	mad.lo.s64 	%rd58, %rd198, %rd279, %rd49;
	add.s32 	%r22, %r169, -3;
	and.b64  	%rd59, %rd278, 4294967295;
	mul.wide.u32 	%rd199, %r22, 8;
	add.s64 	%rd200, %rd2, %rd199;
	ld.global.u64 	%rd60, [%rd200];
	and.b64  	%rd201, %rd60, -4294967296;
	setp.ne.s64 	%p12, %rd201, 0;
	@%p12 bra 	$L__BB9_24;
	cvt.u32.u64 	%r100, %rd60;
	cvt.u32.u64 	%r101, %rd59;
	div.u32 	%r102, %r101, %r100;
	mul.lo.s32 	%r103, %r102, %r100;
	sub.s32 	%r104, %r101, %r103;
	cvt.u64.u32 	%rd280, %r102;
	cvt.u64.u32 	%rd281, %r104;
	bra.uni 	$L__BB9_25;
$L__BB9_24:
	div.s64 	%rd280, %rd59, %rd60;
	mul.lo.s64 	%rd202, %rd280, %rd60;
	sub.s64 	%rd281, %rd59, %rd202;
$L__BB9_25:
	mul.wide.u32 	%rd203, %r22, 8;
	add.s64 	%rd204, %rd1, %rd203;
	ld.global.u64 	%rd205, [%rd204];
	mad.lo.s64 	%rd67, %rd205, %rd281, %rd58;
	and.b64  	%rd68, %rd280, 4294967295;
	mul.wide.u32 	%rd206, %r19, 8;
	add.s64 	%rd207, %rd2, %rd206;
	ld.global.u64 	%rd69, [%rd207];
	and.b64  	%rd208, %rd69, -4294967296;
	setp.ne.s64 	%p13, %rd208, 0;
	@%p13 bra 	$L__BB9_27;
	cvt.u32.u64 	%r105, %rd69;
	cvt.u32.u64 	%r106, %rd68;
	div.u32 	%r107, %r106, %r105;
	mul.lo.s32 	%r108, %r107, %r105;
	sub.s32 	%r109, %r106, %r108;
	cvt.u64.u32 	%rd282, %r107;
	cvt.u64.u32 	%rd283, %r109;
	bra.uni 	$L__BB9_28;
$L__BB9_27:
	div.s64 	%rd282, %rd68, %rd69;
	mul.lo.s64 	%rd209, %rd282, %rd69;
	sub.s64 	%rd283, %rd68, %rd209;
$L__BB9_28:
	add.s64 	%rd211, %rd1, %rd206;
	ld.global.u64 	%rd212, [%rd211];
	mad.lo.s64 	%rd303, %rd212, %rd283, %rd67;
	cvt.u32.u64 	%r174, %rd282;
	add.s32 	%r169, %r169, -8;
	add.s32 	%r168, %r168, 8;
	setp.ne.s32 	%p14, %r168, 0;
	@%p14 bra 	$L__BB9_4;
	add.s32 	%r173, %r169, 3;
$L__BB9_30:
	setp.eq.s32 	%p15, %r10, 0;
	@%p15 bra 	$L__BB9_59;
	and.b32  	%r29, %r8, 3;
	setp.lt.u32 	%p16, %r10, 4;
	@%p16 bra 	$L__BB9_45;
	cvt.u64.u32 	%rd79, %r174;
	mul.wide.u32 	%rd214, %r173, 8;
	add.s64 	%rd215, %rd2, %rd214;
	ld.global.u64 	%rd80, [%rd215];
	and.b64  	%rd216, %rd80, -4294967296;
	setp.ne.s64 	%p17, %rd216, 0;
	@%p17 bra 	$L__BB9_34;
	cvt.u32.u64 	%r110, %rd80;
	cvt.u32.u64 	%r111, %rd79;
	div.u32 	%r112, %r111, %r110;
	mul.lo.s32 	%r113, %r112, %r110;
	sub.s32 	%r114, %r111, %r113;
	cvt.u64.u32 	%rd286, %r112;
	cvt.u64.u32 	%rd287, %r114;
	bra.uni 	$L__BB9_35;
$L__BB9_34:
	div.s64 	%rd286, %rd79, %rd80;
	mul.lo.s64 	%rd217, %rd286, %rd80;
	sub.s64 	%rd287, %rd79, %rd217;
$L__BB9_35:
	add.s64 	%rd219, %rd1, %rd214;
	ld.global.u64 	%rd220, [%rd219];
	mad.lo.s64 	%rd87, %rd220, %rd287, %rd303;
	add.s32 	%r30, %r173, -1;
	and.b64  	%rd88, %rd286, 4294967295;
	mul.wide.u32 	%rd221, %r30, 8;
	add.s64 	%rd222, %rd2, %rd221;
	ld.global.u64 	%rd89, [%rd222];
	and.b64  	%rd223, %rd89, -4294967296;
	setp.ne.s64 	%p18, %rd223, 0;
	@%p18 bra 	$L__BB9_37;
	cvt.u32.u64 	%r115, %rd89;
	cvt.u32.u64 	%r116, %rd88;
	div.u32 	%r117, %r116, %r115;
	mul.lo.s32 	%r118, %r117, %r115;
	sub.s32 	%r119, %r116, %r118;
	cvt.u64.u32 	%rd288, %r117;
	cvt.u64.u32 	%rd289, %r119;
	bra.uni 	$L__BB9_38;
$L__BB9_37:
	div.s64 	%rd288, %rd88, %rd89;
	mul.lo.s64 	%rd224, %rd288, %rd89;
	sub.s64 	%rd289, %rd88, %rd224;
$L__BB9_38:
	add.s64 	%rd226, %rd1, %rd221;
	ld.global.u64 	%rd227, [%rd226];
	mad.lo.s64 	%rd96, %rd227, %rd289, %rd87;
	add.s32 	%r31, %r173, -2;
	and.b64  	%rd97, %rd288, 4294967295;
	mul.wide.u32 	%rd228, %r31, 8;
	add.s64 	%rd229, %rd2, %rd228;
	ld.global.u64 	%rd98, [%rd229];
	and.b64  	%rd230, %rd98, -4294967296;
	setp.ne.s64 	%p19, %rd230, 0;
	@%p19 bra 	$L__BB9_40;
	cvt.u32.u64 	%r120, %rd98;
	cvt.u32.u64 	%r121, %rd97;
	div.u32 	%r122, %r121, %r120;
	mul.lo.s32 	%r123, %r122, %r120;
	sub.s32 	%r124, %r121, %r123;
	cvt.u64.u32 	%rd290, %r122;
	cvt.u64.u32 	%rd291, %r124;
	bra.uni 	$L__BB9_41;
$L__BB9_40:
	div.s64 	%rd290, %rd97, %rd98;
	mul.lo.s64 	%rd231, %rd290, %rd98;
	sub.s64 	%rd291, %rd97, %rd231;
$L__BB9_41:
	add.s64 	%rd233, %rd1, %rd228;
	ld.global.u64 	%rd234, [%rd233];
	mad.lo.s64 	%rd105, %rd234, %rd291, %rd96;
	add.s32 	%r32, %r173, -3;
	and.b64  	%rd106, %rd290, 4294967295;
	mul.wide.u32 	%rd235, %r32, 8;
	add.s64 	%rd236, %rd2, %rd235;
	ld.global.u64 	%rd107, [%rd236];
	and.b64  	%rd237, %rd107, -4294967296;
	setp.ne.s64 	%p20, %rd237, 0;
	@%p20 bra 	$L__BB9_43;
	cvt.u32.u64 	%r125, %rd107;
	cvt.u32.u64 	%r126, %rd106;
	div.u32 	%r127, %r126, %r125;
	mul.lo.s32 	%r128, %r127, %r125;
	sub.s32 	%r129, %r126, %r128;
	cvt.u64.u32 	%rd292, %r127;
	cvt.u64.u32 	%rd293, %r129;
	bra.uni 	$L__BB9_44;
$L__BB9_43:
	div.s64 	%rd292, %rd106, %rd107;
	mul.lo.s64 	%rd238, %rd292, %rd107;
	sub.s64 	%rd293, %rd106, %rd238;
$L__BB9_44:
	add.s64 	%rd240, %rd1, %rd235;
	ld.global.u64 	%rd241, [%rd240];
	mad.lo.s64 	%rd303, %rd241, %rd293, %rd105;
	cvt.u32.u64 	%r174, %rd292;
	add.s32 	%r173, %r173, -4;
$L__BB9_45:
	setp.eq.s32 	%p21, %r29, 0;
	@%p21 bra 	$L__BB9_59;
	setp.eq.s32 	%p22, %r29, 1;
	@%p22 bra 	$L__BB9_54;
	cvt.u64.u32 	%rd117, %r174;
	mul.wide.u32 	%rd243, %r173, 8;
	add.s64 	%rd244, %rd2, %rd243;
	ld.global.u64 	%rd118, [%rd244];
	and.b64  	%rd245, %rd118, -4294967296;
	setp.ne.s64 	%p23, %rd245, 0;
	@%p23 bra 	$L__BB9_49;
	cvt.u32.u64 	%r130, %rd118;
	cvt.u32.u64 	%r131, %rd117;
	div.u32 	%r132, %r131, %r130;
	mul.lo.s32 	%r133, %r132, %r130;
	sub.s32 	%r134, %r131, %r133;
	cvt.u64.u32 	%rd296, %r132;
	cvt.u64.u32 	%rd297, %r134;
	bra.uni 	$L__BB9_50;
$L__BB9_49:
	div.s64 	%rd296, %rd117, %rd118;
	mul.lo.s64 	%rd246, %rd296, %rd118;
	sub.s64 	%rd297, %rd117, %rd246;
$L__BB9_50:
	add.s64 	%rd248, %rd1, %rd243;
	ld.global.u64 	%rd249, [%rd248];
	mad.lo.s64 	%rd125, %rd249, %rd297, %rd303;
	add.s32 	%r37, %r173, -1;
	and.b64  	%rd126, %rd296, 4294967295;
	mul.wide.u32 	%rd250, %r37, 8;
	add.s64 	%rd251, %rd2, %rd250;
	ld.global.u64 	%rd127, [%rd251];
	and.b64  	%rd252, %rd127, -4294967296;
	setp.ne.s64 	%p24, %rd252, 0;
	@%p24 bra 	$L__BB9_52;
	cvt.u32.u64 	%r135, %rd127;
	cvt.u32.u64 	%r136, %rd126;
	div.u32 	%r137, %r136, %r135;
	mul.lo.s32 	%r138, %r137, %r135;
	sub.s32 	%r139, %r136, %r138;
	cvt.u64.u32 	%rd298, %r137;
	cvt.u64.u32 	%rd299, %r139;
	bra.uni 	$L__BB9_53;
$L__BB9_52:
	div.s64 	%rd298, %rd126, %rd127;
	mul.lo.s64 	%rd253, %rd298, %rd127;
	sub.s64 	%rd299, %rd126, %rd253;
$L__BB9_53:
	add.s64 	%rd255, %rd1, %rd250;
	ld.global.u64 	%rd256, [%rd255];
	mad.lo.s64 	%rd303, %rd256, %rd299, %rd125;
	cvt.u32.u64 	%r174, %rd298;
	add.s32 	%r173, %r173, -2;
$L__BB9_54:
	and.b32  	%r140, %r8, 1;
	setp.eq.b32 	%p25, %r140, 1;
	not.pred 	%p26, %p25;
	@%p26 bra 	$L__BB9_59;
	cvt.u64.u32 	%rd137, %r174;
	mul.wide.u32 	%rd257, %r173, 8;
	add.s64 	%rd258, %rd2, %rd257;
	ld.global.u64 	%rd138, [%rd258];
	and.b64  	%rd259, %rd138, -4294967296;
	setp.ne.s64 	%p27, %rd259, 0;
	@%p27 bra 	$L__BB9_57;
	cvt.u32.u64 	%r141, %rd138;
	cvt.u32.u64 	%r142, %rd137;
	rem.u32 	%r143, %r142, %r141;
	cvt.u64.u32 	%rd302, %r143;
	bra.uni 	$L__BB9_58;
$L__BB9_57:
	rem.s64 	%rd302, %rd137, %rd138;
$L__BB9_58:
	add.s64 	%rd261, %rd1, %rd257;
	ld.global.u64 	%rd262, [%rd261];
	mad.lo.s64 	%rd303, %rd262, %rd302, %rd303;
$L__BB9_59:
	cvta.to.global.u64 	%rd263, %rd145;
	add.s64 	%rd264, %rd263, %rd303;
	ld.global.u8 	%rs15, [%rd264];
	st.shared.u8 	[%r6], %rs15;
	bar.sync 	0;
	setp.ne.s32 	%p28, %r1, 0;
	@%p28 bra 	$L__BB9_76;
	setp.lt.u32 	%p29, %r4, 2;
	add.s32 	%r42, %r66, %r3;
	@%p29 bra 	$L__BB9_74;
	ld.shared.u8 	%rs54, [%r42];
	add.s32 	%r43, %r4, -1;
	add.s32 	%r146, %r4, -2;
	and.b32  	%r44, %r43, 7;
	setp.lt.u32 	%p30, %r146, 7;
	mov.b32 	%r178, 1;
	@%p30 bra 	$L__BB9_65;
	and.b32  	%r148, %r43, -8;
	neg.s32 	%r182, %r148;
	add.s32 	%r149, %r3, %r2;
	add.s32 	%r180, %r66, %r149;
	shl.b32 	%r47, %r2, 3;
	mov.b32 	%r181, 0;
$L__BB9_63:
	.pragma "nounroll";
	ld.shared.u8 	%rs17, [%r180];
	add.s16 	%rs18, %rs17, %rs54;
	add.s32 	%r151, %r180, %r2;
	ld.shared.u8 	%rs19, [%r151];
	add.s16 	%rs20, %rs19, %rs18;
	add.s32 	%r152, %r151, %r2;
	ld.shared.u8 	%rs21, [%r152];
	add.s16 	%rs22, %rs21, %rs20;
	add.s32 	%r153, %r152, %r2;
	ld.shared.u8 	%rs23, [%r153];
	add.s16 	%rs24, %rs23, %rs22;
	add.s32 	%r154, %r153, %r2;
	ld.shared.u8 	%rs25, [%r154];
	add.s16 	%rs26, %rs25, %rs24;
	add.s32 	%r155, %r154, %r2;
	ld.shared.u8 	%rs27, [%r155];
	add.s16 	%rs28, %rs27, %rs26;
	add.s32 	%r156, %r155, %r2;
	ld.shared.u8 	%rs29, [%r156];
	add.s16 	%rs30, %rs29, %rs28;
	add.s32 	%r157, %r156, %r2;
	ld.shared.u8 	%rs31, [%r157];
	add.s16 	%rs54, %rs31, %rs30;
	add.s32 	%r182, %r182, 8;
	add.s32 	%r181, %r181, 8;
	add.s32 	%r180, %r180, %r47;
	setp.eq.s32 	%p31, %r182, 0;
	@%p31 bra 	$L__BB9_64;
	bra.uni 	$L__BB9_63;
$L__BB9_64:
	add.s32 	%r178, %r181, 1;
$L__BB9_65:
	setp.eq.s32 	%p32, %r44, 0;
	@%p32 bra 	$L__BB9_73;
	and.b32  	%r50, %r43, 3;
	setp.lt.u32 	%p33, %r44, 4;
	@%p33 bra 	$L__BB9_68;
	mad.lo.s32 	%r158, %r178, %r2, %r42;
	ld.shared.u8 	%rs33, [%r158];
	add.s16 	%rs34, %rs33, %rs54;
	add.s32 	%r159, %r158, %r2;
	ld.shared.u8 	%rs35, [%r159];
	add.s16 	%rs36, %rs35, %rs34;
	add.s32 	%r160, %r159, %r2;
	ld.shared.u8 	%rs37, [%r160];
	add.s16 	%rs38, %rs37, %rs36;
	add.s32 	%r161, %r160, %r2;
	ld.shared.u8 	%rs39, [%r161];
	add.s16 	%rs54, %rs39, %rs38;
	add.s32 	%r178, %r178, 4;
$L__BB9_68:
	setp.eq.s32 	%p34, %r50, 0;
	@%p34 bra 	$L__BB9_73;
	setp.eq.s32 	%p35, %r50, 1;
	@%p35 bra 	$L__BB9_71;
	mad.lo.s32 	%r162, %r178, %r2, %r42;
	ld.shared.u8 	%rs41, [%r162];
	add.s16 	%rs42, %rs41, %rs54;
	add.s32 	%r163, %r162, %r2;
	ld.shared.u8 	%rs43, [%r163];
	add.s16 	%rs54, %rs43, %rs42;
	add.s32 	%r178, %r178, 2;
$L__BB9_71:
	and.b32  	%r164, %r43, 1;
	setp.eq.b32 	%p36, %r164, 1;
	not.pred 	%p37, %p36;
	@%p37 bra 	$L__BB9_73;
	mad.lo.s32 	%r165, %r178, %r2, %r42;
	ld.shared.u8 	%rs44, [%r165];
	add.s16 	%rs54, %rs44, %rs54;
$L__BB9_73:
	st.shared.u8 	[%r42], %rs54;
$L__BB9_74:
	atom.relaxed.global.cas.b32 	%r166, [global_lock], 0, 1;
	setp.ne.s32 	%p38, %r166, 0;
	@%p38 bra 	$L__BB9_74;
	ld.shared.u8 	%rs45, [%r42];
	cvta.to.global.u64 	%rd265, %rd144;
	add.s64 	%rd266, %rd265, %rd3;
	ld.global.u8 	%rs46, [%rd266];
	add.s16 	%rs47, %rs46, %rs45;
	st.global.u8 	[%rd266], %rs47;
	atom.global.exch.b32 	%r167, [global_lock], 0;
$L__BB9_76:
	ret;

}
	// .globl	contiguous_fast_reduce_i16
.visible .entry contiguous_fast_reduce_i16(
	.param .u64 .ptr .align 1 contiguous_fast_reduce_i16_param_0,
	.param .u64 .ptr .align 1 contiguous_fast_reduce_i16_param_1,
	.param .u64 contiguous_fast_reduce_i16_param_2
)
{
	.reg .pred 	%p<8>;
	.reg .b16 	%rs<28>;
	.reg .b32 	%r<16>;
	.reg .b64 	%rd<16>;

	ld.param.u64 	%rd4, [contiguous_fast_reduce_i16_param_0];
	ld.param.u64 	%rd6, [contiguous_fast_reduce_i16_param_1];
	ld.param.u64 	%rd5, [contiguous_fast_reduce_i16_param_2];
	cvta.to.global.u64 	%rd1, %rd6;
	mov.u32 	%r1, %tid.x;
	mov.u32 	%r2, %ctaid.x;
	mov.u32 	%r15, %ntid.x;
	mul.lo.s32 	%r8, %r2, %r15;
	shl.b32 	%r9, %r8, 1;
	add.s32 	%r4, %r9, %r1;
	shl.b32 	%r10, %r1, 1;
	mov.u32 	%r11, sdata_i16;
	add.s32 	%r5, %r11, %r10;
	mov.b16 	%rs1, 0;
	st.shared.u16 	[%r5], %rs1;
	add.s32 	%r12, %r4, %r15;
	cvt.u64.u32 	%rd2, %r12;
	setp.le.u64 	%p1, %rd5, %rd2;
	@%p1 bra 	$L__BB10_2;
	mul.wide.u32 	%rd9, %r4, 2;
	add.s64 	%rd10, %rd1, %rd9;
	ld.global.u16 	%rs3, [%rd10];
	shl.b64 	%rd11, %rd2, 1;
	add.s64 	%rd12, %rd1, %rd11;
	ld.global.u16 	%rs4, [%rd12];
	add.s16 	%rs5, %rs4, %rs3;
	st.shared.u16 	[%r5], %rs5;
	bra.uni 	$L__BB10_4;
$L__BB10_2:
	cvt.u64.u32 	%rd3, %r4;
	setp.le.u64 	%p2, %rd5, %rd3;
	@%p2 bra 	$L__BB10_4;
	shl.b64 	%rd7, %rd3, 1;
	add.s64 	%rd8, %rd1, %rd7;
	ld.global.u16 	%rs2, [%rd8];
	st.shared.u16 	[%r5], %rs2;
$L__BB10_4:
	bar.sync 	0;
	setp.lt.u32 	%p3, %r15, 66;
	@%p3 bra 	$L__BB10_8;
$L__BB10_5:
	shr.u32 	%r7, %r15, 1;
	setp.ge.u32 	%p4, %r1, %r7;
	@%p4 bra 	$L__BB10_7;
	ld.shared.u16 	%rs6, [%r5];
	and.b32  	%r13, %r15, 2046;
	add.s32 	%r14, %r5, %r13;
	ld.shared.u16 	%rs7, [%r14];
	add.s16 	%rs8, %rs7, %rs6;
	st.shared.u16 	[%r5], %rs8;
$L__BB10_7:
	bar.sync 	0;
	setp.gt.u32 	%p5, %r15, 131;
	mov.u32 	%r15, %r7;
	@%p5 bra 	$L__BB10_5;
$L__BB10_8:
	setp.gt.u32 	%p6, %r1, 31;
	@%p6 bra 	$L__BB10_11;
	ld.volatile.shared.u16 	%rs9, [%r5];
	ld.volatile.shared.u16 	%rs10, [%r5+64];
	add.s16 	%rs11, %rs10, %rs9;
	st.volatile.shared.u16 	[%r5], %rs11;
	ld.volatile.shared.u16 	%rs12, [%r5];
	ld.volatile.shared.u16 	%rs13, [%r5+32];
	add.s16 	%rs14, %rs13, %rs12;
	st.volatile.shared.u16 	[%r5], %rs14;
	ld.volatile.shared.u16 	%rs15, [%r5];
	ld.volatile.shared.u16 	%rs16, [%r5+16];
	add.s16 	%rs17, %rs16, %rs15;
	st.volatile.shared.u16 	[%r5], %rs17;
	ld.volatile.shared.u16 	%rs18, [%r5];
	ld.volatile.shared.u16 	%rs19, [%r5+8];
	add.s16 	%rs20, %rs19, %rs18;
	st.volatile.shared.u16 	[%r5], %rs20;
	ld.volatile.shared.u16 	%rs21, [%r5];
	ld.volatile.shared.u16 	%rs22, [%r5+4];
	add.s16 	%rs23, %rs22, %rs21;
	st.volatile.shared.u16 	[%r5], %rs23;
	ld.volatile.shared.u16 	%rs24, [%r5];
	ld.volatile.shared.u16 	%rs25, [%r5+2];
	add.s16 	%rs26, %rs25, %rs24;
	st.volatile.shared.u16 	[%r5], %rs26;
	setp.ne.s32 	%p7, %r1, 0;
	@%p7 bra 	$L__BB10_11;
	ld.shared.u16 	%rs27, [sdata_i16];
	cvta.to.global.u64 	%rd13, %rd4;
	mul.wide.u32 	%rd14, %r2, 2;
	add.s64 	%rd15, %rd13, %rd14;
	st.global.u16 	[%rd15], %rs27;
$L__BB10_11:
	ret;

}
	// .globl	uncontiguous_fast_reduce_i16
.visible .entry uncontiguous_fast_reduce_i16(
	.param .u64 .ptr .align 1 uncontiguous_fast_reduce_i16_param_0,
	.param .u64 .ptr .align 1 uncontiguous_fast_reduce_i16_param_1,
	.param .u64 .ptr .align 1 uncontiguous_fast_reduce_i16_param_2,
	.param .u64 .ptr .align 1 uncontiguous_fast_reduce_i16_param_3,
	.param .u64 uncontiguous_fast_reduce_i16_param_4,
	.param .u64 uncontiguous_fast_reduce_i16_param_5
)
{
	.reg .pred 	%p<53>;
	.reg .b16 	%rs<28>;
	.reg .b32 	%r<212>;
	.reg .b64 	%rd<558>;

	ld.param.u64 	%rd260, [uncontiguous_fast_reduce_i16_param_0];
	ld.param.u64 	%rd263, [uncontiguous_fast_reduce_i16_param_1];
	ld.param.u64 	%rd264, [uncontiguous_fast_reduce_i16_param_2];
	ld.param.u64 	%rd265, [uncontiguous_fast_reduce_i16_param_3];
	ld.param.u64 	%rd261, [uncontiguous_fast_reduce_i16_param_4];
	ld.param.u64 	%rd262, [uncontiguous_fast_reduce_i16_param_5];
	cvta.to.global.u64 	%rd1, %rd265;
	cvta.to.global.u64 	%rd2, %rd264;
	cvta.to.global.u64 	%rd3, %rd263;
	mov.u32 	%r1, %tid.x;
	mov.u32 	%r2, %ctaid.x;
	mov.u32 	%r211, %ntid.x;
	mul.lo.s32 	%r52, %r2, %r211;
	shl.b32 	%r53, %r52, 1;
	add.s32 	%r4, %r53, %r1;
	shl.b32 	%r54, %r1, 1;
	mov.u32 	%r55, sdata_i16;
	add.s32 	%r5, %r55, %r54;
	mov.b16 	%rs1, 0;
	st.shared.u16 	[%r5], %rs1;
	add.s32 	%r56, %r4, %r211;
	cvt.u64.u32 	%rd511, %r56;
	setp.le.u64 	%p1, %rd262, %rd511;
	@%p1 bra 	$L__BB11_54;
	cvt.u32.u64 	%r6, %rd261;
	add.s32 	%r205, %r6, -1;
	setp.lt.s32 	%p27, %r205, 0;
	mov.b64 	%rd515, 0;
	mov.u64 	%rd516, %rd515;
	@%p27 bra 	$L__BB11_53;
	cvt.u64.u32 	%rd512, %r4;
	setp.lt.u32 	%p28, %r205, 3;
	mov.b64 	%rd516, 0;
	mov.u64 	%rd515, %rd516;
	@%p28 bra 	$L__BB11_30;
	add.s32 	%r203, %r6, -2;
	and.b32  	%r132, %r6, -4;
	neg.s32 	%r202, %r132;
	mov.b64 	%rd516, 0;
$L__BB11_4:
	.pragma "nounroll";
	add.s32 	%r12, %r203, 1;
	mul.wide.u32 	%rd397, %r12, 8;
	add.s64 	%rd398, %rd2, %rd397;
	ld.global.u64 	%rd10, [%rd398];
	or.b64  	%rd399, %rd512, %rd10;
	and.b64  	%rd400, %rd399, -4294967296;
	setp.ne.s64 	%p29, %rd400, 0;
	@%p29 bra 	$L__BB11_6;
	cvt.u32.u64 	%r133, %rd10;
	cvt.u32.u64 	%r134, %rd512;
	div.u32 	%r135, %r134, %r133;
	mul.lo.s32 	%r136, %r135, %r133;
	sub.s32 	%r137, %r134, %r136;
	cvt.u64.u32 	%rd477, %r135;
	cvt.u64.u32 	%rd478, %r137;
	bra.uni 	$L__BB11_7;
$L__BB11_6:
	div.s64 	%rd477, %rd512, %rd10;
	mul.lo.s64 	%rd401, %rd477, %rd10;
	sub.s64 	%rd478, %rd512, %rd401;
$L__BB11_7:
	mul.wide.u32 	%rd402, %r12, 8;
	add.s64 	%rd403, %rd1, %rd402;
	ld.global.u64 	%rd17, [%rd403];
	mad.lo.s64 	%rd18, %rd17, %rd478, %rd515;
	or.b64  	%rd404, %rd511, %rd10;
	and.b64  	%rd405, %rd404, -4294967296;
	setp.ne.s64 	%p30, %rd405, 0;
	@%p30 bra 	$L__BB11_9;
	cvt.u32.u64 	%r138, %rd10;
	cvt.u32.u64 	%r139, %rd511;
	div.u32 	%r140, %r139, %r138;
	mul.lo.s32 	%r141, %r140, %r138;
	sub.s32 	%r142, %r139, %r141;
	cvt.u64.u32 	%rd479, %r140;
	cvt.u64.u32 	%rd480, %r142;
	bra.uni 	$L__BB11_10;
$L__BB11_9:
	div.s64 	%rd479, %rd511, %rd10;
	mul.lo.s64 	%rd406, %rd479, %rd10;
	sub.s64 	%rd480, %rd511, %rd406;
$L__BB11_10:
	mad.lo.s64 	%rd25, %rd480, %rd17, %rd516;
	add.s32 	%r13, %r203, -2;
	mul.wide.u32 	%rd407, %r203, 8;
	add.s64 	%rd408, %rd2, %rd407;
	ld.global.u64 	%rd26, [%rd408];
	or.b64  	%rd409, %rd477, %rd26;
	and.b64  	%rd410, %rd409, -4294967296;
	setp.ne.s64 	%p31, %rd410, 0;
	@%p31 bra 	$L__BB11_12;
	cvt.u32.u64 	%r143, %rd26;
	cvt.u32.u64 	%r144, %rd477;
	div.u32 	%r145, %r144, %r143;
	mul.lo.s32 	%r146, %r145, %r143;
	sub.s32 	%r147, %r144, %r146;
	cvt.u64.u32 	%rd481, %r145;
	cvt.u64.u32 	%rd482, %r147;
	bra.uni 	$L__BB11_13;
$L__BB11_12:
	div.s64 	%rd481, %rd477, %rd26;
	mul.lo.s64 	%rd411, %rd481, %rd26;
	sub.s64 	%rd482, %rd477, %rd411;
$L__BB11_13:
	mul.wide.u32 	%rd412, %r203, 8;
	add.s64 	%rd413, %rd1, %rd412;
	ld.global.u64 	%rd33, [%rd413];
	mad.lo.s64 	%rd34, %rd33, %rd482, %rd18;
	or.b64  	%rd414, %rd479, %rd26;
	and.b64  	%rd415, %rd414, -4294967296;
	setp.ne.s64 	%p32, %rd415, 0;
	@%p32 bra 	$L__BB11_15;
	cvt.u32.u64 	%r148, %rd26;
	cvt.u32.u64 	%r149, %rd479;
	div.u32 	%r150, %r149, %r148;
	mul.lo.s32 	%r151, %r150, %r148;
	sub.s32 	%r152, %r149, %r151;
	cvt.u64.u32 	%rd483, %r150;
	cvt.u64.u32 	%rd484, %r152;
	bra.uni 	$L__BB11_16;
$L__BB11_15:
	div.s64 	%rd483, %rd479, %rd26;
	mul.lo.s64 	%rd416, %rd483, %rd26;
	sub.s64 	%rd484, %rd479, %rd416;
$L__BB11_16:
	mad.lo.s64 	%rd41, %rd484, %rd33, %rd25;
	add.s32 	%r14, %r203, -1;
	mul.wide.u32 	%rd417, %r14, 8;
	add.s64 	%rd418, %rd2, %rd417;
	ld.global.u64 	%rd42, [%rd418];
	or.b64  	%rd419, %rd481, %rd42;
	and.b64  	%rd420, %rd419, -4294967296;
	setp.ne.s64 	%p33, %rd420, 0;
	@%p33 bra 	$L__BB11_18;
	cvt.u32.u64 	%r153, %rd42;
	cvt.u32.u64 	%r154, %rd481;
	div.u32 	%r155, %r154, %r153;
	mul.lo.s32 	%r156, %r155, %r153;
	sub.s32 	%r157, %r154, %r156;
	cvt.u64.u32 	%rd485, %r155;
	cvt.u64.u32 	%rd486, %r157;
	bra.uni 	$L__BB11_19;
$L__BB11_18:
	div.s64 	%rd485, %rd481, %rd42;
	mul.lo.s64 	%rd421, %rd485, %rd42;
	sub.s64 	%rd486, %rd481, %rd421;
$L__BB11_19:
	mul.wide.u32 	%rd422, %r14, 8;
	add.s64 	%rd423, %rd1, %rd422;
	ld.global.u64 	%rd49, [%rd423];
	mad.lo.s64 	%rd50, %rd49, %rd486, %rd34;
	or.b64  	%rd424, %rd483, %rd42;
	and.b64  	%rd425, %rd424, -4294967296;
	setp.ne.s64 	%p34, %rd425, 0;
	@%p34 bra 	$L__BB11_21;
	cvt.u32.u64 	%r158, %rd42;
	cvt.u32.u64 	%r159, %rd483;
	div.u32 	%r160, %r159, %r158;
	mul.lo.s32 	%r161, %r160, %r158;
	sub.s32 	%r162, %r159, %r161;
	cvt.u64.u32 	%rd487, %r160;
	cvt.u64.u32 	%rd488, %r162;
	bra.uni 	$L__BB11_22;
$L__BB11_21:
	div.s64 	%rd487, %rd483, %rd42;
	mul.lo.s64 	%rd426, %rd487, %rd42;
	sub.s64 	%rd488, %rd483, %rd426;
$L__BB11_22:
	mad.lo.s64 	%rd57, %rd488, %rd49, %rd41;
	mul.wide.u32 	%rd427, %r13, 8;
	add.s64 	%rd428, %rd2, %rd427;
	ld.global.u64 	%rd58, [%rd428];
	or.b64  	%rd429, %rd485, %rd58;
	and.b64  	%rd430, %rd429, -4294967296;
	setp.ne.s64 	%p35, %rd430, 0;
	@%p35 bra 	$L__BB11_24;
	cvt.u32.u64 	%r163, %rd58;
	cvt.u32.u64 	%r164, %rd485;
	div.u32 	%r165, %r164, %r163;
	mul.lo.s32 	%r166, %r165, %r163;
	sub.s32 	%r167, %r164, %r166;
	cvt.u64.u32 	%rd512, %r165;
	cvt.u64.u32 	%rd490, %r167;
	bra.uni 	$L__BB11_25;
$L__BB11_24:
	div.s64 	%rd512, %rd485, %rd58;
	mul.lo.s64 	%rd431, %rd512, %rd58;
	sub.s64 	%rd490, %rd485, %rd431;
$L__BB11_25:
	mul.wide.u32 	%rd432, %r13, 8;
	add.s64 	%rd433, %rd1, %rd432;
	ld.global.u64 	%rd65, [%rd433];
	mad.lo.s64 	%rd515, %rd65, %rd490, %rd50;
	or.b64  	%rd434, %rd487, %rd58;
	and.b64  	%rd435, %rd434, -4294967296;
	setp.ne.s64 	%p36, %rd435, 0;
	@%p36 bra 	$L__BB11_27;
	cvt.u32.u64 	%r168, %rd58;
	cvt.u32.u64 	%r169, %rd487;
	div.u32 	%r170, %r169, %r168;
	mul.lo.s32 	%r171, %r170, %r168;
	sub.s32 	%r172, %r169, %r171;
	cvt.u64.u32 	%rd511, %r170;
	cvt.u64.u32 	%rd492, %r172;
	bra.uni 	$L__BB11_28;
$L__BB11_27:
	div.s64 	%rd511, %rd487, %rd58;
	mul.lo.s64 	%rd436, %rd511, %rd58;
	sub.s64 	%rd492, %rd487, %rd436;
$L__BB11_28:
	mad.lo.s64 	%rd516, %rd492, %rd65, %rd57;
	add.s32 	%r203, %r203, -4;
	add.s32 	%r202, %r202, 4;
	setp.ne.s32 	%p37, %r202, 0;
	@%p37 bra 	$L__BB11_4;
	add.s32 	%r205, %r203, 1;
$L__BB11_30:
	and.b32  	%r19, %r6, 3;
	setp.eq.s32 	%p38, %r19, 0;
	@%p38 bra 	$L__BB11_53;
	setp.eq.s32 	%p39, %r19, 1;
	@%p39 bra 	$L__BB11_45;
	mul.wide.u32 	%rd438, %r205, 8;
	add.s64 	%rd439, %rd2, %rd438;
	ld.global.u64 	%rd80, [%rd439];
	or.b64  	%rd440, %rd512, %rd80;
	and.b64  	%rd441, %rd440, -4294967296;
	setp.ne.s64 	%p40, %rd441, 0;
	@%p40 bra 	$L__BB11_34;
	cvt.u32.u64 	%r173, %rd80;
	cvt.u32.u64 	%r174, %rd512;
	div.u32 	%r175, %r174, %r173;
	mul.lo.s32 	%r176, %r175, %r173;
	sub.s32 	%r177, %r174, %r176;
	cvt.u64.u32 	%rd499, %r175;
	cvt.u64.u32 	%rd500, %r177;
	bra.uni 	$L__BB11_35;
$L__BB11_34:
	div.s64 	%rd499, %rd512, %rd80;
	mul.lo.s64 	%rd442, %rd499, %rd80;
	sub.s64 	%rd500, %rd512, %rd442;
$L__BB11_35:
	add.s64 	%rd444, %rd1, %rd438;
	ld.global.u64 	%rd87, [%rd444];
	mad.lo.s64 	%rd88, %rd87, %rd500, %rd515;
	or.b64  	%rd445, %rd511, %rd80;
	and.b64  	%rd446, %rd445, -4294967296;
	setp.ne.s64 	%p41, %rd446, 0;
	@%p41 bra 	$L__BB11_37;
	cvt.u32.u64 	%r178, %rd80;
	cvt.u32.u64 	%r179, %rd511;
	div.u32 	%r180, %r179, %r178;
	mul.lo.s32 	%r181, %r180, %r178;
	sub.s32 	%r182, %r179, %r181;
	cvt.u64.u32 	%rd501, %r180;
	cvt.u64.u32 	%rd502, %r182;
	bra.uni 	$L__BB11_38;
$L__BB11_37:
	div.s64 	%rd501, %rd511, %rd80;
	mul.lo.s64 	%rd447, %rd501, %rd80;
	sub.s64 	%rd502, %rd511, %rd447;
$L__BB11_38:
	mad.lo.s64 	%rd95, %rd502, %rd87, %rd516;
	add.s32 	%r20, %r205, -1;
	mul.wide.u32 	%rd448, %r20, 8;
	add.s64 	%rd449, %rd2, %rd448;
	ld.global.u64 	%rd96, [%rd449];
	or.b64  	%rd450, %rd499, %rd96;
	and.b64  	%rd451, %rd450, -4294967296;
	setp.ne.s64 	%p42, %rd451, 0;
	@%p42 bra 	$L__BB11_40;
	cvt.u32.u64 	%r183, %rd96;
	cvt.u32.u64 	%r184, %rd499;
	div.u32 	%r185, %r184, %r183;
	mul.lo.s32 	%r186, %r185, %r183;
	sub.s32 	%r187, %r184, %r186;
	cvt.u64.u32 	%rd512, %r185;
	cvt.u64.u32 	%rd504, %r187;
	bra.uni 	$L__BB11_41;
$L__BB11_40:
	div.s64 	%rd512, %rd499, %rd96;
	mul.lo.s64 	%rd452, %rd512, %rd96;
	sub.s64 	%rd504, %rd499, %rd452;
$L__BB11_41:
	add.s64 	%rd454, %rd1, %rd448;
	ld.global.u64 	%rd103, [%rd454];
	mad.lo.s64 	%rd515, %rd103, %rd504, %rd88;
	or.b64  	%rd455, %rd501, %rd96;
	and.b64  	%rd456, %rd455, -4294967296;
	setp.ne.s64 	%p43, %rd456, 0;
	@%p43 bra 	$L__BB11_43;
	cvt.u32.u64 	%r188, %rd96;
	cvt.u32.u64 	%r189, %rd501;
	div.u32 	%r190, %r189, %r188;
	mul.lo.s32 	%r191, %r190, %r188;
	sub.s32 	%r192, %r189, %r191;
	cvt.u64.u32 	%rd511, %r190;
	cvt.u64.u32 	%rd506, %r192;
	bra.uni 	$L__BB11_44;
$L__BB11_43:
	div.s64 	%rd511, %rd501, %rd96;
	mul.lo.s64 	%rd457, %rd511, %rd96;
	sub.s64 	%rd506, %rd501, %rd457;
$L__BB11_44:
	mad.lo.s64 	%rd516, %rd506, %rd103, %rd95;
	add.s32 	%r205, %r205, -2;
$L__BB11_45:
	and.b32  	%r193, %r6, 1;
	setp.eq.b32 	%p44, %r193, 1;
	not.pred 	%p45, %p44;
	@%p45 bra 	$L__BB11_53;
	mul.wide.u32 	%rd458, %r205, 8;
	add.s64 	%rd459, %rd2, %rd458;
	ld.global.u64 	%rd118, [%rd459];
	or.b64  	%rd460, %rd512, %rd118;
	and.b64  	%rd461, %rd460, -4294967296;
	setp.ne.s64 	%p46, %rd461, 0;
	@%p46 bra 	$L__BB11_48;
	cvt.u32.u64 	%r194, %rd118;
	cvt.u32.u64 	%r195, %rd512;
	rem.u32 	%r196, %r195, %r194;
	cvt.u64.u32 	%rd513, %r196;
	bra.uni 	$L__BB11_49;
$L__BB11_48:
	rem.s64 	%rd513, %rd512, %rd118;
$L__BB11_49:
	add.s64 	%rd463, %rd1, %rd458;
	ld.global.u64 	%rd122, [%rd463];
	mad.lo.s64 	%rd515, %rd122, %rd513, %rd515;
	or.b64  	%rd464, %rd511, %rd118;
	and.b64  	%rd465, %rd464, -4294967296;
	setp.ne.s64 	%p47, %rd465, 0;
	@%p47 bra 	$L__BB11_51;
	cvt.u32.u64 	%r197, %rd118;
	cvt.u32.u64 	%r198, %rd511;
	rem.u32 	%r199, %r198, %r197;
	cvt.u64.u32 	%rd514, %r199;
	bra.uni 	$L__BB11_52;
$L__BB11_51:
	rem.s64 	%rd514, %rd511, %rd118;
$L__BB11_52:
	mad.lo.s64 	%rd516, %rd514, %rd122, %rd516;
$L__BB11_53:
	shl.b64 	%rd466, %rd515, 1;
	add.s64 	%rd467, %rd3, %rd466;
	ld.global.u16 	%rs3, [%rd467];
	shl.b64 	%rd468, %rd516, 1;
	add.s64 	%rd469, %rd3, %rd468;
	ld.global.u16 	%rs4, [%rd469];
	add.s16 	%rs5, %rs4, %rs3;
	st.shared.u16 	[%r5], %rs5;
	bra.uni 	$L__BB11_114;
$L__BB11_54:
	cvt.u64.u32 	%rd548, %r4;
	setp.le.u64 	%p2, %rd262, %rd548;
	@%p2 bra 	$L__BB11_114;
	cvt.u32.u64 	%r23, %rd261;
	add.s32 	%r209, %r23, -1;
	setp.lt.s32 	%p3, %r209, 0;
	mov.b64 	%rd557, 0;
	@%p3 bra 	$L__BB11_113;
	and.b32  	%r25, %r23, 7;
	setp.lt.u32 	%p4, %r209, 7;
	mov.b64 	%rd557, 0;
	@%p4 bra 	$L__BB11_84;
	add.s32 	%r207, %r23, -4;
	and.b32  	%r57, %r23, -8;
	neg.s32 	%r206, %r57;
	mov.b64 	%rd557, 0;
$L__BB11_58:
	.pragma "nounroll";
	add.s32 	%r30, %r207, 3;
	mul.wide.u32 	%rd270, %r30, 8;
	add.s64 	%rd271, %rd2, %rd270;
	ld.global.u64 	%rd133, [%rd271];
	or.b64  	%rd272, %rd548, %rd133;
	and.b64  	%rd273, %rd272, -4294967296;
	setp.ne.s64 	%p5, %rd273, 0;
	@%p5 bra 	$L__BB11_60;
	cvt.u32.u64 	%r58, %rd133;
	cvt.u32.u64 	%r59, %rd548;
	div.u32 	%r60, %r59, %r58;
	mul.lo.s32 	%r61, %r60, %r58;
	sub.s32 	%r62, %r59, %r61;
	cvt.u64.u32 	%rd519, %r60;
	cvt.u64.u32 	%rd520, %r62;
	bra.uni 	$L__BB11_61;
$L__BB11_60:
	div.s64 	%rd519, %rd548, %rd133;
	mul.lo.s64 	%rd274, %rd519, %rd133;
	sub.s64 	%rd520, %rd548, %rd274;
$L__BB11_61:
	add.s64 	%rd276, %rd1, %rd270;
	ld.global.u64 	%rd277, [%rd276];
	mad.lo.s64 	%rd140, %rd277, %rd520, %rd557;
	add.s32 	%r31, %r207, 2;
	mul.wide.u32 	%rd278, %r31, 8;
	add.s64 	%rd279, %rd2, %rd278;
	ld.global.u64 	%rd141, [%rd279];
	or.b64  	%rd280, %rd519, %rd141;
	and.b64  	%rd281, %rd280, -4294967296;
	setp.ne.s64 	%p6, %rd281, 0;
	@%p6 bra 	$L__BB11_63;
	cvt.u32.u64 	%r63, %rd141;
	cvt.u32.u64 	%r64, %rd519;
	div.u32 	%r65, %r64, %r63;
	mul.lo.s32 	%r66, %r65, %r63;
	sub.s32 	%r67, %r64, %r66;
	cvt.u64.u32 	%rd521, %r65;
	cvt.u64.u32 	%rd522, %r67;
	bra.uni 	$L__BB11_64;
$L__BB11_63:
	div.s64 	%rd521, %rd519, %rd141;
	mul.lo.s64 	%rd282, %rd521, %rd141;
	sub.s64 	%rd522, %rd519, %rd282;
$L__BB11_64:
	add.s64 	%rd284, %rd1, %rd278;
	ld.global.u64 	%rd285, [%rd284];
	mad.lo.s64 	%rd148, %rd285, %rd522, %rd140;
	add.s32 	%r32, %r207, 1;
	mul.wide.u32 	%rd286, %r32, 8;
	add.s64 	%rd287, %rd2, %rd286;
	ld.global.u64 	%rd149, [%rd287];
	or.b64  	%rd288, %rd521, %rd149;
	and.b64  	%rd289, %rd288, -4294967296;
	setp.ne.s64 	%p7, %rd289, 0;
	@%p7 bra 	$L__BB11_66;
	cvt.u32.u64 	%r68, %rd149;
	cvt.u32.u64 	%r69, %rd521;
	div.u32 	%r70, %r69, %r68;
	mul.lo.s32 	%r71, %r70, %r68;
	sub.s32 	%r72, %r69, %r71;
	cvt.u64.u32 	%rd523, %r70;
	cvt.u64.u32 	%rd524, %r72;
	bra.uni 	$L__BB11_67;
$L__BB11_66:
	div.s64 	%rd523, %rd521, %rd149;
	mul.lo.s64 	%rd290, %rd523, %rd149;
	sub.s64 	%rd524, %rd521, %rd290;
$L__BB11_67:
	add.s64 	%rd292, %rd1, %rd286;
	ld.global.u64 	%rd293, [%rd292];
	mad.lo.s64 	%rd156, %rd293, %rd524, %rd148;
	add.s32 	%r33, %r207, -4;
	mul.wide.u32 	%rd294, %r207, 8;
	add.s64 	%rd295, %rd2, %rd294;
	ld.global.u64 	%rd157, [%rd295];
	or.b64  	%rd296, %rd523, %rd157;
	and.b64  	%rd297, %rd296, -4294967296;
	setp.ne.s64 	%p8, %rd297, 0;
	@%p8 bra 	$L__BB11_69;
	cvt.u32.u64 	%r73, %rd157;
	cvt.u32.u64 	%r74, %rd523;
	div.u32 	%r75, %r74, %r73;
	mul.lo.s32 	%r76, %r75, %r73;
	sub.s32 	%r77, %r74, %r76;
	cvt.u64.u32 	%rd525, %r75;
	cvt.u64.u32 	%rd526, %r77;
	bra.uni 	$L__BB11_70;
$L__BB11_69:
	div.s64 	%rd525, %rd523, %rd157;
	mul.lo.s64 	%rd298, %rd525, %rd157;
	sub.s64 	%rd526, %rd523, %rd298;
$L__BB11_70:
	add.s64 	%rd300, %rd1, %rd294;
	ld.global.u64 	%rd301, [%rd300];
	mad.lo.s64 	%rd164, %rd301, %rd526, %rd156;
	add.s32 	%r34, %r207, -1;
	mul.wide.u32 	%rd302, %r34, 8;
	add.s64 	%rd303, %rd2, %rd302;
	ld.global.u64 	%rd165, [%rd303];
	or.b64  	%rd304, %rd525, %rd165;
	and.b64  	%rd305, %rd304, -4294967296;
	setp.ne.s64 	%p9, %rd305, 0;
	@%p9 bra 	$L__BB11_72;
	cvt.u32.u64 	%r78, %rd165;
	cvt.u32.u64 	%r79, %rd525;
	div.u32 	%r80, %r79, %r78;
	mul.lo.s32 	%r81, %r80, %r78;
	sub.s32 	%r82, %r79, %r81;
	cvt.u64.u32 	%rd527, %r80;
	cvt.u64.u32 	%rd528, %r82;
	bra.uni 	$L__BB11_73;
$L__BB11_72:
	div.s64 	%rd527, %rd525, %rd165;
	mul.lo.s64 	%rd306, %rd527, %rd165;
	sub.s64 	%rd528, %rd525, %rd306;
$L__BB11_73:
	add.s64 	%rd308, %rd1, %rd302;
	ld.global.u64 	%rd309, [%rd308];
	mad.lo.s64 	%rd172, %rd309, %rd528, %rd164;
	add.s32 	%r35, %r207, -2;
	mul.wide.u32 	%rd310, %r35, 8;
	add.s64 	%rd311, %rd2, %rd310;
	ld.global.u64 	%rd173, [%rd311];
	or.b64  	%rd312, %rd527, %rd173;
	and.b64  	%rd313, %rd312, -4294967296;
	setp.ne.s64 	%p10, %rd313, 0;
	@%p10 bra 	$L__BB11_75;
	cvt.u32.u64 	%r83, %rd173;
	cvt.u32.u64 	%r84, %rd527;
	div.u32 	%r85, %r84, %r83;
	mul.lo.s32 	%r86, %r85, %r83;
	sub.s32 	%r87, %r84, %r86;
	cvt.u64.u32 	%rd529, %r85;
	cvt.u64.u32 	%rd530, %r87;
	bra.uni 	$L__BB11_76;
$L__BB11_75:
	div.s64 	%rd529, %rd527, %rd173;
	mul.lo.s64 	%rd314, %rd529, %rd173;
	sub.s64 	%rd530, %rd527, %rd314;
$L__BB11_76:
	add.s64 	%rd316, %rd1, %rd310;
	ld.global.u64 	%rd317, [%rd316];
	mad.lo.s64 	%rd180, %rd317, %rd530, %rd172;
	add.s32 	%r36, %r207, -3;
	mul.wide.u32 	%rd318, %r36, 8;
	add.s64 	%rd319, %rd2, %rd318;
	ld.global.u64 	%rd181, [%rd319];
	or.b64  	%rd320, %rd529, %rd181;
	and.b64  	%rd321, %rd320, -4294967296;
	setp.ne.s64 	%p11, %rd321, 0;
	@%p11 bra 	$L__BB11_78;
	cvt.u32.u64 	%r88, %rd181;
	cvt.u32.u64 	%r89, %rd529;
	div.u32 	%r90, %r89, %r88;
	mul.lo.s32 	%r91, %r90, %r88;
	sub.s32 	%r92, %r89, %r91;
	cvt.u64.u32 	%rd531, %r90;
	cvt.u64.u32 	%rd532, %r92;
	bra.uni 	$L__BB11_79;
$L__BB11_78:
	div.s64 	%rd531, %rd529, %rd181;
	mul.lo.s64 	%rd322, %rd531, %rd181;
	sub.s64 	%rd532, %rd529, %rd322;
$L__BB11_79:
	add.s64 	%rd324, %rd1, %rd318;
	ld.global.u64 	%rd325, [%rd324];
	mad.lo.s64 	%rd188, %rd325, %rd532, %rd180;
	mul.wide.u32 	%rd326, %r33, 8;
	add.s64 	%rd327, %rd2, %rd326;
	ld.global.u64 	%rd189, [%rd327];
	or.b64  	%rd328, %rd531, %rd189;
	and.b64  	%rd329, %rd328, -4294967296;
	setp.ne.s64 	%p12, %rd329, 0;
	@%p12 bra 	$L__BB11_81;
	cvt.u32.u64 	%r93, %rd189;
	cvt.u32.u64 	%r94, %rd531;
	div.u32 	%r95, %r94, %r93;
	mul.lo.s32 	%r96, %r95, %r93;
	sub.s32 	%r97, %r94, %r96;
	cvt.u64.u32 	%rd548, %r95;
	cvt.u64.u32 	%rd534, %r97;
	bra.uni 	$L__BB11_82;
$L__BB11_81:
	div.s64 	%rd548, %rd531, %rd189;
	mul.lo.s64 	%rd330, %rd548, %rd189;
	sub.s64 	%rd534, %rd531, %rd330;
$L__BB11_82:
	add.s64 	%rd332, %rd1, %rd326;
	ld.global.u64 	%rd333, [%rd332];
	mad.lo.s64 	%rd557, %rd333, %rd534, %rd188;
	add.s32 	%r207, %r207, -8;
	add.s32 	%r206, %r206, 8;
	setp.ne.s32 	%p13, %r206, 0;
	@%p13 bra 	$L__BB11_58;
	add.s32 	%r209, %r207, 3;
$L__BB11_84:
	setp.eq.s32 	%p14, %r25, 0;
	@%p14 bra 	$L__BB11_113;
	and.b32  	%r41, %r23, 3;
	setp.lt.u32 	%p15, %r25, 4;
	@%p15 bra 	$L__BB11_99;
	mul.wide.u32 	%rd335, %r209, 8;
	add.s64 	%rd336, %rd2, %rd335;
	ld.global.u64 	%rd200, [%rd336];
	or.b64  	%rd337, %rd548, %rd200;
	and.b64  	%rd338, %rd337, -4294967296;
	setp.ne.s64 	%p16, %rd338, 0;
	@%p16 bra 	$L__BB11_88;
	cvt.u32.u64 	%r98, %rd200;
	cvt.u32.u64 	%r99, %rd548;
	div.u32 	%r100, %r99, %r98;
	mul.lo.s32 	%r101, %r100, %r98;
	sub.s32 	%r102, %r99, %r101;
	cvt.u64.u32 	%rd538, %r100;
	cvt.u64.u32 	%rd539, %r102;
	bra.uni 	$L__BB11_89;
$L__BB11_88:
	div.s64 	%rd538, %rd548, %rd200;
	mul.lo.s64 	%rd339, %rd538, %rd200;
	sub.s64 	%rd539, %rd548, %rd339;
$L__BB11_89:
	add.s64 	%rd341, %rd1, %rd335;
	ld.global.u64 	%rd342, [%rd341];
	mad.lo.s64 	%rd207, %rd342, %rd539, %rd557;
	add.s32 	%r42, %r209, -1;
	mul.wide.u32 	%rd343, %r42, 8;
	add.s64 	%rd344, %rd2, %rd343;
	ld.global.u64 	%rd208, [%rd344];
	or.b64  	%rd345, %rd538, %rd208;
	and.b64  	%rd346, %rd345, -4294967296;
	setp.ne.s64 	%p17, %rd346, 0;
	@%p17 bra 	$L__BB11_91;
	cvt.u32.u64 	%r103, %rd208;
	cvt.u32.u64 	%r104, %rd538;
	div.u32 	%r105, %r104, %r103;
	mul.lo.s32 	%r106, %r105, %r103;
	sub.s32 	%r107, %r104, %r106;
	cvt.u64.u32 	%rd540, %r105;
	cvt.u64.u32 	%rd541, %r107;
	bra.uni 	$L__BB11_92;
$L__BB11_91:
	div.s64 	%rd540, %rd538, %rd208;
	mul.lo.s64 	%rd347, %rd540, %rd208;
	sub.s64 	%rd541, %rd538, %rd347;
$L__BB11_92:
	add.s64 	%rd349, %rd1, %rd343;
	ld.global.u64 	%rd350, [%rd349];
	mad.lo.s64 	%rd215, %rd350, %rd541, %rd207;
	add.s32 	%r43, %r209, -2;
	mul.wide.u32 	%rd351, %r43, 8;
	add.s64 	%rd352, %rd2, %rd351;
	ld.global.u64 	%rd216, [%rd352];
	or.b64  	%rd353, %rd540, %rd216;
	and.b64  	%rd354, %rd353, -4294967296;
	setp.ne.s64 	%p18, %rd354, 0;
	@%p18 bra 	$L__BB11_94;
	cvt.u32.u64 	%r108, %rd216;
	cvt.u32.u64 	%r109, %rd540;
	div.u32 	%r110, %r109, %r108;
	mul.lo.s32 	%r111, %r110, %r108;
	sub.s32 	%r112, %r109, %r111;
	cvt.u64.u32 	%rd542, %r110;
	cvt.u64.u32 	%rd543, %r112;
	bra.uni 	$L__BB11_95;
$L__BB11_94:
	div.s64 	%rd542, %rd540, %rd216;
	mul.lo.s64 	%rd355, %rd542, %rd216;
	sub.s64 	%rd543, %rd540, %rd355;
$L__BB11_95:
	add.s64 	%rd357, %rd1, %rd351;
	ld.global.u64 	%rd358, [%rd357];
	mad.lo.s64 	%rd223, %rd358, %rd543, %rd215;
	add.s32 	%r44, %r209, -3;
	mul.wide.u32 	%rd359, %r44, 8;
	add.s64 	%rd360, %rd2, %rd359;
	ld.global.u64 	%rd224, [%rd360];
	or.b64  	%rd361, %rd542, %rd224;
	and.b64  	%rd362, %rd361, -4294967296;
	setp.ne.s64 	%p19, %rd362, 0;
	@%p19 bra 	$L__BB11_97;
	cvt.u32.u64 	%r113, %rd224;
	cvt.u32.u64 	%r114, %rd542;
	div.u32 	%r115, %r114, %r113;
	mul.lo.s32 	%r116, %r115, %r113;
	sub.s32 	%r117, %r114, %r116;
	cvt.u64.u32 	%rd548, %r115;
	cvt.u64.u32 	%rd545, %r117;
	bra.uni 	$L__BB11_98;
$L__BB11_97:
	div.s64 	%rd548, %rd542, %rd224;
	mul.lo.s64 	%rd363, %rd548, %rd224;
	sub.s64 	%rd545, %rd542, %rd363;
$L__BB11_98:
	add.s64 	%rd365, %rd1, %rd359;
	ld.global.u64 	%rd366, [%rd365];
	mad.lo.s64 	%rd557, %rd366, %rd545, %rd223;
	add.s32 	%r209, %r209, -4;
$L__BB11_99:
	setp.eq.s32 	%p20, %r41, 0;
	@%p20 bra 	$L__BB11_113;
	setp.eq.s32 	%p21, %r41, 1;
	@%p21 bra 	$L__BB11_108;
	mul.wide.u32 	%rd368, %r209, 8;
	add.s64 	%rd369, %rd2, %rd368;
	ld.global.u64 	%rd235, [%rd369];
	or.b64  	%rd370, %rd548, %rd235;
	and.b64  	%rd371, %rd370, -4294967296;
	setp.ne.s64 	%p22, %rd371, 0;
	@%p22 bra 	$L__BB11_103;
	cvt.u32.u64 	%r118, %rd235;
	cvt.u32.u64 	%r119, %rd548;
	div.u32 	%r120, %r119, %r118;
	mul.lo.s32 	%r121, %r120, %r118;
	sub.s32 	%r122, %r119, %r121;
	cvt.u64.u32 	%rd549, %r120;
	cvt.u64.u32 	%rd550, %r122;
	bra.uni 	$L__BB11_104;
$L__BB11_103:
	div.s64 	%rd549, %rd548, %rd235;
	mul.lo.s64 	%rd372, %rd549, %rd235;
	sub.s64 	%rd550, %rd548, %rd372;
$L__BB11_104:
	add.s64 	%rd374, %rd1, %rd368;
	ld.global.u64 	%rd375, [%rd374];
	mad.lo.s64 	%rd242, %rd375, %rd550, %rd557;
	add.s32 	%r47, %r209, -1;
	mul.wide.u32 	%rd376, %r47, 8;
	add.s64 	%rd377, %rd2, %rd376;
	ld.global.u64 	%rd243, [%rd377];
	or.b64  	%rd378, %rd549, %rd243;
	and.b64  	%rd379, %rd378, -4294967296;
	setp.ne.s64 	%p23, %rd379, 0;
	@%p23 bra 	$L__BB11_106;
	cvt.u32.u64 	%r123, %rd243;
	cvt.u32.u64 	%r124, %rd549;
	div.u32 	%r125, %r124, %r123;
	mul.lo.s32 	%r126, %r125, %r123;
	sub.s32 	%r127, %r124, %r126;
	cvt.u64.u32 	%rd548, %r125;
	cvt.u64.u32 	%rd552, %r127;
	bra.uni 	$L__BB11_107;
$L__BB11_106:
	div.s64 	%rd548, %rd549, %rd243;
	mul.lo.s64 	%rd380, %rd548, %rd243;
	sub.s64 	%rd552, %rd549, %rd380;
$L__BB11_107:
	add.s64 	%rd382, %rd1, %rd376;
	ld.global.u64 	%rd383, [%rd382];
	mad.lo.s64 	%rd557, %rd383, %rd552, %rd242;
	add.s32 	%r209, %r209, -2;
$L__BB11_108:
	and.b32  	%r128, %r23, 1;
	setp.eq.b32 	%p24, %r128, 1;
	not.pred 	%p25, %p24;
	@%p25 bra 	$L__BB11_113;
	mul.wide.u32 	%rd384, %r209, 8;
	add.s64 	%rd385, %rd2, %rd384;
	ld.global.u64 	%rd254, [%rd385];
	or.b64  	%rd386, %rd548, %rd254;
	and.b64  	%rd387, %rd386, -4294967296;
	setp.ne.s64 	%p26, %rd387, 0;
	@%p26 bra 	$L__BB11_111;
	cvt.u32.u64 	%r129, %rd254;
	cvt.u32.u64 	%r130, %rd548;
	rem.u32 	%r131, %r130, %r129;
	cvt.u64.u32 	%rd556, %r131;
	bra.uni 	$L__BB11_112;
$L__BB11_111:
	rem.s64 	%rd556, %rd548, %rd254;
$L__BB11_112:
	add.s64 	%rd389, %rd1, %rd384;
	ld.global.u64 	%rd390, [%rd389];
	mad.lo.s64 	%rd557, %rd390, %rd556, %rd557;
$L__BB11_113:
	shl.b64 	%rd391, %rd557, 1;
	add.s64 	%rd392, %rd3, %rd391;
	ld.global.u16 	%rs2, [%rd392];
	st.shared.u16 	[%r5], %rs2;
$L__BB11_114:
	bar.sync 	0;
	setp.lt.u32 	%p48, %r211, 66;
	@%p48 bra 	$L__BB11_118;
$L__BB11_115:
	shr.u32 	%r51, %r211, 1;
	setp.ge.u32 	%p49, %r1, %r51;
	@%p49 bra 	$L__BB11_117;
	ld.shared.u16 	%rs6, [%r5];
	and.b32  	%r200, %r211, 2046;
	add.s32 	%r201, %r5, %r200;
	ld.shared.u16 	%rs7, [%r201];
	add.s16 	%rs8, %rs7, %rs6;
	st.shared.u16 	[%r5], %rs8;
$L__BB11_117:
	bar.sync 	0;
	setp.gt.u32 	%p50, %r211, 131;
	mov.u32 	%r211, %r51;
	@%p50 bra 	$L__BB11_115;
$L__BB11_118:
	setp.gt.u32 	%p51, %r1, 31;
	@%p51 bra 	$L__BB11_121;
	ld.volatile.shared.u16 	%rs9, [%r5];
	ld.volatile.shared.u16 	%rs10, [%r5+64];
	add.s16 	%rs11, %rs10, %rs9;
	st.volatile.shared.u16 	[%r5], %rs11;
	ld.volatile.shared.u16 	%rs12, [%r5];
	ld.volatile.shared.u16 	%rs13, [%r5+32];
	add.s16 	%rs14, %rs13, %rs12;
	st.volatile.shared.u16 	[%r5], %rs14;
	ld.volatile.shared.u16 	%rs15, [%r5];
	ld.volatile.shared.u16 	%rs16, [%r5+16];
	add.s16 	%rs17, %rs16, %rs15;
	st.volatile.shared.u16 	[%r5], %rs17;
	ld.volatile.shared.u16 	%rs18, [%r5];
	ld.volatile.shared.u16 	%rs19, [%r5+8];
	add.s16 	%rs20, %rs19, %rs18;
	st.volatile.shared.u16 	[%r5], %rs20;
	ld.volatile.shared.u16 	%rs21, [%r5];
	ld.volatile.shared.u16 	%rs22, [%r5+4];
	add.s16 	%rs23, %rs22, %rs21;
	st.volatile.shared.u16 	[%r5], %rs23;
	ld.volatile.shared.u16 	%rs24, [%r5];
	ld.volatile.shared.u16 	%rs25, [%r5+2];
	add.s16 	%rs26, %rs25, %rs24;
	st.volatile.shared.u16 	[%r5], %rs26;
	setp.ne.s32 	%p52, %r1, 0;
	@%p52 bra 	$L__BB11_121;
	ld.shared.u16 	%rs27, [sdata_i16];
	cvta.to.global.u64 	%rd470, %rd260;
	mul.wide.u32 	%rd471, %r2, 2;
	add.s64 	%rd472, %rd470, %rd471;
	st.global.u16 	[%rd472], %rs27;
$L__BB11_121:
	ret;

}
	// .globl	contiguous_reduce2_i16
.visible .entry contiguous_reduce2_i16(
	.param .u64 .ptr .align 1 contiguous_reduce2_i16_param_0,
	.param .u64 .ptr .align 1 contiguous_reduce2_i16_param_1,
	.param .u64 .ptr .align 1 contiguous_reduce2_i16_param_2,
	.param .u64 .ptr .align 1 contiguous_reduce2_i16_param_3,
	.param .u64 contiguous_reduce2_i16_param_4,
	.param .u64 contiguous_reduce2_i16_param_5,
	.param .u64 contiguous_reduce2_i16_param_6
)
{
	.reg .pred 	%p<53>;
	.reg .b16 	%rs<28>;
	.reg .b32 	%r<216>;
	.reg .b64 	%rd<572>;

	ld.param.u64 	%rd266, [contiguous_reduce2_i16_param_1];
	ld.param.u64 	%rd267, [contiguous_reduce2_i16_param_2];
	ld.param.u64 	%rd268, [contiguous_reduce2_i16_param_3];
	ld.param.u64 	%rd263, [contiguous_reduce2_i16_param_4];
	ld.param.u64 	%rd264, [contiguous_reduce2_i16_param_5];
	ld.param.u64 	%rd265, [contiguous_reduce2_i16_param_6];
	cvta.to.global.u64 	%rd1, %rd268;
	cvta.to.global.u64 	%rd2, %rd267;
	cvta.to.global.u64 	%rd571, %rd266;
	mov.u32 	%r1, %tid.x;
	mov.u32 	%r2, %ctaid.x;
	mov.u32 	%r215, %ntid.x;
	mul.lo.s32 	%r51, %r2, %r215;
	shl.b32 	%r52, %r51, 1;
	add.s32 	%r4, %r52, %r1;
	shl.b32 	%r53, %r1, 1;
	mov.u32 	%r54, sdata_i16;
	add.s32 	%r5, %r54, %r53;
	mov.b16 	%rs1, 0;
	st.shared.u16 	[%r5], %rs1;
	add.s32 	%r55, %r4, %r215;
	cvt.u64.u32 	%rd4, %r55;
	setp.le.u64 	%p1, %rd264, %rd4;
	@%p1 bra 	$L__BB12_54;
	cvt.u64.u32 	%rd401, %r4;
	mov.u32 	%r132, %ctaid.y;
	cvt.u64.u32 	%rd402, %r132;
	mul.lo.s64 	%rd403, %rd264, %rd402;
	add.s64 	%rd525, %rd403, %rd401;
	add.s64 	%rd523, %rd403, %rd4;
	cvt.u32.u64 	%r6, %rd263;
	add.s32 	%r209, %r6, -1;
	setp.lt.s32 	%p27, %r209, 0;
	mov.b64 	%rd529, 0;
	mov.u64 	%rd530, %rd529;
	@%p27 bra 	$L__BB12_53;
	setp.lt.u32 	%p28, %r209, 3;
	mov.b64 	%rd530, 0;
	mov.u64 	%rd529, %rd530;
	@%p28 bra 	$L__BB12_30;
	add.s32 	%r207, %r6, -2;
	and.b32  	%r133, %r6, -4;
	neg.s32 	%r206, %r133;
	mov.b64 	%rd530, 0;
$L__BB12_4:
	.pragma "nounroll";
	add.s32 	%r12, %r207, 1;
	mul.wide.u32 	%rd407, %r12, 8;
	add.s64 	%rd408, %rd2, %rd407;
	ld.global.u64 	%rd11, [%rd408];
	or.b64  	%rd409, %rd525, %rd11;
	and.b64  	%rd410, %rd409, -4294967296;
	setp.ne.s64 	%p29, %rd410, 0;
	@%p29 bra 	$L__BB12_6;
	cvt.u32.u64 	%r134, %rd11;
	cvt.u32.u64 	%r135, %rd525;
	div.u32 	%r136, %r135, %r134;
	mul.lo.s32 	%r137, %r136, %r134;
	sub.s32 	%r138, %r135, %r137;
	cvt.u64.u32 	%rd491, %r136;
	cvt.u64.u32 	%rd492, %r138;
	bra.uni 	$L__BB12_7;
$L__BB12_6:
	div.s64 	%rd491, %rd525, %rd11;
	mul.lo.s64 	%rd411, %rd491, %rd11;
	sub.s64 	%rd492, %rd525, %rd411;
$L__BB12_7:
	mul.wide.u32 	%rd412, %r12, 8;
	add.s64 	%rd413, %rd1, %rd412;
	ld.global.u64 	%rd18, [%rd413];
	mad.lo.s64 	%rd19, %rd18, %rd492, %rd529;
	or.b64  	%rd414, %rd523, %rd11;
	and.b64  	%rd415, %rd414, -4294967296;
	setp.ne.s64 	%p30, %rd415, 0;
	@%p30 bra 	$L__BB12_9;
	cvt.u32.u64 	%r139, %rd11;
	cvt.u32.u64 	%r140, %rd523;
	div.u32 	%r141, %r140, %r139;
	mul.lo.s32 	%r142, %r141, %r139;
	sub.s32 	%r143, %r140, %r142;
	cvt.u64.u32 	%rd493, %r141;
	cvt.u64.u32 	%rd494, %r143;
	bra.uni 	$L__BB12_10;
$L__BB12_9:
	div.s64 	%rd493, %rd523, %rd11;
	mul.lo.s64 	%rd416, %rd493, %rd11;
	sub.s64 	%rd494, %rd523, %rd416;
$L__BB12_10:
	mad.lo.s64 	%rd26, %rd494, %rd18, %rd530;
	mul.wide.u32 	%rd417, %r207, 8;
	add.s64 	%rd418, %rd2, %rd417;
	ld.global.u64 	%rd27, [%rd418];
	or.b64  	%rd419, %rd491, %rd27;
	and.b64  	%rd420, %rd419, -4294967296;
	setp.ne.s64 	%p31, %rd420, 0;
	@%p31 bra 	$L__BB12_12;
	cvt.u32.u64 	%r144, %rd27;
	cvt.u32.u64 	%r145, %rd491;
	div.u32 	%r146, %r145, %r144;
	mul.lo.s32 	%r147, %r146, %r144;
	sub.s32 	%r148, %r145, %r147;
	cvt.u64.u32 	%rd495, %r146;
	cvt.u64.u32 	%rd496, %r148;
	bra.uni 	$L__BB12_13;
$L__BB12_12:
	div.s64 	%rd495, %rd491, %rd27;
	mul.lo.s64 	%rd421, %rd495, %rd27;
	sub.s64 	%rd496, %rd491, %rd421;
$L__BB12_13:
	mul.wide.u32 	%rd422, %r207, 8;
	add.s64 	%rd423, %rd1, %rd422;
	ld.global.u64 	%rd34, [%rd423];
	mad.lo.s64 	%rd35, %rd34, %rd496, %rd19;
	or.b64  	%rd424, %rd493, %rd27;
	and.b64  	%rd425, %rd424, -4294967296;
	setp.ne.s64 	%p32, %rd425, 0;
	@%p32 bra 	$L__BB12_15;
	cvt.u32.u64 	%r149, %rd27;
	cvt.u32.u64 	%r150, %rd493;
	div.u32 	%r151, %r150, %r149;
	mul.lo.s32 	%r152, %r151, %r149;
	sub.s32 	%r153, %r150, %r152;
	cvt.u64.u32 	%rd497, %r151;
	cvt.u64.u32 	%rd498, %r153;
	bra.uni 	$L__BB12_16;
$L__BB12_15:
	div.s64 	%rd497, %rd493, %rd27;
	mul.lo.s64 	%rd426, %rd497, %rd27;
	sub.s64 	%rd498, %rd493, %rd426;
$L__BB12_16:
	mad.lo.s64 	%rd42, %rd498, %rd34, %rd26;
	add.s32 	%r13, %r207, -1;
	mul.wide.u32 	%rd427, %r13, 8;
	add.s64 	%rd428, %rd2, %rd427;
	ld.global.u64 	%rd43, [%rd428];
	or.b64  	%rd429, %rd495, %rd43;
	and.b64  	%rd430, %rd429, -4294967296;
	setp.ne.s64 	%p33, %rd430, 0;
	@%p33 bra 	$L__BB12_18;
	cvt.u32.u64 	%r154, %rd43;
	cvt.u32.u64 	%r155, %rd495;
	div.u32 	%r156, %r155, %r154;
	mul.lo.s32 	%r157, %r156, %r154;
	sub.s32 	%r158, %r155, %r157;
	cvt.u64.u32 	%rd499, %r156;
	cvt.u64.u32 	%rd500, %r158;
	bra.uni 	$L__BB12_19;
$L__BB12_18:
	div.s64 	%rd499, %rd495, %rd43;
	mul.lo.s64 	%rd431, %rd499, %rd43;
	sub.s64 	%rd500, %rd495, %rd431;
$L__BB12_19:
	mul.wide.u32 	%rd432, %r13, 8;
	add.s64 	%rd433, %rd1, %rd432;
	ld.global.u64 	%rd50, [%rd433];
	mad.lo.s64 	%rd51, %rd50, %rd500, %rd35;
	or.b64  	%rd434, %rd497, %rd43;
	and.b64  	%rd435, %rd434, -4294967296;
	setp.ne.s64 	%p34, %rd435, 0;
	@%p34 bra 	$L__BB12_21;
	cvt.u32.u64 	%r159, %rd43;
	cvt.u32.u64 	%r160, %rd497;
	div.u32 	%r161, %r160, %r159;
	mul.lo.s32 	%r162, %r161, %r159;
	sub.s32 	%r163, %r160, %r162;
	cvt.u64.u32 	%rd501, %r161;
	cvt.u64.u32 	%rd502, %r163;
	bra.uni 	$L__BB12_22;
$L__BB12_21:
	div.s64 	%rd501, %rd497, %rd43;
	mul.lo.s64 	%rd436, %rd501, %rd43;
	sub.s64 	%rd502, %rd497, %rd436;
$L__BB12_22:
	mad.lo.s64 	%rd58, %rd502, %rd50, %rd42;
	add.s32 	%r164, %r207, -2;
	mul.wide.u32 	%rd437, %r164, 8;
	add.s64 	%rd438, %rd2, %rd437;
	ld.global.u64 	%rd59, [%rd438];
	or.b64  	%rd439, %rd499, %rd59;
	and.b64  	%rd440, %rd439, -4294967296;
	setp.ne.s64 	%p35, %rd440, 0;
	@%p35 bra 	$L__BB12_24;
	cvt.u32.u64 	%r165, %rd59;
	cvt.u32.u64 	%r166, %rd499;
	div.u32 	%r167, %r166, %r165;
	mul.lo.s32 	%r168, %r167, %r165;
	sub.s32 	%r169, %r166, %r168;
	cvt.u64.u32 	%rd525, %r167;
	cvt.u64.u32 	%rd504, %r169;
	bra.uni 	$L__BB12_25;
$L__BB12_24:
	div.s64 	%rd525, %rd499, %rd59;
	mul.lo.s64 	%rd441, %rd525, %rd59;
	sub.s64 	%rd504, %rd499, %rd441;
$L__BB12_25:
	mul.wide.u32 	%rd442, %r164, 8;
	add.s64 	%rd443, %rd1, %rd442;
	ld.global.u64 	%rd66, [%rd443];
	mad.lo.s64 	%rd529, %rd66, %rd504, %rd51;
	or.b64  	%rd444, %rd501, %rd59;
	and.b64  	%rd445, %rd444, -4294967296;
	setp.ne.s64 	%p36, %rd445, 0;
	@%p36 bra 	$L__BB12_27;
	cvt.u32.u64 	%r171, %rd59;
	cvt.u32.u64 	%r172, %rd501;
	div.u32 	%r173, %r172, %r171;
	mul.lo.s32 	%r174, %r173, %r171;
	sub.s32 	%r175, %r172, %r174;
	cvt.u64.u32 	%rd523, %r173;
	cvt.u64.u32 	%rd506, %r175;
	bra.uni 	$L__BB12_28;
$L__BB12_27:
	div.s64 	%rd523, %rd501, %rd59;
	mul.lo.s64 	%rd446, %rd523, %rd59;
	sub.s64 	%rd506, %rd501, %rd446;
$L__BB12_28:
	mad.lo.s64 	%rd530, %rd506, %rd66, %rd58;
	add.s32 	%r207, %r207, -4;
	add.s32 	%r206, %r206, 4;
	setp.ne.s32 	%p37, %r206, 0;
	@%p37 bra 	$L__BB12_4;
	add.s32 	%r209, %r207, 1;
$L__BB12_30:
	and.b32  	%r18, %r6, 3;
	setp.eq.s32 	%p38, %r18, 0;
	@%p38 bra 	$L__BB12_53;
	setp.eq.s32 	%p39, %r18, 1;
	@%p39 bra 	$L__BB12_45;
	mul.wide.u32 	%rd448, %r209, 8;
	add.s64 	%rd449, %rd2, %rd448;
	ld.global.u64 	%rd81, [%rd449];
	or.b64  	%rd450, %rd525, %rd81;
	and.b64  	%rd451, %rd450, -4294967296;
	setp.ne.s64 	%p40, %rd451, 0;
	@%p40 bra 	$L__BB12_34;
	cvt.u32.u64 	%r176, %rd81;
	cvt.u32.u64 	%r177, %rd525;
	div.u32 	%r178, %r177, %r176;
	mul.lo.s32 	%r179, %r178, %r176;
	sub.s32 	%r180, %r177, %r179;
	cvt.u64.u32 	%rd513, %r178;
	cvt.u64.u32 	%rd514, %r180;
	bra.uni 	$L__BB12_35;
$L__BB12_34:
	div.s64 	%rd513, %rd525, %rd81;
	mul.lo.s64 	%rd452, %rd513, %rd81;
	sub.s64 	%rd514, %rd525, %rd452;
$L__BB12_35:
	add.s64 	%rd454, %rd1, %rd448;
	ld.global.u64 	%rd88, [%rd454];
	mad.lo.s64 	%rd89, %rd88, %rd514, %rd529;
	or.b64  	%rd455, %rd523, %rd81;
	and.b64  	%rd456, %rd455, -4294967296;
	setp.ne.s64 	%p41, %rd456, 0;
	@%p41 bra 	$L__BB12_37;
	cvt.u32.u64 	%r181, %rd81;
	cvt.u32.u64 	%r182, %rd523;
	div.u32 	%r183, %r182, %r181;
	mul.lo.s32 	%r184, %r183, %r181;
	sub.s32 	%r185, %r182, %r184;
	cvt.u64.u32 	%rd515, %r183;
	cvt.u64.u32 	%rd516, %r185;
	bra.uni 	$L__BB12_38;
$L__BB12_37:
	div.s64 	%rd515, %rd523, %rd81;
	mul.lo.s64 	%rd457, %rd515, %rd81;
	sub.s64 	%rd516, %rd523, %rd457;
$L__BB12_38:
	mad.lo.s64 	%rd96, %rd516, %rd88, %rd530;
	add.s32 	%r19, %r209, -1;
	mul.wide.u32 	%rd458, %r19, 8;
	add.s64 	%rd459, %rd2, %rd458;
	ld.global.u64 	%rd97, [%rd459];
	or.b64  	%rd460, %rd513, %rd97;
	and.b64  	%rd461, %rd460, -4294967296;
	setp.ne.s64 	%p42, %rd461, 0;
	@%p42 bra 	$L__BB12_40;
	cvt.u32.u64 	%r186, %rd97;
	cvt.u32.u64 	%r187, %rd513;
	div.u32 	%r188, %r187, %r186;
	mul.lo.s32 	%r189, %r188, %r186;
	sub.s32 	%r190, %r187, %r189;
	cvt.u64.u32 	%rd525, %r188;
	cvt.u64.u32 	%rd518, %r190;
	bra.uni 	$L__BB12_41;
$L__BB12_40:
	div.s64 	%rd525, %rd513, %rd97;
	mul.lo.s64 	%rd462, %rd525, %rd97;
	sub.s64 	%rd518, %rd513, %rd462;
$L__BB12_41:
	add.s64 	%rd464, %rd1, %rd458;
	ld.global.u64 	%rd104, [%rd464];
	mad.lo.s64 	%rd529, %rd104, %rd518, %rd89;
	or.b64  	%rd465, %rd515, %rd97;
	and.b64  	%rd466, %rd465, -4294967296;
	setp.ne.s64 	%p43, %rd466, 0;
	@%p43 bra 	$L__BB12_43;
	cvt.u32.u64 	%r191, %rd97;
	cvt.u32.u64 	%r192, %rd515;
	div.u32 	%r193, %r192, %r191;
	mul.lo.s32 	%r194, %r193, %r191;
	sub.s32 	%r195, %r192, %r194;
	cvt.u64.u32 	%rd523, %r193;
	cvt.u64.u32 	%rd520, %r195;
	bra.uni 	$L__BB12_44;
$L__BB12_43:
	div.s64 	%rd523, %rd515, %rd97;
	mul.lo.s64 	%rd467, %rd523, %rd97;
	sub.s64 	%rd520, %rd515, %rd467;
$L__BB12_44:
	mad.lo.s64 	%rd530, %rd520, %rd104, %rd96;
	add.s32 	%r209, %r209, -2;
$L__BB12_45:
	and.b32  	%r196, %r6, 1;
	setp.eq.b32 	%p44, %r196, 1;
	not.pred 	%p45, %p44;
	@%p45 bra 	$L__BB12_53;
	mul.wide.u32 	%rd468, %r209, 8;
	add.s64 	%rd469, %rd2, %rd468;
	ld.global.u64 	%rd119, [%rd469];
	or.b64  	%rd470, %rd525, %rd119;
	and.b64  	%rd471, %rd470, -4294967296;
	setp.ne.s64 	%p46, %rd471, 0;
	@%p46 bra 	$L__BB12_48;
	cvt.u32.u64 	%r197, %rd119;
	cvt.u32.u64 	%r198, %rd525;
	rem.u32 	%r199, %r198, %r197;
	cvt.u64.u32 	%rd527, %r199;
	bra.uni 	$L__BB12_49;
$L__BB12_48:
	rem.s64 	%rd527, %rd525, %rd119;
$L__BB12_49:
	add.s64 	%rd473, %rd1, %rd468;
	ld.global.u64 	%rd123, [%rd473];
	mad.lo.s64 	%rd529, %rd123, %rd527, %rd529;
	or.b64  	%rd474, %rd523, %rd119;
	and.b64  	%rd475, %rd474, -4294967296;
	setp.ne.s64 	%p47, %rd475, 0;
	@%p47 bra 	$L__BB12_51;
	cvt.u32.u64 	%r200, %rd119;
	cvt.u32.u64 	%r201, %rd523;
	rem.u32 	%r202, %r201, %r200;
	cvt.u64.u32 	%rd528, %r202;
	bra.uni 	$L__BB12_52;
$L__BB12_51:
	rem.s64 	%rd528, %rd523, %rd119;
$L__BB12_52:
	mad.lo.s64 	%rd530, %rd528, %rd123, %rd530;
$L__BB12_53:
	shl.b64 	%rd476, %rd529, 1;
	add.s64 	%rd477, %rd571, %rd476;
	ld.global.u16 	%rs3, [%rd477];
	shl.b64 	%rd478, %rd530, 1;
	add.s64 	%rd479, %rd571, %rd478;
	ld.global.u16 	%rs4, [%rd479];
	add.s16 	%rs5, %rs4, %rs3;
	st.shared.u16 	[%r5], %rs5;
	bra.uni 	$L__BB12_114;
$L__BB12_54:
	cvt.u64.u32 	%rd131, %r4;
	setp.le.u64 	%p2, %rd264, %rd131;
	@%p2 bra 	$L__BB12_114;
	mov.u32 	%r56, %ctaid.y;
	cvt.u64.u32 	%rd269, %r56;
	mad.lo.s64 	%rd562, %rd264, %rd269, %rd131;
	cvt.u32.u64 	%r22, %rd263;
	add.s32 	%r213, %r22, -1;
	setp.lt.s32 	%p3, %r213, 0;
	@%p3 bra 	$L__BB12_113;
	and.b32  	%r24, %r22, 7;
	setp.lt.u32 	%p4, %r213, 7;
	@%p4 bra 	$L__BB12_84;
	add.s32 	%r211, %r22, -4;
	and.b32  	%r57, %r22, -8;
	neg.s32 	%r210, %r57;
$L__BB12_58:
	.pragma "nounroll";
	add.s32 	%r29, %r211, 3;
	mul.wide.u32 	%rd271, %r29, 8;
	add.s64 	%rd272, %rd2, %rd271;
	ld.global.u64 	%rd135, [%rd272];
	or.b64  	%rd273, %rd562, %rd135;
	and.b64  	%rd274, %rd273, -4294967296;
	setp.ne.s64 	%p5, %rd274, 0;
	@%p5 bra 	$L__BB12_60;
	cvt.u32.u64 	%r58, %rd135;
	cvt.u32.u64 	%r59, %rd562;
	div.u32 	%r60, %r59, %r58;
	mul.lo.s32 	%r61, %r60, %r58;
	sub.s32 	%r62, %r59, %r61;
	cvt.u64.u32 	%rd533, %r60;
	cvt.u64.u32 	%rd534, %r62;
	bra.uni 	$L__BB12_61;
$L__BB12_60:
	div.s64 	%rd533, %rd562, %rd135;
	mul.lo.s64 	%rd275, %rd533, %rd135;
	sub.s64 	%rd534, %rd562, %rd275;
$L__BB12_61:
	add.s64 	%rd277, %rd1, %rd271;
	ld.global.u64 	%rd278, [%rd277];
	mul.lo.s64 	%rd142, %rd278, %rd534;
	add.s32 	%r30, %r211, 2;
	mul.wide.u32 	%rd279, %r30, 8;
	add.s64 	%rd280, %rd2, %rd279;
	ld.global.u64 	%rd143, [%rd280];
	or.b64  	%rd281, %rd533, %rd143;
	and.b64  	%rd282, %rd281, -4294967296;
	setp.ne.s64 	%p6, %rd282, 0;
	@%p6 bra 	$L__BB12_63;
	cvt.u32.u64 	%r63, %rd143;
	cvt.u32.u64 	%r64, %rd533;
	div.u32 	%r65, %r64, %r63;
	mul.lo.s32 	%r66, %r65, %r63;
	sub.s32 	%r67, %r64, %r66;
	cvt.u64.u32 	%rd535, %r65;
	cvt.u64.u32 	%rd536, %r67;
	bra.uni 	$L__BB12_64;
$L__BB12_63:
	div.s64 	%rd535, %rd533, %rd143;
	mul.lo.s64 	%rd283, %rd535, %rd143;
	sub.s64 	%rd536, %rd533, %rd283;
$L__BB12_64:
	add.s64 	%rd285, %rd1, %rd279;
	ld.global.u64 	%rd286, [%rd285];
	mad.lo.s64 	%rd150, %rd286, %rd536, %rd142;
	add.s32 	%r31, %r211, 1;
	mul.wide.u32 	%rd287, %r31, 8;
	add.s64 	%rd288, %rd2, %rd287;
	ld.global.u64 	%rd151, [%rd288];
	or.b64  	%rd289, %rd535, %rd151;
	and.b64  	%rd290, %rd289, -4294967296;
	setp.ne.s64 	%p7, %rd290, 0;
	@%p7 bra 	$L__BB12_66;
	cvt.u32.u64 	%r68, %rd151;
	cvt.u32.u64 	%r69, %rd535;
	div.u32 	%r70, %r69, %r68;
	mul.lo.s32 	%r71, %r70, %r68;
	sub.s32 	%r72, %r69, %r71;
	cvt.u64.u32 	%rd537, %r70;
	cvt.u64.u32 	%rd538, %r72;
	bra.uni 	$L__BB12_67;
$L__BB12_66:
	div.s64 	%rd537, %rd535, %rd151;
	mul.lo.s64 	%rd291, %rd537, %rd151;
	sub.s64 	%rd538, %rd535, %rd291;
$L__BB12_67:
	add.s64 	%rd293, %rd1, %rd287;
	ld.global.u64 	%rd294, [%rd293];
	mad.lo.s64 	%rd158, %rd294, %rd538, %rd150;
	add.s32 	%r32, %r211, -4;
	mul.wide.u32 	%rd295, %r211, 8;
	add.s64 	%rd296, %rd2, %rd295;
	ld.global.u64 	%rd159, [%rd296];
	or.b64  	%rd297, %rd537, %rd159;
	and.b64  	%rd298, %rd297, -4294967296;
	setp.ne.s64 	%p8, %rd298, 0;
	@%p8 bra 	$L__BB12_69;
	cvt.u32.u64 	%r73, %rd159;
	cvt.u32.u64 	%r74, %rd537;
	div.u32 	%r75, %r74, %r73;
	mul.lo.s32 	%r76, %r75, %r73;
	sub.s32 	%r77, %r74, %r76;
	cvt.u64.u32 	%rd539, %r75;
	cvt.u64.u32 	%rd540, %r77;
	bra.uni 	$L__BB12_70;
$L__BB12_69:
	div.s64 	%rd539, %rd537, %rd159;
	mul.lo.s64 	%rd299, %rd539, %rd159;
	sub.s64 	%rd540, %rd537, %rd299;
$L__BB12_70:
	add.s64 	%rd301, %rd1, %rd295;
	ld.global.u64 	%rd302, [%rd301];
	mad.lo.s64 	%rd166, %rd302, %rd540, %rd158;
	add.s32 	%r33, %r211, -1;
	mul.wide.u32 	%rd303, %r33, 8;
	add.s64 	%rd304, %rd2, %rd303;
	ld.global.u64 	%rd167, [%rd304];
	or.b64  	%rd305, %rd539, %rd167;
	and.b64  	%rd306, %rd305, -4294967296;
	setp.ne.s64 	%p9, %rd306, 0;
	@%p9 bra 	$L__BB12_72;
	cvt.u32.u64 	%r78, %rd167;
	cvt.u32.u64 	%r79, %rd539;
	div.u32 	%r80, %r79, %r78;
	mul.lo.s32 	%r81, %r80, %r78;
	sub.s32 	%r82, %r79, %r81;
	cvt.u64.u32 	%rd541, %r80;
	cvt.u64.u32 	%rd542, %r82;
	bra.uni 	$L__BB12_73;
$L__BB12_72:
	div.s64 	%rd541, %rd539, %rd167;
	mul.lo.s64 	%rd307, %rd541, %rd167;
	sub.s64 	%rd542, %rd539, %rd307;
$L__BB12_73:
	add.s64 	%rd309, %rd1, %rd303;
	ld.global.u64 	%rd310, [%rd309];
	mad.lo.s64 	%rd174, %rd310, %rd542, %rd166;
	add.s32 	%r34, %r211, -2;
	mul.wide.u32 	%rd311, %r34, 8;
	add.s64 	%rd312, %rd2, %rd311;
	ld.global.u64 	%rd175, [%rd312];
	or.b64  	%rd313, %rd541, %rd175;
	and.b64  	%rd314, %rd313, -4294967296;
	setp.ne.s64 	%p10, %rd314, 0;
	@%p10 bra 	$L__BB12_75;
	cvt.u32.u64 	%r83, %rd175;
	cvt.u32.u64 	%r84, %rd541;
	div.u32 	%r85, %r84, %r83;
	mul.lo.s32 	%r86, %r85, %r83;
	sub.s32 	%r87, %r84, %r86;
	cvt.u64.u32 	%rd543, %r85;
	cvt.u64.u32 	%rd544, %r87;
	bra.uni 	$L__BB12_76;
$L__BB12_75:
	div.s64 	%rd543, %rd541, %rd175;
	mul.lo.s64 	%rd315, %rd543, %rd175;
	sub.s64 	%rd544, %rd541, %rd315;
$L__BB12_76:
	add.s64 	%rd317, %rd1, %rd311;
	ld.global.u64 	%rd318, [%rd317];
	mad.lo.s64 	%rd182, %rd318, %rd544, %rd174;
	add.s32 	%r35, %r211, -3;
	mul.wide.u32 	%rd319, %r35, 8;
	add.s64 	%rd320, %rd2, %rd319;
	ld.global.u64 	%rd183, [%rd320];
	or.b64  	%rd321, %rd543, %rd183;
	and.b64  	%rd322, %rd321, -4294967296;
	setp.ne.s64 	%p11, %rd322, 0;
	@%p11 bra 	$L__BB12_78;
	cvt.u32.u64 	%r88, %rd183;
	cvt.u32.u64 	%r89, %rd543;
	div.u32 	%r90, %r89, %r88;
	mul.lo.s32 	%r91, %r90, %r88;
	sub.s32 	%r92, %r89, %r91;
	cvt.u64.u32 	%rd545, %r90;
	cvt.u64.u32 	%rd546, %r92;
	bra.uni 	$L__BB12_79;
$L__BB12_78:
	div.s64 	%rd545, %rd543, %rd183;
	mul.lo.s64 	%rd323, %rd545, %rd183;
	sub.s64 	%rd546, %rd543, %rd323;
$L__BB12_79:
	add.s64 	%rd325, %rd1, %rd319;
	ld.global.u64 	%rd326, [%rd325];
	mad.lo.s64 	%rd190, %rd326, %rd546, %rd182;
	mul.wide.u32 	%rd327, %r32, 8;
	add.s64 	%rd328, %rd2, %rd327;
	ld.global.u64 	%rd191, [%rd328];
	or.b64  	%rd329, %rd545, %rd191;
	and.b64  	%rd330, %rd329, -4294967296;
	setp.ne.s64 	%p12, %rd330, 0;
	@%p12 bra 	$L__BB12_81;
	cvt.u32.u64 	%r93, %rd191;
	cvt.u32.u64 	%r94, %rd545;
	div.u32 	%r95, %r94, %r93;
	mul.lo.s32 	%r96, %r95, %r93;
	sub.s32 	%r97, %r94, %r96;
	cvt.u64.u32 	%rd562, %r95;
	cvt.u64.u32 	%rd548, %r97;
	bra.uni 	$L__BB12_82;
$L__BB12_81:
	div.s64 	%rd562, %rd545, %rd191;
	mul.lo.s64 	%rd331, %rd562, %rd191;
	sub.s64 	%rd548, %rd545, %rd331;
$L__BB12_82:
	add.s64 	%rd333, %rd1, %rd327;
	ld.global.u64 	%rd334, [%rd333];
	mad.lo.s64 	%rd335, %rd334, %rd548, %rd190;
	shl.b64 	%rd336, %rd335, 1;
	add.s64 	%rd571, %rd571, %rd336;
	add.s32 	%r211, %r211, -8;
	add.s32 	%r210, %r210, 8;
	setp.ne.s32 	%p13, %r210, 0;
	@%p13 bra 	$L__BB12_58;
	add.s32 	%r213, %r211, 3;
$L__BB12_84:
	setp.eq.s32 	%p14, %r24, 0;
	@%p14 bra 	$L__BB12_113;
	and.b32  	%r40, %r22, 3;
	setp.lt.u32 	%p15, %r24, 4;
	@%p15 bra 	$L__BB12_99;
	mul.wide.u32 	%rd338, %r213, 8;
	add.s64 	%rd339, %rd2, %rd338;
	ld.global.u64 	%rd202, [%rd339];
	or.b64  	%rd340, %rd562, %rd202;
	and.b64  	%rd341, %rd340, -4294967296;
	setp.ne.s64 	%p16, %rd341, 0;
	@%p16 bra 	$L__BB12_88;
	cvt.u32.u64 	%r98, %rd202;
	cvt.u32.u64 	%r99, %rd562;
	div.u32 	%r100, %r99, %r98;
	mul.lo.s32 	%r101, %r100, %r98;
	sub.s32 	%r102, %r99, %r101;
	cvt.u64.u32 	%rd552, %r100;
	cvt.u64.u32 	%rd553, %r102;
	bra.uni 	$L__BB12_89;
$L__BB12_88:
	div.s64 	%rd552, %rd562, %rd202;
	mul.lo.s64 	%rd342, %rd552, %rd202;
	sub.s64 	%rd553, %rd562, %rd342;
$L__BB12_89:
	add.s64 	%rd344, %rd1, %rd338;
	ld.global.u64 	%rd345, [%rd344];
	mul.lo.s64 	%rd209, %rd345, %rd553;
	add.s32 	%r41, %r213, -1;
	mul.wide.u32 	%rd346, %r41, 8;
	add.s64 	%rd347, %rd2, %rd346;
	ld.global.u64 	%rd210, [%rd347];
	or.b64  	%rd348, %rd552, %rd210;
	and.b64  	%rd349, %rd348, -4294967296;
	setp.ne.s64 	%p17, %rd349, 0;
	@%p17 bra 	$L__BB12_91;
	cvt.u32.u64 	%r103, %rd210;
	cvt.u32.u64 	%r104, %rd552;
	div.u32 	%r105, %r104, %r103;
	mul.lo.s32 	%r106, %r105, %r103;
	sub.s32 	%r107, %r104, %r106;
	cvt.u64.u32 	%rd554, %r105;
	cvt.u64.u32 	%rd555, %r107;
	bra.uni 	$L__BB12_92;
$L__BB12_91:
	div.s64 	%rd554, %rd552, %rd210;
	mul.lo.s64 	%rd350, %rd554, %rd210;
	sub.s64 	%rd555, %rd552, %rd350;
$L__BB12_92:
	add.s64 	%rd352, %rd1, %rd346;
	ld.global.u64 	%rd353, [%rd352];
	mad.lo.s64 	%rd217, %rd353, %rd555, %rd209;
	add.s32 	%r42, %r213, -2;
	mul.wide.u32 	%rd354, %r42, 8;
	add.s64 	%rd355, %rd2, %rd354;
	ld.global.u64 	%rd218, [%rd355];
	or.b64  	%rd356, %rd554, %rd218;
	and.b64  	%rd357, %rd356, -4294967296;
	setp.ne.s64 	%p18, %rd357, 0;
	@%p18 bra 	$L__BB12_94;
	cvt.u32.u64 	%r108, %rd218;
	cvt.u32.u64 	%r109, %rd554;
	div.u32 	%r110, %r109, %r108;
	mul.lo.s32 	%r111, %r110, %r108;
	sub.s32 	%r112, %r109, %r111;
	cvt.u64.u32 	%rd556, %r110;
	cvt.u64.u32 	%rd557, %r112;
	bra.uni 	$L__BB12_95;
$L__BB12_94:
	div.s64 	%rd556, %rd554, %rd218;
	mul.lo.s64 	%rd358, %rd556, %rd218;
	sub.s64 	%rd557, %rd554, %rd358;
$L__BB12_95:
	add.s64 	%rd360, %rd1, %rd354;
	ld.global.u64 	%rd361, [%rd360];
	mad.lo.s64 	%rd225, %rd361, %rd557, %rd217;
	add.s32 	%r43, %r213, -3;
	mul.wide.u32 	%rd362, %r43, 8;
	add.s64 	%rd363, %rd2, %rd362;
	ld.global.u64 	%rd226, [%rd363];
	or.b64  	%rd364, %rd556, %rd226;
	and.b64  	%rd365, %rd364, -4294967296;
	setp.ne.s64 	%p19, %rd365, 0;
	@%p19 bra 	$L__BB12_97;
	cvt.u32.u64 	%r113, %rd226;
	cvt.u32.u64 	%r114, %rd556;
	div.u32 	%r115, %r114, %r113;
	mul.lo.s32 	%r116, %r115, %r113;
	sub.s32 	%r117, %r114, %r116;
	cvt.u64.u32 	%rd562, %r115;
	cvt.u64.u32 	%rd559, %r117;
	bra.uni 	$L__BB12_98;
$L__BB12_97:
	div.s64 	%rd562, %rd556, %rd226;
	mul.lo.s64 	%rd366, %rd562, %rd226;
	sub.s64 	%rd559, %rd556, %rd366;
$L__BB12_98:
	add.s64 	%rd368, %rd1, %rd362;
	ld.global.u64 	%rd369, [%rd368];
	mad.lo.s64 	%rd370, %rd369, %rd559, %rd225;
	shl.b64 	%rd371, %rd370, 1;
	add.s64 	%rd571, %rd571, %rd371;
	add.s32 	%r213, %r213, -4;
$L__BB12_99:
	setp.eq.s32 	%p20, %r40, 0;
	@%p20 bra 	$L__BB12_113;
	setp.eq.s32 	%p21, %r40, 1;
	@%p21 bra 	$L__BB12_108;
	mul.wide.u32 	%rd373, %r213, 8;
	add.s64 	%rd374, %rd2, %rd373;
	ld.global.u64 	%rd237, [%rd374];
	or.b64  	%rd375, %rd562, %rd237;
	and.b64  	%rd376, %rd375, -4294967296;
	setp.ne.s64 	%p22, %rd376, 0;
	@%p22 bra 	$L__BB12_103;
	cvt.u32.u64 	%r118, %rd237;
	cvt.u32.u64 	%r119, %rd562;
	div.u32 	%r120, %r119, %r118;
	mul.lo.s32 	%r121, %r120, %r118;
	sub.s32 	%r122, %r119, %r121;
	cvt.u64.u32 	%rd563, %r120;
	cvt.u64.u32 	%rd564, %r122;
	bra.uni 	$L__BB12_104;
$L__BB12_103:
	div.s64 	%rd563, %rd562, %rd237;
	mul.lo.s64 	%rd377, %rd563, %rd237;
	sub.s64 	%rd564, %rd562, %rd377;
$L__BB12_104:
	add.s64 	%rd379, %rd1, %rd373;
	ld.global.u64 	%rd380, [%rd379];
	mul.lo.s64 	%rd244, %rd380, %rd564;
	add.s32 	%r46, %r213, -1;
	mul.wide.u32 	%rd381, %r46, 8;
	add.s64 	%rd382, %rd2, %rd381;
	ld.global.u64 	%rd245, [%rd382];
	or.b64  	%rd383, %rd563, %rd245;
	and.b64  	%rd384, %rd383, -4294967296;
	setp.ne.s64 	%p23, %rd384, 0;
	@%p23 bra 	$L__BB12_106;
	cvt.u32.u64 	%r123, %rd245;
	cvt.u32.u64 	%r124, %rd563;
	div.u32 	%r125, %r124, %r123;
	mul.lo.s32 	%r126, %r125, %r123;
	sub.s32 	%r127, %r124, %r126;
	cvt.u64.u32 	%rd562, %r125;
	cvt.u64.u32 	%rd566, %r127;
	bra.uni 	$L__BB12_107;
$L__BB12_106:
	div.s64 	%rd562, %rd563, %rd245;
	mul.lo.s64 	%rd385, %rd562, %rd245;
	sub.s64 	%rd566, %rd563, %rd385;
$L__BB12_107:
	add.s64 	%rd387, %rd1, %rd381;
	ld.global.u64 	%rd388, [%rd387];
	mad.lo.s64 	%rd389, %rd388, %rd566, %rd244;
	shl.b64 	%rd390, %rd389, 1;
	add.s64 	%rd571, %rd571, %rd390;
	add.s32 	%r213, %r213, -2;
$L__BB12_108:
	and.b32  	%r128, %r22, 1;
	setp.eq.b32 	%p24, %r128, 1;
	not.pred 	%p25, %p24;
	@%p25 bra 	$L__BB12_113;
	mul.wide.u32 	%rd391, %r213, 8;
	add.s64 	%rd392, %rd2, %rd391;
	ld.global.u64 	%rd256, [%rd392];
	or.b64  	%rd393, %rd562, %rd256;
	and.b64  	%rd394, %rd393, -4294967296;
	setp.ne.s64 	%p26, %rd394, 0;
	@%p26 bra 	$L__BB12_111;
	cvt.u32.u64 	%r129, %rd256;
	cvt.u32.u64 	%r130, %rd562;
	rem.u32 	%r131, %r130, %r129;
	cvt.u64.u32 	%rd570, %r131;
	bra.uni 	$L__BB12_112;
$L__BB12_111:
	rem.s64 	%rd570, %rd562, %rd256;
$L__BB12_112:
	add.s64 	%rd396, %rd1, %rd391;
	ld.global.u64 	%rd397, [%rd396];
	mul.lo.s64 	%rd398, %rd397, %rd570;
	shl.b64 	%rd399, %rd398, 1;
	add.s64 	%rd571, %rd571, %rd399;
$L__BB12_113:
	ld.global.u16 	%rs2, [%rd571];
	st.shared.u16 	[%r5], %rs2;
$L__BB12_114:
	bar.sync 	0;
	setp.lt.u32 	%p48, %r215, 66;
	@%p48 bra 	$L__BB12_118;
$L__BB12_115:
	shr.u32 	%r50, %r215, 1;
	setp.ge.u32 	%p49, %r1, %r50;
	@%p49 bra 	$L__BB12_117;
	ld.shared.u16 	%rs6, [%r5];
	and.b32  	%r203, %r215, 2046;
	add.s32 	%r204, %r5, %r203;
	ld.shared.u16 	%rs7, [%r204];
	add.s16 	%rs8, %rs7, %rs6;
	st.shared.u16 	[%r5], %rs8;
$L__BB12_117:
	bar.sync 	0;
	setp.gt.u32 	%p50, %r215, 131;
	mov.u32 	%r215, %r50;
	@%p50 bra 	$L__BB12_115;
$L__BB12_118:
	setp.gt.u32 	%p51, %r1, 31;
	@%p51 bra 	$L__BB12_121;
	ld.volatile.shared.u16 	%rs9, [%r5];
	ld.volatile.shared.u16 	%rs10, [%r5+64];
	add.s16 	%rs11, %rs10, %rs9;
	st.volatile.shared.u16 	[%r5], %rs11;
	ld.volatile.shared.u16 	%rs12, [%r5];
	ld.volatile.shared.u16 	%rs13, [%r5+32];
	add.s16 	%rs14, %rs13, %rs12;
	st.volatile.shared.u16 	[%r5], %rs14;
	ld.volatile.shared.u16 	%rs15, [%r5];
	ld.volatile.shared.u16 	%rs16, [%r5+16];
	add.s16 	%rs17, %rs16, %rs15;
	st.volatile.shared.u16 	[%r5], %rs17;
	ld.volatile.shared.u16 	%rs18, [%r5];
	ld.volatile.shared.u16 	%rs19, [%r5+8];
	add.s16 	%rs20, %rs19, %rs18;
	st.volatile.shared.u16 	[%r5], %rs20;
	ld.volatile.shared.u16 	%rs21, [%r5];
	ld.volatile.shared.u16 	%rs22, [%r5+4];
	add.s16 	%rs23, %rs22, %rs21;
	st.volatile.shared.u16 	[%r5], %rs23;
	ld.volatile.shared.u16 	%rs24, [%r5];
	ld.volatile.shared.u16 	%rs25, [%r5+2];
	add.s16 	%rs26, %rs25, %rs24;
	st.volatile.shared.u16 	[%r5], %rs26;
	setp.ne.s32 	%p52, %r1, 0;
	@%p52 bra 	$L__BB12_121;
	ld.param.u64 	%rd486, [contiguous_reduce2_i16_param_0];
	ld.shared.u16 	%rs27, [sdata_i16];
	cvt.u64.u32 	%rd480, %r2;
	mov.u32 	%r205, %ctaid.y;
	cvt.u64.u32 	%rd481, %r205;
	mad.lo.s64 	%rd482, %rd265, %rd481, %rd480;
	cvta.to.global.u64 	%rd483, %rd486;
	shl.b64 	%rd484, %rd482, 1;
	add.s64 	%rd485, %rd483, %rd484;
	st.global.u16 	[%rd485], %rs27;
$L__BB12_121:
	ret;

}
	// .globl	contiguous_reduce22_i16
.visible .entry contiguous_reduce22_i16(
	.param .u64 .ptr .align 1 contiguous_reduce22_i16_param_0,
	.param .u64 .ptr .align 1 contiguous_reduce22_i16_param_1,
	.param .u64 contiguous_reduce22_i16_param_2,
	.param .u64 contiguous_reduce22_i16_param_3
)
{
	.reg .pred 	%p<8>;
	.reg .b16 	%rs<28>;
	.reg .b32 	%r<19>;
	.reg .b64 	%rd<27>;

	ld.param.u64 	%rd4, [contiguous_reduce22_i16_param_0];
	ld.param.u64 	%rd7, [contiguous_reduce22_i16_param_1];
	ld.param.u64 	%rd5, [contiguous_reduce22_i16_param_2];
	ld.param.u64 	%rd6, [contiguous_reduce22_i16_param_3];
	cvta.to.global.u64 	%rd1, %rd7;
	mov.u32 	%r1, %tid.x;
	mov.u32 	%r2, %ctaid.x;
	mov.u32 	%r18, %ntid.x;
	mul.lo.s32 	%r8, %r2, %r18;
	shl.b32 	%r9, %r8, 1;
	add.s32 	%r4, %r9, %r1;
	shl.b32 	%r10, %r1, 1;
	mov.u32 	%r11, sdata_i16;
	add.s32 	%r5, %r11, %r10;
	mov.b16 	%rs1, 0;
	st.shared.u16 	[%r5], %rs1;
	add.s32 	%r12, %r4, %r18;
	cvt.u64.u32 	%rd2, %r12;
	setp.le.u64 	%p1, %rd5, %rd2;
	@%p1 bra 	$L__BB13_2;
	cvt.u64.u32 	%rd12, %r4;
	mov.u32 	%r14, %ctaid.y;
	cvt.u64.u32 	%rd13, %r14;
	mul.lo.s64 	%rd14, %rd5, %rd13;
	add.s64 	%rd15, %rd14, %rd12;
	shl.b64 	%rd16, %rd15, 1;
	add.s64 	%rd17, %rd1, %rd16;
	ld.global.u16 	%rs3, [%rd17];
	add.s64 	%rd18, %rd14, %rd2;
	shl.b64 	%rd19, %rd18, 1;
	add.s64 	%rd20, %rd1, %rd19;
	ld.global.u16 	%rs4, [%rd20];
	add.s16 	%rs5, %rs4, %rs3;
	st.shared.u16 	[%r5], %rs5;
	bra.uni 	$L__BB13_4;
$L__BB13_2:
	cvt.u64.u32 	%rd3, %r4;
	setp.le.u64 	%p2, %rd5, %rd3;
	@%p2 bra 	$L__BB13_4;
	mov.u32 	%r13, %ctaid.y;
	cvt.u64.u32 	%rd8, %r13;
	mad.lo.s64 	%rd9, %rd5, %rd8, %rd3;
	shl.b64 	%rd10, %rd9, 1;
	add.s64 	%rd11, %rd1, %rd10;
	ld.global.u16 	%rs2, [%rd11];
	st.shared.u16 	[%r5], %rs2;
$L__BB13_4:
	bar.sync 	0;
	setp.lt.u32 	%p3, %r18, 66;
	@%p3 bra 	$L__BB13_8;
$L__BB13_5:
	shr.u32 	%r7, %r18, 1;
	setp.ge.u32 	%p4, %r1, %r7;
	@%p4 bra 	$L__BB13_7;
	ld.shared.u16 	%rs6, [%r5];
	and.b32  	%r15, %r18, 2046;
	add.s32 	%r16, %r5, %r15;
	ld.shared.u16 	%rs7, [%r16];
	add.s16 	%rs8, %rs7, %rs6;
	st.shared.u16 	[%r5], %rs8;
$L__BB13_7:
	bar.sync 	0;
	setp.gt.u32 	%p5, %r18, 131;
	mov.u32 	%r18, %r7;
	@%p5 bra 	$L__BB13_5;
$L__BB13_8:
	setp.gt.u32 	%p6, %r1, 31;
	@%p6 bra 	$L__BB13_11;
	ld.volatile.shared.u16 	%rs9, [%r5];
	ld.volatile.shared.u16 	%rs10, [%r5+64];
	add.s16 	%rs11, %rs10, %rs9;
	st.volatile.shared.u16 	[%r5], %rs11;
	ld.volatile.shared.u16 	%rs12, [%r5];
	ld.volatile.shared.u16 	%rs13, [%r5+32];
	add.s16 	%rs14, %rs13, %rs12;
	st.volatile.shared.u16 	[%r5], %rs14;
	ld.volatile.shared.u16 	%rs15, [%r5];
	ld.volatile.shared.u16 	%rs16, [%r5+16];
	add.s16 	%rs17, %rs16, %rs15;
	st.volatile.shared.u16 	[%r5], %rs17;
	ld.volatile.shared.u16 	%rs18, [%r5];
	ld.volatile.shared.u16 	%rs19, [%r5+8];
	add.s16 	%rs20, %rs19, %rs18;
	st.volatile.shared.u16 	[%r5], %rs20;
	ld.volatile.shared.u16 	%rs21, [%r5];
	ld.volatile.shared.u16 	%rs22, [%r5+4];
	add.s16 	%rs23, %rs22, %rs21;
	st.volatile.shared.u16 	[%r5], %rs23;
	ld.volatile.shared.u16 	%rs24, [%r5];
	ld.volatile.shared.u16 	%rs25, [%r5+2];
	add.s16 	%rs26, %rs25, %rs24;
	st.volatile.shared.u16 	[%r5], %rs26;
	setp.ne.s32 	%p7, %r1, 0;
	@%p7 bra 	$L__BB13_11;
	ld.shared.u16 	%rs27, [sdata_i16];
	cvt.u64.u32 	%rd21, %r2;
	mov.u32 	%r17, %ctaid.y;
	cvt.u64.u32 	%rd22, %r17;
	mad.lo.s64 	%rd23, %rd6, %rd22, %rd21;
	cvta.to.global.u64 	%rd24, %rd4;
	shl.b64 	%rd25, %rd23, 1;
	add.s64 	%rd26, %rd24, %rd25;
	st.global.u16 	[%rd26], %rs27;
$L__BB13_11:
	ret;

}
	// .globl	contiguous_reduce3_i16
.visible .entry contiguous_reduce3_i16(
	.param .u64 .ptr .align 1 contiguous_reduce3_i16_param_0,
	.param .u64 .ptr .align 1 contiguous_reduce3_i16_param_1,
	.param .u64 .ptr .align 1 contiguous_reduce3_i16_param_2,
	.param .u64 .ptr .align 1 contiguous_reduce3_i16_param_3,
	.param .u64 contiguous_reduce3_i16_param_4,
	.param .u64 contiguous_reduce3_i16_param_5,
	.param .u64 contiguous_reduce3_i16_param_6
)
{
	.reg .pred 	%p<39>;
	.reg .b16 	%rs<56>;
	.reg .b32 	%r<202>;
	.reg .b64 	%rd<306>;

	ld.param.u64 	%rd144, [contiguous_reduce3_i16_param_0];
	ld.param.u64 	%rd145, [contiguous_reduce3_i16_param_1];
	ld.param.u64 	%rd148, [contiguous_reduce3_i16_param_2];
	ld.param.u64 	%rd149, [contiguous_reduce3_i16_param_3];
	ld.param.u64 	%rd146, [contiguous_reduce3_i16_param_4];
	ld.param.u64 	%rd147, [contiguous_reduce3_i16_param_5];
	ld.param.u64 	%rd150, [contiguous_reduce3_i16_param_6];
	cvta.to.global.u64 	%rd1, %rd149;
	cvta.to.global.u64 	%rd2, %rd148;
	mov.u32 	%r1, %tid.y;
	mov.u32 	%r2, %ntid.x;
	mov.u32 	%r3, %tid.x;
	mad.lo.s32 	%r64, %r1, %r2, %r3;
	mov.u32 	%r65, %ctaid.x;
	mad.lo.s32 	%r66, %r65, %r2, %r3;
	mov.u32 	%r67, %ctaid.y;
	mov.u32 	%r4, %ntid.y;
	mad.lo.s32 	%r68, %r67, %r4, %r1;
	shl.b32 	%r69, %r64, 1;
	mov.u32 	%r70, sdata_i16;
	add.s32 	%r6, %r70, %r69;
	mov.b16 	%rs14, 0;
	st.shared.u16 	[%r6], %rs14;
	cvt.u64.u32 	%rd3, %r66;
	setp.le.u64 	%p1, %rd147, %rd3;
	cvt.u64.u32 	%rd152, %r68;
	setp.le.u64 	%p2, %rd150, %rd152;
	or.pred  	%p3, %p1, %p2;
	@%p3 bra 	$L__BB14_76;
	cvt.u32.u64 	%r71, %rd3;
	cvt.u32.u64 	%r72, %rd147;
	mad.lo.s32 	%r192, %r68, %r72, %r71;
	cvt.u32.u64 	%r8, %rd146;
	add.s32 	%r191, %r8, -1;
	setp.lt.s32 	%p4, %r191, 0;
	mov.b64 	%rd305, 0;
	@%p4 bra 	$L__BB14_59;
	and.b32  	%r10, %r8, 7;
	setp.lt.u32 	%p5, %r191, 7;
	mov.b64 	%rd305, 0;
	@%p5 bra 	$L__BB14_30;
	add.s32 	%r187, %r8, -4;
	and.b32  	%r73, %r8, -8;
	neg.s32 	%r186, %r73;
	mov.b64 	%rd305, 0;
$L__BB14_4:
	.pragma "nounroll";
	add.s32 	%r16, %r187, 3;
	cvt.u64.u32 	%rd5, %r192;
	mul.wide.u32 	%rd157, %r16, 8;
	add.s64 	%rd158, %rd2, %rd157;
	ld.global.u64 	%rd6, [%rd158];
	and.b64  	%rd159, %rd6, -4294967296;
	setp.ne.s64 	%p6, %rd159, 0;
	@%p6 bra 	$L__BB14_6;
	cvt.u32.u64 	%r74, %rd6;
	cvt.u32.u64 	%r75, %rd5;
	div.u32 	%r76, %r75, %r74;
	mul.lo.s32 	%r77, %r76, %r74;
	sub.s32 	%r78, %r75, %r77;
	cvt.u64.u32 	%rd270, %r76;
	cvt.u64.u32 	%rd271, %r78;
	bra.uni 	$L__BB14_7;
$L__BB14_6:
	div.s64 	%rd270, %rd5, %rd6;
	mul.lo.s64 	%rd160, %rd270, %rd6;
	sub.s64 	%rd271, %rd5, %rd160;
$L__BB14_7:
	add.s64 	%rd162, %rd1, %rd157;
	ld.global.u64 	%rd163, [%rd162];
	mad.lo.s64 	%rd13, %rd163, %rd271, %rd305;
	add.s32 	%r17, %r187, 2;
	and.b64  	%rd14, %rd270, 4294967295;
	mul.wide.u32 	%rd164, %r17, 8;
	add.s64 	%rd165, %rd2, %rd164;
	ld.global.u64 	%rd15, [%rd165];
	and.b64  	%rd166, %rd15, -4294967296;
	setp.ne.s64 	%p7, %rd166, 0;
	@%p7 bra 	$L__BB14_9;
	cvt.u32.u64 	%r79, %rd15;
	cvt.u32.u64 	%r80, %rd14;
	div.u32 	%r81, %r80, %r79;
	mul.lo.s32 	%r82, %r81, %r79;
	sub.s32 	%r83, %r80, %r82;
	cvt.u64.u32 	%rd272, %r81;
	cvt.u64.u32 	%rd273, %r83;
	bra.uni 	$L__BB14_10;
$L__BB14_9:
	div.s64 	%rd272, %rd14, %rd15;
	mul.lo.s64 	%rd167, %rd272, %rd15;
	sub.s64 	%rd273, %rd14, %rd167;
$L__BB14_10:
	add.s64 	%rd169, %rd1, %rd164;
	ld.global.u64 	%rd170, [%rd169];
	mad.lo.s64 	%rd22, %rd170, %rd273, %rd13;
	add.s32 	%r18, %r187, 1;
	and.b64  	%rd23, %rd272, 4294967295;
	mul.wide.u32 	%rd171, %r18, 8;
	add.s64 	%rd172, %rd2, %rd171;
	ld.global.u64 	%rd24, [%rd172];
	and.b64  	%rd173, %rd24, -4294967296;
	setp.ne.s64 	%p8, %rd173, 0;
	@%p8 bra 	$L__BB14_12;
	cvt.u32.u64 	%r84, %rd24;
	cvt.u32.u64 	%r85, %rd23;
	div.u32 	%r86, %r85, %r84;
	mul.lo.s32 	%r87, %r86, %r84;
	sub.s32 	%r88, %r85, %r87;
	cvt.u64.u32 	%rd274, %r86;
	cvt.u64.u32 	%rd275, %r88;
	bra.uni 	$L__BB14_13;
$L__BB14_12:
	div.s64 	%rd274, %rd23, %rd24;
	mul.lo.s64 	%rd174, %rd274, %rd24;
	sub.s64 	%rd275, %rd23, %rd174;
$L__BB14_13:
	add.s64 	%rd176, %rd1, %rd171;
	ld.global.u64 	%rd177, [%rd176];
	mad.lo.s64 	%rd31, %rd177, %rd275, %rd22;
	add.s32 	%r19, %r187, -4;
	and.b64  	%rd32, %rd274, 4294967295;
	mul.wide.u32 	%rd178, %r187, 8;
	add.s64 	%rd179, %rd2, %rd178;
	ld.global.u64 	%rd33, [%rd179];
	and.b64  	%rd180, %rd33, -4294967296;
	setp.ne.s64 	%p9, %rd180, 0;
	@%p9 bra 	$L__BB14_15;
	cvt.u32.u64 	%r89, %rd33;
	cvt.u32.u64 	%r90, %rd32;
	div.u32 	%r91, %r90, %r89;
	mul.lo.s32 	%r92, %r91, %r89;
	sub.s32 	%r93, %r90, %r92;
	cvt.u64.u32 	%rd276, %r91;
	cvt.u64.u32 	%rd277, %r93;
	bra.uni 	$L__BB14_16;
$L__BB14_15:
	div.s64 	%rd276, %rd32, %rd33;
	mul.lo.s64 	%rd181, %rd276, %rd33;
	sub.s64 	%rd277, %rd32, %rd181;
$L__BB14_16:
	mul.wide.u32 	%rd182, %r187, 8;
	add.s64 	%rd183, %rd1, %rd182;
	ld.global.u64 	%rd184, [%rd183];
	mad.lo.s64 	%rd40, %rd184, %rd277, %rd31;
	add.s32 	%r20, %r187, -1;
	and.b64  	%rd41, %rd276, 4294967295;
	mul.wide.u32 	%rd185, %r20, 8;
	add.s64 	%rd186, %rd2, %rd185;
	ld.global.u64 	%rd42, [%rd186];
	and.b64  	%rd187, %rd42, -4294967296;
	setp.ne.s64 	%p10, %rd187, 0;
	@%p10 bra 	$L__BB14_18;
	cvt.u32.u64 	%r94, %rd42;
	cvt.u32.u64 	%r95, %rd41;
	div.u32 	%r96, %r95, %r94;
	mul.lo.s32 	%r97, %r96, %r94;
	sub.s32 	%r98, %r95, %r97;
	cvt.u64.u32 	%rd278, %r96;
	cvt.u64.u32 	%rd279, %r98;
	bra.uni 	$L__BB14_19;
$L__BB14_18:
	div.s64 	%rd278, %rd41, %rd42;
	mul.lo.s64 	%rd188, %rd278, %rd42;
	sub.s64 	%rd279, %rd41, %rd188;
$L__BB14_19:
	mul.wide.u32 	%rd189, %r20, 8;
	add.s64 	%rd190, %rd1, %rd189;
	ld.global.u64 	%rd191, [%rd190];
	mad.lo.s64 	%rd49, %rd191, %rd279, %rd40;
	add.s32 	%r21, %r187, -2;
	and.b64  	%rd50, %rd278, 4294967295;
	mul.wide.u32 	%rd192, %r21, 8;
	add.s64 	%rd193, %rd2, %rd192;
	ld.global.u64 	%rd51, [%rd193];
	and.b64  	%rd194, %rd51, -4294967296;
	setp.ne.s64 	%p11, %rd194, 0;
	@%p11 bra 	$L__BB14_21;
	cvt.u32.u64 	%r99, %rd51;
	cvt.u32.u64 	%r100, %rd50;
	div.u32 	%r101, %r100, %r99;
	mul.lo.s32 	%r102, %r101, %r99;
	sub.s32 	%r103, %r100, %r102;
	cvt.u64.u32 	%rd280, %r101;
	cvt.u64.u32 	%rd281, %r103;
	bra.uni 	$L__BB14_22;
$L__BB14_21:
	div.s64 	%rd280, %rd50, %rd51;
	mul.lo.s64 	%rd195, %rd280, %rd51;
	sub.s64 	%rd281, %rd50, %rd195;
$L__BB14_22:
	mul.wide.u32 	%rd196, %r21, 8;
	add.s64 	%rd197, %rd1, %rd196;
	ld.global.u64 	%rd198, [%rd197];
	mad.lo.s64 	%rd58, %rd198, %rd281, %rd49;
	add.s32 	%r22, %r187, -3;
	and.b64  	%rd59, %rd280, 4294967295;
	mul.wide.u32 	%rd199, %r22, 8;
	add.s64 	%rd200, %rd2, %rd199;
	ld.global.u64 	%rd60, [%rd200];
	and.b64  	%rd201, %rd60, -4294967296;
	setp.ne.s64 	%p12, %rd201, 0;
	@%p12 bra 	$L__BB14_24;
	cvt.u32.u64 	%r104, %rd60;
	cvt.u32.u64 	%r105, %rd59;
	div.u32 	%r106, %r105, %r104;
	mul.lo.s32 	%r107, %r106, %r104;
	sub.s32 	%r108, %r105, %r107;
	cvt.u64.u32 	%rd282, %r106;
	cvt.u64.u32 	%rd283, %r108;
	bra.uni 	$L__BB14_25;
$L__BB14_24:
	div.s64 	%rd282, %rd59, %rd60;
	mul.lo.s64 	%rd202, %rd282, %rd60;
	sub.s64 	%rd283, %rd59, %rd202;
$L__BB14_25:
	mul.wide.u32 	%rd203, %r22, 8;
	add.s64 	%rd204, %rd1, %rd203;
	ld.global.u64 	%rd205, [%rd204];
	mad.lo.s64 	%rd67, %rd205, %rd283, %rd58;
	and.b64  	%rd68, %rd282, 4294967295;
	mul.wide.u32 	%rd206, %r19, 8;
	add.s64 	%rd207, %rd2, %rd206;
	ld.global.u64 	%rd69, [%rd207];
	and.b64  	%rd208, %rd69, -4294967296;
	setp.ne.s64 	%p13, %rd208, 0;
	@%p13 bra 	$L__BB14_27;
	cvt.u32.u64 	%r109, %rd69;
	cvt.u32.u64 	%r110, %rd68;
	div.u32 	%r111, %r110, %r109;
	mul.lo.s32 	%r112, %r111, %r109;
	sub.s32 	%r113, %r110, %r112;
	cvt.u64.u32 	%rd284, %r111;
	cvt.u64.u32 	%rd285, %r113;
	bra.uni 	$L__BB14_28;
$L__BB14_27:
	div.s64 	%rd284, %rd68, %rd69;
	mul.lo.s64 	%rd209, %rd284, %rd69;
	sub.s64 	%rd285, %rd68, %rd209;
$L__BB14_28:
	add.s64 	%rd211, %rd1, %rd206;
	ld.global.u64 	%rd212, [%rd211];
	mad.lo.s64 	%rd305, %rd212, %rd285, %rd67;
	cvt.u32.u64 	%r192, %rd284;
	add.s32 	%r187, %r187, -8;
	add.s32 	%r186, %r186, 8;
	setp.ne.s32 	%p14, %r186, 0;
	@%p14 bra 	$L__BB14_4;
	add.s32 	%r191, %r187, 3;
$L__BB14_30:
	setp.eq.s32 	%p15, %r10, 0;
	@%p15 bra 	$L__BB14_59;
	and.b32  	%r29, %r8, 3;
	setp.lt.u32 	%p16, %r10, 4;
	@%p16 bra 	$L__BB14_45;
	cvt.u64.u32 	%rd79, %r192;
	mul.wide.u32 	%rd214, %r191, 8;
	add.s64 	%rd215, %rd2, %rd214;
	ld.global.u64 	%rd80, [%rd215];
	and.b64  	%rd216, %rd80, -4294967296;
	setp.ne.s64 	%p17, %rd216, 0;
	@%p17 bra 	$L__BB14_34;
	cvt.u32.u64 	%r114, %rd80;
	cvt.u32.u64 	%r115, %rd79;
	div.u32 	%r116, %r115, %r114;
	mul.lo.s32 	%r117, %r116, %r114;
	sub.s32 	%r118, %r115, %r117;
	cvt.u64.u32 	%rd288, %r116;
	cvt.u64.u32 	%rd289, %r118;
	bra.uni 	$L__BB14_35;
$L__BB14_34:
	div.s64 	%rd288, %rd79, %rd80;
	mul.lo.s64 	%rd217, %rd288, %rd80;
	sub.s64 	%rd289, %rd79, %rd217;
$L__BB14_35:
	add.s64 	%rd219, %rd1, %rd214;
	ld.global.u64 	%rd220, [%rd219];
	mad.lo.s64 	%rd87, %rd220, %rd289, %rd305;
	add.s32 	%r30, %r191, -1;
	and.b64  	%rd88, %rd288, 4294967295;
	mul.wide.u32 	%rd221, %r30, 8;
	add.s64 	%rd222, %rd2, %rd221;
	ld.global.u64 	%rd89, [%rd222];
	and.b64  	%rd223, %rd89, -4294967296;
	setp.ne.s64 	%p18, %rd223, 0;
	@%p18 bra 	$L__BB14_37;
	cvt.u32.u64 	%r119, %rd89;
	cvt.u32.u64 	%r120, %rd88;
	div.u32 	%r121, %r120, %r119;
	mul.lo.s32 	%r122, %r121, %r119;
	sub.s32 	%r123, %r120, %r122;
	cvt.u64.u32 	%rd290, %r121;
	cvt.u64.u32 	%rd291, %r123;
	bra.uni 	$L__BB14_38;
$L__BB14_37:
	div.s64 	%rd290, %rd88, %rd89;
	mul.lo.s64 	%rd224, %rd290, %rd89;
	sub.s64 	%rd291, %rd88, %rd224;
$L__BB14_38:
	add.s64 	%rd226, %rd1, %rd221;
	ld.global.u64 	%rd227, [%rd226];
	mad.lo.s64 	%rd96, %rd227, %rd291, %rd87;
	add.s32 	%r31, %r191, -2;
	and.b64  	%rd97, %rd290, 4294967295;
	mul.wide.u32 	%rd228, %r31, 8;
	add.s64 	%rd229, %rd2, %rd228;
	ld.global.u64 	%rd98, [%rd229];
	and.b64  	%rd230, %rd98, -4294967296;
	setp.ne.s64 	%p19, %rd230, 0;
	@%p19 bra 	$L__BB14_40;
	cvt.u32.u64 	%r124, %rd98;
	cvt.u32.u64 	%r125, %rd97;
	div.u32 	%r126, %r125, %r124;
	mul.lo.s32 	%r127, %r126, %r124;
	sub.s32 	%r128, %r125, %r127;
	cvt.u64.u32 	%rd292, %r126;
	cvt.u64.u32 	%rd293, %r128;
	bra.uni 	$L__BB14_41;
$L__BB14_40:
	div.s64 	%rd292, %rd97, %rd98;
	mul.lo.s64 	%rd231, %rd292, %rd98;
	sub.s64 	%rd293, %rd97, %rd231;
$L__BB14_41:
	add.s64 	%rd233, %rd1, %rd228;
	ld.global.u64 	%rd234, [%rd233];
	mad.lo.s64 	%rd105, %rd234, %rd293, %rd96;
	add.s32 	%r32, %r191, -3;
	and.b64  	%rd106, %rd292, 4294967295;
	mul.wide.u32 	%rd235, %r32, 8;
	add.s64 	%rd236, %rd2, %rd235;
	ld.global.u64 	%rd107, [%rd236];
	and.b64  	%rd237, %rd107, -4294967296;
	setp.ne.s64 	%p20, %rd237, 0;
	@%p20 bra 	$L__BB14_43;
	cvt.u32.u64 	%r129, %rd107;
	cvt.u32.u64 	%r130, %rd106;
	div.u32 	%r131, %r130, %r129;
	mul.lo.s32 	%r132, %r131, %r129;
	sub.s32 	%r133, %r130, %r132;
	cvt.u64.u32 	%rd294, %r131;
	cvt.u64.u32 	%rd295, %r133;
	bra.uni 	$L__BB14_44;
$L__BB14_43:
	div.s64 	%rd294, %rd106, %rd107;
	mul.lo.s64 	%rd238, %rd294, %rd107;
	sub.s64 	%rd295, %rd106, %rd238;
$L__BB14_44:
	add.s64 	%rd240, %rd1, %rd235;
	ld.global.u64 	%rd241, [%rd240];
	mad.lo.s64 	%rd305, %rd241, %rd295, %rd105;
	cvt.u32.u64 	%r192, %rd294;
	add.s32 	%r191, %r191, -4;
$L__BB14_45:
	setp.eq.s32 	%p21, %r29, 0;
	@%p21 bra 	$L__BB14_59;
	setp.eq.s32 	%p22, %r29, 1;
	@%p22 bra 	$L__BB14_54;
	cvt.u64.u32 	%rd117, %r192;
	mul.wide.u32 	%rd243, %r191, 8;
	add.s64 	%rd244, %rd2, %rd243;
	ld.global.u64 	%rd118, [%rd244];
	and.b64  	%rd245, %rd118, -4294967296;
	setp.ne.s64 	%p23, %rd245, 0;
	@%p23 bra 	$L__BB14_49;
	cvt.u32.u64 	%r134, %rd118;
	cvt.u32.u64 	%r135, %rd117;
	div.u32 	%r136, %r135, %r134;
	mul.lo.s32 	%r137, %r136, %r134;
	sub.s32 	%r138, %r135, %r137;
	cvt.u64.u32 	%rd298, %r136;
	cvt.u64.u32 	%rd299, %r138;
	bra.uni 	$L__BB14_50;
$L__BB14_49:
	div.s64 	%rd298, %rd117, %rd118;
	mul.lo.s64 	%rd246, %rd298, %rd118;
	sub.s64 	%rd299, %rd117, %rd246;
$L__BB14_50:
	add.s64 	%rd248, %rd1, %rd243;
	ld.global.u64 	%rd249, [%rd248];
	mad.lo.s64 	%rd125, %rd249, %rd299, %rd305;
	add.s32 	%r37, %r191, -1;
	and.b64  	%rd126, %rd298, 4294967295;
	mul.wide.u32 	%rd250, %r37, 8;
	add.s64 	%rd251, %rd2, %rd250;
	ld.global.u64 	%rd127, [%rd251];
	and.b64  	%rd252, %rd127, -4294967296;
	setp.ne.s64 	%p24, %rd252, 0;
	@%p24 bra 	$L__BB14_52;
	cvt.u32.u64 	%r139, %rd127;
	cvt.u32.u64 	%r140, %rd126;
	div.u32 	%r141, %r140, %r139;
	mul.lo.s32 	%r142, %r141, %r139;
	sub.s32 	%r143, %r140, %r142;
	cvt.u64.u32 	%rd300, %r141;
	cvt.u64.u32 	%rd301, %r143;
	bra.uni 	$L__BB14_53;
$L__BB14_52:
	div.s64 	%rd300, %rd126, %rd127;
	mul.lo.s64 	%rd253, %rd300, %rd127;
	sub.s64 	%rd301, %rd126, %rd253;
$L__BB14_53:
	add.s64 	%rd255, %rd1, %rd250;
	ld.global.u64 	%rd256, [%rd255];
	mad.lo.s64 	%rd305, %rd256, %rd301, %rd125;
	cvt.u32.u64 	%r192, %rd300;
	add.s32 	%r191, %r191, -2;
$L__BB14_54:
	and.b32  	%r144, %r8, 1;
	setp.eq.b32 	%p25, %r144, 1;
	not.pred 	%p26, %p25;
	@%p26 bra 	$L__BB14_59;
	cvt.u64.u32 	%rd137, %r192;
	mul.wide.u32 	%rd257, %r191, 8;
	add.s64 	%rd258, %rd2, %rd257;
	ld.global.u64 	%rd138, [%rd258];
	and.b64  	%rd259, %rd138, -4294967296;
	setp.ne.s64 	%p27, %rd259, 0;
	@%p27 bra 	$L__BB14_57;
	cvt.u32.u64 	%r145, %rd138;
	cvt.u32.u64 	%r146, %rd137;
	rem.u32 	%r147, %r146, %r145;
	cvt.u64.u32 	%rd304, %r147;
	bra.uni 	$L__BB14_58;
$L__BB14_57:
	rem.s64 	%rd304, %rd137, %rd138;
$L__BB14_58:
	add.s64 	%rd261, %rd1, %rd257;
	ld.global.u64 	%rd262, [%rd261];
	mad.lo.s64 	%rd305, %rd262, %rd304, %rd305;
$L__BB14_59:
	cvta.to.global.u64 	%rd263, %rd145;
	shl.b64 	%rd264, %rd305, 1;
	add.s64 	%rd265, %rd263, %rd264;
	ld.global.u16 	%rs15, [%rd265];
	st.shared.u16 	[%r6], %rs15;
	bar.sync 	0;
	setp.ne.s32 	%p28, %r1, 0;
	@%p28 bra 	$L__BB14_76;
	setp.lt.u32 	%p29, %r4, 2;
	shl.b32 	%r148, %r3, 1;
	add.s32 	%r42, %r70, %r148;
	@%p29 bra 	$L__BB14_74;
	ld.shared.u16 	%rs54, [%r42];
	add.s32 	%r43, %r4, -1;
	add.s32 	%r151, %r4, -2;
	and.b32  	%r44, %r43, 7;
	setp.lt.u32 	%p30, %r151, 7;
	mov.b32 	%r196, 1;
	@%p30 bra 	$L__BB14_65;
	and.b32  	%r154, %r43, -8;
	neg.s32 	%r200, %r154;
	shl.b32 	%r46, %r2, 1;
	add.s32 	%r156, %r148, %r46;
	mov.u32 	%r157, sdata_i16;
	add.s32 	%r198, %r157, %r156;
	shl.b32 	%r48, %r2, 4;
	mov.b32 	%r201, 1;
	mov.b32 	%r199, 0;
$L__BB14_63:
	.pragma "nounroll";
	mul.lo.s32 	%r158, %r201, %r2;
	shl.b32 	%r159, %r158, 1;
	add.s32 	%r160, %r42, %r159;
	ld.shared.u16 	%rs17, [%r198];
	add.s16 	%rs18, %rs17, %rs54;
	add.s32 	%r161, %r160, %r46;
	ld.shared.u16 	%rs19, [%r161];
	add.s16 	%rs20, %rs19, %rs18;
	add.s32 	%r162, %r161, %r46;
	ld.shared.u16 	%rs21, [%r162];
	add.s16 	%rs22, %rs21, %rs20;
	add.s32 	%r163, %r162, %r46;
	ld.shared.u16 	%rs23, [%r163];
	add.s16 	%rs24, %rs23, %rs22;
	add.s32 	%r164, %r163, %r46;
	ld.shared.u16 	%rs25, [%r164];
	add.s16 	%rs26, %rs25, %rs24;
	add.s32 	%r165, %r164, %r46;
	ld.shared.u16 	%rs27, [%r165];
	add.s16 	%rs28, %rs27, %rs26;
	add.s32 	%r166, %r165, %r46;
	ld.shared.u16 	%rs29, [%r166];
	add.s16 	%rs30, %rs29, %rs28;
	add.s32 	%r167, %r166, %r46;
	ld.shared.u16 	%rs31, [%r167];
	add.s16 	%rs54, %rs31, %rs30;
	add.s32 	%r201, %r201, 8;
	add.s32 	%r200, %r200, 8;
	add.s32 	%r199, %r199, 8;
	add.s32 	%r198, %r198, %r48;
	setp.eq.s32 	%p31, %r200, 0;
	@%p31 bra 	$L__BB14_64;
	bra.uni 	$L__BB14_63;
$L__BB14_64:
	add.s32 	%r196, %r199, 1;
$L__BB14_65:
	setp.eq.s32 	%p32, %r44, 0;
	@%p32 bra 	$L__BB14_73;
	and.b32  	%r51, %r43, 3;
	setp.lt.u32 	%p33, %r44, 4;
	@%p33 bra 	$L__BB14_68;
	mul.lo.s32 	%r168, %r196, %r2;
	shl.b32 	%r169, %r168, 1;
	add.s32 	%r170, %r42, %r169;
	ld.shared.u16 	%rs33, [%r170];
	add.s16 	%rs34, %rs33, %rs54;
	shl.b32 	%r171, %r2, 1;
	add.s32 	%r172, %r170, %r171;
	ld.shared.u16 	%rs35, [%r172];
	add.s16 	%rs36, %rs35, %rs34;
	add.s32 	%r173, %r172, %r171;
	ld.shared.u16 	%rs37, [%r173];
	add.s16 	%rs38, %rs37, %rs36;
	add.s32 	%r174, %r173, %r171;
	ld.shared.u16 	%rs39, [%r174];
	add.s16 	%rs54, %rs39, %rs38;
	add.s32 	%r196, %r196, 4;
$L__BB14_68:
	setp.eq.s32 	%p34, %r51, 0;
	@%p34 bra 	$L__BB14_73;
	setp.eq.s32 	%p35, %r51, 1;
	@%p35 bra 	$L__BB14_71;
	mul.lo.s32 	%r175, %r196, %r2;
	shl.b32 	%r176, %r175, 1;
	add.s32 	%r177, %r42, %r176;
	ld.shared.u16 	%rs41, [%r177];
	add.s16 	%rs42, %rs41, %rs54;
	shl.b32 	%r178, %r2, 1;
	add.s32 	%r179, %r177, %r178;
	ld.shared.u16 	%rs43, [%r179];
	add.s16 	%rs54, %rs43, %rs42;
	add.s32 	%r196, %r196, 2;
$L__BB14_71:
	and.b32  	%r180, %r43, 1;
	setp.eq.b32 	%p36, %r180, 1;
	not.pred 	%p37, %p36;
	@%p37 bra 	$L__BB14_73;
	mul.lo.s32 	%r181, %r196, %r2;
	shl.b32 	%r182, %r181, 1;
	add.s32 	%r183, %r42, %r182;
	ld.shared.u16 	%rs44, [%r183];
	add.s16 	%rs54, %rs44, %rs54;
$L__BB14_73:
	st.shared.u16 	[%r42], %rs54;
$L__BB14_74:
	atom.relaxed.global.cas.b32 	%r184, [global_lock], 0, 1;
	setp.ne.s32 	%p38, %r184, 0;
	@%p38 bra 	$L__BB14_74;
	ld.shared.u16 	%rs45, [%r42];
	cvta.to.global.u64 	%rd266, %rd144;
	shl.b64 	%rd267, %rd3, 1;
	add.s64 	%rd268, %rd266, %rd267;
	ld.global.u16 	%rs46, [%rd268];
	add.s16 	%rs47, %rs46, %rs45;
	st.global.u16 	[%rd268], %rs47;
	atom.global.exch.b32 	%r185, [global_lock], 0;
$L__BB14_76:
	ret;

}
	// .globl	contiguous_fast_reduce_i32
.visible .entry contiguous_fast_reduce_i32(
	.param .u64 .ptr .align 1 contiguous_fast_reduce_i32_param_0,
	.param .u64 .ptr .align 1 contiguous_fast_reduce_i32_param_1,
	.param .u64 contiguous_fast_reduce_i32_param_2
)
{
	.reg .pred 	%p<8>;
	.reg .b32 	%r<43>;
	.reg .b64 	%rd<16>;

	ld.param.u64 	%rd4, [contiguous_fast_reduce_i32_param_0];
	ld.param.u64 	%rd6, [contiguous_fast_reduce_i32_param_1];
	ld.param.u64 	%rd5, [contiguous_fast_reduce_i32_param_2];
	cvta.to.global.u64 	%rd1, %rd6;
	mov.u32 	%r1, %tid.x;
	mov.u32 	%r2, %ctaid.x;
	mov.u32 	%r42, %ntid.x;
	mul.lo.s32 	%r8, %r2, %r42;
	shl.b32 	%r9, %r8, 1;
	add.s32 	%r4, %r9, %r1;
	shl.b32 	%r10, %r1, 2;
	mov.u32 	%r11, sdata_i32;
	add.s32 	%r5, %r11, %r10;
	mov.b32 	%r12, 0;
	st.shared.u32 	[%r5], %r12;
	add.s32 	%r13, %r4, %r42;
	cvt.u64.u32 	%rd2, %r13;
	setp.le.u64 	%p1, %rd5, %rd2;
	@%p1 bra 	$L__BB15_2;
	mul.wide.u32 	%rd9, %r4, 4;
	add.s64 	%rd10, %rd1, %rd9;
	ld.global.u32 	%r15, [%rd10];
	shl.b64 	%rd11, %rd2, 2;
	add.s64 	%rd12, %rd1, %rd11;
	ld.global.u32 	%r16, [%rd12];
	add.s32 	%r17, %r16, %r15;
	st.shared.u32 	[%r5], %r17;
	bra.uni 	$L__BB15_4;
$L__BB15_2:
	cvt.u64.u32 	%rd3, %r4;
	setp.le.u64 	%p2, %rd5, %rd3;
	@%p2 bra 	$L__BB15_4;
	shl.b64 	%rd7, %rd3, 2;
	add.s64 	%rd8, %rd1, %rd7;
	ld.global.u32 	%r14, [%rd8];
	st.shared.u32 	[%r5], %r14;
$L__BB15_4:
	bar.sync 	0;
	setp.lt.u32 	%p3, %r42, 66;
	@%p3 bra 	$L__BB15_8;
$L__BB15_5:
	shr.u32 	%r7, %r42, 1;
	setp.ge.u32 	%p4, %r1, %r7;
	@%p4 bra 	$L__BB15_7;
	ld.shared.u32 	%r18, [%r5];
	shl.b32 	%r19, %r7, 2;
	add.s32 	%r20, %r5, %r19;
	ld.shared.u32 	%r21, [%r20];
	add.s32 	%r22, %r21, %r18;
	st.shared.u32 	[%r5], %r22;
$L__BB15_7:
	bar.sync 	0;
	setp.gt.u32 	%p5, %r42, 131;
	mov.u32 	%r42, %r7;
	@%p5 bra 	$L__BB15_5;
$L__BB15_8:
	setp.gt.u32 	%p6, %r1, 31;
	@%p6 bra 	$L__BB15_11;
	ld.volatile.shared.u32 	%r23, [%r5];
	ld.volatile.shared.u32 	%r24, [%r5+128];
	add.s32 	%r25, %r24, %r23;
	st.volatile.shared.u32 	[%r5], %r25;
	ld.volatile.shared.u32 	%r26, [%r5];
	ld.volatile.shared.u32 	%r27, [%r5+64];
	add.s32 	%r28, %r27, %r26;
	st.volatile.shared.u32 	[%r5], %r28;
	ld.volatile.shared.u32 	%r29, [%r5];
	ld.volatile.shared.u32 	%r30, [%r5+32];
	add.s32 	%r31, %r30, %r29;
	st.volatile.shared.u32 	[%r5], %r31;
	ld.volatile.shared.u32 	%r32, [%r5];
	ld.volatile.shared.u32 	%r33, [%r5+16];
	add.s32 	%r34, %r33, %r32;
	st.volatile.shared.u32 	[%r5], %r34;
	ld.volatile.shared.u32 	%r35, [%r5];
	ld.volatile.shared.u32 	%r36, [%r5+8];
	add.s32 	%r37, %r36, %r35;
	st.volatile.shared.u32 	[%r5], %r37;
	ld.volatile.shared.u32 	%r38, [%r5];
	ld.volatile.shared.u32 	%r39, [%r5+4];
	add.s32 	%r40, %r39, %r38;
	st.volatile.shared.u32 	[%r5], %r40;
	setp.ne.s32 	%p7, %r1, 0;
	@%p7 bra 	$L__BB15_11;
	ld.shared.u32 	%r41, [sdata_i32];
	cvta.to.global.u64 	%rd13, %rd4;
	mul.wide.u32 	%rd14, %r2, 4;
	add.s64 	%rd15, %rd13, %rd14;
	st.global.u32 	[%rd15], %r41;
$L__BB15_11:
	ret;

}
	// .globl	uncontiguous_fast_reduce_i32
.visible .entry uncontiguous_fast_reduce_i32(
	.param .u64 .ptr .align 1 uncontiguous_fast_reduce_i32_param_0,
	.param .u64 .ptr .align 1 uncontiguous_fast_reduce_i32_param_1,
	.param .u64 .ptr .align 1 uncontiguous_fast_reduce_i32_param_2,
	.param .u64 .ptr .align 1 uncontiguous_fast_reduce_i32_param_3,
	.param .u64 uncontiguous_fast_reduce_i32_param_4,
	.param .u64 uncontiguous_fast_reduce_i32_param_5
)
{
	.reg .pred 	%p<53>;
	.reg .b32 	%r<239>;
	.reg .b64 	%rd<558>;

	ld.param.u64 	%rd260, [uncontiguous_fast_reduce_i32_param_0];
	ld.param.u64 	%rd263, [uncontiguous_fast_reduce_i32_param_1];
	ld.param.u64 	%rd264, [uncontiguous_fast_reduce_i32_param_2];
	ld.param.u64 	%rd265, [uncontiguous_fast_reduce_i32_param_3];
	ld.param.u64 	%rd261, [uncontiguous_fast_reduce_i32_param_4];
	ld.param.u64 	%rd262, [uncontiguous_fast_reduce_i32_param_5];
	cvta.to.global.u64 	%rd1, %rd265;
	cvta.to.global.u64 	%rd2, %rd264;
	cvta.to.global.u64 	%rd3, %rd263;
	mov.u32 	%r1, %tid.x;
	mov.u32 	%r2, %ctaid.x;
	mov.u32 	%r238, %ntid.x;
	mul.lo.s32 	%r52, %r2, %r238;
	shl.b32 	%r53, %r52, 1;
	add.s32 	%r4, %r53, %r1;
	shl.b32 	%r54, %r1, 2;
	mov.u32 	%r55, sdata_i32;
	add.s32 	%r5, %r55, %r54;
	mov.b32 	%r56, 0;
	st.shared.u32 	[%r5], %r56;
	add.s32 	%r57, %r4, %r238;
	cvt.u64.u32 	%rd511, %r57;
	setp.le.u64 	%p1, %rd262, %rd511;
	@%p1 bra 	$L__BB16_54;
	cvt.u32.u64 	%r6, %rd261;
	add.s32 	%r232, %r6, -1;
	setp.lt.s32 	%p27, %r232, 0;
	mov.b64 	%rd515, 0;
	mov.u64 	%rd516, %rd515;
	@%p27 bra 	$L__BB16_53;
	cvt.u64.u32 	%rd512, %r4;
	setp.lt.u32 	%p28, %r232, 3;
	mov.b64 	%rd516, 0;
	mov.u64 	%rd515, %rd516;
	@%p28 bra 	$L__BB16_30;
	add.s32 	%r230, %r6, -2;
	and.b32  	%r134, %r6, -4;
	neg.s32 	%r229, %r134;
	mov.b64 	%rd516, 0;
$L__BB16_4:
	.pragma "nounroll";
	add.s32 	%r12, %r230, 1;
	mul.wide.u32 	%rd397, %r12, 8;
	add.s64 	%rd398, %rd2, %rd397;
	ld.global.u64 	%rd10, [%rd398];
	or.b64  	%rd399, %rd512, %rd10;
	and.b64  	%rd400, %rd399, -4294967296;
	setp.ne.s64 	%p29, %rd400, 0;
	@%p29 bra 	$L__BB16_6;
	cvt.u32.u64 	%r135, %rd10;
	cvt.u32.u64 	%r136, %rd512;
	div.u32 	%r137, %r136, %r135;
	mul.lo.s32 	%r138, %r137, %r135;
	sub.s32 	%r139, %r136, %r138;
	cvt.u64.u32 	%rd477, %r137;
	cvt.u64.u32 	%rd478, %r139;
	bra.uni 	$L__BB16_7;
$L__BB16_6:
	div.s64 	%rd477, %rd512, %rd10;
	mul.lo.s64 	%rd401, %rd477, %rd10;
	sub.s64 	%rd478, %rd512, %rd401;
$L__BB16_7:
	mul.wide.u32 	%rd402, %r12, 8;
	add.s64 	%rd403, %rd1, %rd402;
	ld.global.u64 	%rd17, [%rd403];
	mad.lo.s64 	%rd18, %rd17, %rd478, %rd515;
	or.b64  	%rd404, %rd511, %rd10;
	and.b64  	%rd405, %rd404, -4294967296;
	setp.ne.s64 	%p30, %rd405, 0;
	@%p30 bra 	$L__BB16_9;
	cvt.u32.u64 	%r140, %rd10;
	cvt.u32.u64 	%r141, %rd511;
	div.u32 	%r142, %r141, %r140;
	mul.lo.s32 	%r143, %r142, %r140;
	sub.s32 	%r144, %r141, %r143;
	cvt.u64.u32 	%rd479, %r142;
	cvt.u64.u32 	%rd480, %r144;
	bra.uni 	$L__BB16_10;
$L__BB16_9:
	div.s64 	%rd479, %rd511, %rd10;
	mul.lo.s64 	%rd406, %rd479, %rd10;
	sub.s64 	%rd480, %rd511, %rd406;
$L__BB16_10:
	mad.lo.s64 	%rd25, %rd480, %rd17, %rd516;
	add.s32 	%r13, %r230, -2;
	mul.wide.u32 	%rd407, %r230, 8;
	add.s64 	%rd408, %rd2, %rd407;
	ld.global.u64 	%rd26, [%rd408];
	or.b64  	%rd409, %rd477, %rd26;
	and.b64  	%rd410, %rd409, -4294967296;
	setp.ne.s64 	%p31, %rd410, 0;
	@%p31 bra 	$L__BB16_12;
	cvt.u32.u64 	%r145, %rd26;
	cvt.u32.u64 	%r146, %rd477;
	div.u32 	%r147, %r146, %r145;
	mul.lo.s32 	%r148, %r147, %r145;
	sub.s32 	%r149, %r146, %r148;
	cvt.u64.u32 	%rd481, %r147;
	cvt.u64.u32 	%rd482, %r149;
	bra.uni 	$L__BB16_13;
$L__BB16_12:
	div.s64 	%rd481, %rd477, %rd26;
	mul.lo.s64 	%rd411, %rd481, %rd26;
	sub.s64 	%rd482, %rd477, %rd411;
$L__BB16_13:
	mul.wide.u32 	%rd412, %r230, 8;
	add.s64 	%rd413, %rd1, %rd412;
	ld.global.u64 	%rd33, [%rd413];
	mad.lo.s64 	%rd34, %rd33, %rd482, %rd18;
	or.b64  	%rd414, %rd479, %rd26;
	and.b64  	%rd415, %rd414, -4294967296;
	setp.ne.s64 	%p32, %rd415, 0;
	@%p32 bra 	$L__BB16_15;
	cvt.u32.u64 	%r150, %rd26;
	cvt.u32.u64 	%r151, %rd479;
	div.u32 	%r152, %r151, %r150;
	mul.lo.s32 	%r153, %r152, %r150;
	sub.s32 	%r154, %r151, %r153;
	cvt.u64.u32 	%rd483, %r152;
	cvt.u64.u32 	%rd484, %r154;
	bra.uni 	$L__BB16_16;
$L__BB16_15:
	div.s64 	%rd483, %rd479, %rd26;
	mul.lo.s64 	%rd416, %rd483, %rd26;
	sub.s64 	%rd484, %rd479, %rd416;
$L__BB16_16:
	mad.lo.s64 	%rd41, %rd484, %rd33, %rd25;
	add.s32 	%r14, %r230, -1;
	mul.wide.u32 	%rd417, %r14, 8;
	add.s64 	%rd418, %rd2, %rd417;
	ld.global.u64 	%rd42, [%rd418];
	or.b64  	%rd419, %rd481, %rd42;
	and.b64  	%rd420, %rd419, -4294967296;
	setp.ne.s64 	%p33, %rd420, 0;
	@%p33 bra 	$L__BB16_18;
	cvt.u32.u64 	%r155, %rd42;
	cvt.u32.u64 	%r156, %rd481;
	div.u32 	%r157, %r156, %r155;
	mul.lo.s32 	%r158, %r157, %r155;
	sub.s32 	%r159, %r156, %r158;
	cvt.u64.u32 	%rd485, %r157;
	cvt.u64.u32 	%rd486, %r159;
	bra.uni 	$L__BB16_19;
$L__BB16_18:
	div.s64 	%rd485, %rd481, %rd42;
	mul.lo.s64 	%rd421, %rd485, %rd42;
	sub.s64 	%rd486, %rd481, %rd421;
$L__BB16_19:
	mul.wide.u32 	%rd422, %r14, 8;
	add.s64 	%rd423, %rd1, %rd422;
	ld.global.u64 	%rd49, [%rd423];
	mad.lo.s64 	%rd50, %rd49, %rd486, %rd34;
	or.b64  	%rd424, %rd483, %rd42;
	and.b64  	%rd425, %rd424, -4294967296;
	setp.ne.s64 	%p34, %rd425, 0;
	@%p34 bra 	$L__BB16_21;
	cvt.u32.u64 	%r160, %rd42;
	cvt.u32.u64 	%r161, %rd483;
	div.u32 	%r162, %r161, %r160;
	mul.lo.s32 	%r163, %r162, %r160;
	sub.s32 	%r164, %r161, %r163;
	cvt.u64.u32 	%rd487, %r162;
	cvt.u64.u32 	%rd488, %r164;
	bra.uni 	$L__BB16_22;
$L__BB16_21:
	div.s64 	%rd487, %rd483, %rd42;
	mul.lo.s64 	%rd426, %rd487, %rd42;
	sub.s64 	%rd488, %rd483, %rd426;
$L__BB16_22:
	mad.lo.s64 	%rd57, %rd488, %rd49, %rd41;
	mul.wide.u32 	%rd427, %r13, 8;
	add.s64 	%rd428, %rd2, %rd427;
	ld.global.u64 	%rd58, [%rd428];
	or.b64  	%rd429, %rd485, %rd58;
	and.b64  	%rd430, %rd429, -4294967296;
	setp.ne.s64 	%p35, %rd430, 0;
	@%p35 bra 	$L__BB16_24;
	cvt.u32.u64 	%r165, %rd58;
	cvt.u32.u64 	%r166, %rd485;
	div.u32 	%r167, %r166, %r165;
	mul.lo.s32 	%r168, %r167, %r165;
	sub.s32 	%r169, %r166, %r168;
	cvt.u64.u32 	%rd512, %r167;
	cvt.u64.u32 	%rd490, %r169;
	bra.uni 	$L__BB16_25;
$L__BB16_24:
	div.s64 	%rd512, %rd485, %rd58;
	mul.lo.s64 	%rd431, %rd512, %rd58;
	sub.s64 	%rd490, %rd485, %rd431;
$L__BB16_25:
	mul.wide.u32 	%rd432, %r13, 8;
	add.s64 	%rd433, %rd1, %rd432;
	ld.global.u64 	%rd65, [%rd433];
	mad.lo.s64 	%rd515, %rd65, %rd490, %rd50;
	or.b64  	%rd434, %rd487, %rd58;
	and.b64  	%rd435, %rd434, -4294967296;
	setp.ne.s64 	%p36, %rd435, 0;
	@%p36 bra 	$L__BB16_27;
	cvt.u32.u64 	%r170, %rd58;
	cvt.u32.u64 	%r171, %rd487;
	div.u32 	%r172, %r171, %r170;
	mul.lo.s32 	%r173, %r172, %r170;
	sub.s32 	%r174, %r171, %r173;
	cvt.u64.u32 	%rd511, %r172;
	cvt.u64.u32 	%rd492, %r174;
	bra.uni 	$L__BB16_28;
$L__BB16_27:
	div.s64 	%rd511, %rd487, %rd58;
	mul.lo.s64 	%rd436, %rd511, %rd58;
	sub.s64 	%rd492, %rd487, %rd436;
$L__BB16_28:
	mad.lo.s64 	%rd516, %rd492, %rd65, %rd57;
	add.s32 	%r230, %r230, -4;
	add.s32 	%r229, %r229, 4;
	setp.ne.s32 	%p37, %r229, 0;
	@%p37 bra 	$L__BB16_4;
	add.s32 	%r232, %r230, 1;
$L__BB16_30:
	and.b32  	%r19, %r6, 3;
	setp.eq.s32 	%p38, %r19, 0;
	@%p38 bra 	$L__BB16_53;
	setp.eq.s32 	%p39, %r19, 1;
	@%p39 bra 	$L__BB16_45;
	mul.wide.u32 	%rd438, %r232, 8;
	add.s64 	%rd439, %rd2, %rd438;
	ld.global.u64 	%rd80, [%rd439];
	or.b64  	%rd440, %rd512, %rd80;
	and.b64  	%rd441, %rd440, -4294967296;
	setp.ne.s64 	%p40, %rd441, 0;
	@%p40 bra 	$L__BB16_34;
	cvt.u32.u64 	%r175, %rd80;
	cvt.u32.u64 	%r176, %rd512;
	div.u32 	%r177, %r176, %r175;
	mul.lo.s32 	%r178, %r177, %r175;
	sub.s32 	%r179, %r176, %r178;
	cvt.u64.u32 	%rd499, %r177;
	cvt.u64.u32 	%rd500, %r179;
	bra.uni 	$L__BB16_35;
$L__BB16_34:
	div.s64 	%rd499, %rd512, %rd80;
	mul.lo.s64 	%rd442, %rd499, %rd80;
	sub.s64 	%rd500, %rd512, %rd442;
$L__BB16_35:
	add.s64 	%rd444, %rd1, %rd438;
	ld.global.u64 	%rd87, [%rd444];
	mad.lo.s64 	%rd88, %rd87, %rd500, %rd515;
	or.b64  	%rd445, %rd511, %rd80;
	and.b64  	%rd446, %rd445, -4294967296;
	setp.ne.s64 	%p41, %rd446, 0;
	@%p41 bra 	$L__BB16_37;
	cvt.u32.u64 	%r180, %rd80;
	cvt.u32.u64 	%r181, %rd511;
	div.u32 	%r182, %r181, %r180;
	mul.lo.s32 	%r183, %r182, %r180;
	sub.s32 	%r184, %r181, %r183;
	cvt.u64.u32 	%rd501, %r182;
	cvt.u64.u32 	%rd502, %r184;
	bra.uni 	$L__BB16_38;
$L__BB16_37:
	div.s64 	%rd501, %rd511, %rd80;
	mul.lo.s64 	%rd447, %rd501, %rd80;
	sub.s64 	%rd502, %rd511, %rd447;
$L__BB16_38:
	mad.lo.s64 	%rd95, %rd502, %rd87, %rd516;
	add.s32 	%r20, %r232, -1;
	mul.wide.u32 	%rd448, %r20, 8;
	add.s64 	%rd449, %rd2, %rd448;
	ld.global.u64 	%rd96, [%rd449];
	or.b64  	%rd450, %rd499, %rd96;
	and.b64  	%rd451, %rd450, -4294967296;
	setp.ne.s64 	%p42, %rd451, 0;
	@%p42 bra 	$L__BB16_40;
	cvt.u32.u64 	%r185, %rd96;
	cvt.u32.u64 	%r186, %rd499;
	div.u32 	%r187, %r186, %r185;
	mul.lo.s32 	%r188, %r187, %r185;
	sub.s32 	%r189, %r186, %r188;
	cvt.u64.u32 	%rd512, %r187;
	cvt.u64.u32 	%rd504, %r189;
	bra.uni 	$L__BB16_41;
$L__BB16_40:
	div.s64 	%rd512, %rd499, %rd96;
	mul.lo.s64 	%rd452, %rd512, %rd96;
	sub.s64 	%rd504, %rd499, %rd452;
$L__BB16_41:
	add.s64 	%rd454, %rd1, %rd448;
	ld.global.u64 	%rd103, [%rd454];
	mad.lo.s64 	%rd515, %rd103, %rd504, %rd88;
	or.b64  	%rd455, %rd501, %rd96;
	and.b64  	%rd456, %rd455, -4294967296;
	setp.ne.s64 	%p43, %rd456, 0;
	@%p43 bra 	$L__BB16_43;
	cvt.u32.u64 	%r190, %rd96;
	cvt.u32.u64 	%r191, %rd501;
	div.u32 	%r192, %r191, %r190;
	mul.lo.s32 	%r193, %r192, %r190;
	sub.s32 	%r194, %r191, %r193;
	cvt.u64.u32 	%rd511, %r192;
	cvt.u64.u32 	%rd506, %r194;
	bra.uni 	$L__BB16_44;
$L__BB16_43:
	div.s64 	%rd511, %rd501, %rd96;
	mul.lo.s64 	%rd457, %rd511, %rd96;
	sub.s64 	%rd506, %rd501, %rd457;
$L__BB16_44:
	mad.lo.s64 	%rd516, %rd506, %rd103, %rd95;
	add.s32 	%r232, %r232, -2;
$L__BB16_45:
	and.b32  	%r195, %r6, 1;
	setp.eq.b32 	%p44, %r195, 1;
	not.pred 	%p45, %p44;
	@%p45 bra 	$L__BB16_53;
	mul.wide.u32 	%rd458, %r232, 8;
	add.s64 	%rd459, %rd2, %rd458;
	ld.global.u64 	%rd118, [%rd459];
	or.b64  	%rd460, %rd512, %rd118;
	and.b64  	%rd461, %rd460, -4294967296;
	setp.ne.s64 	%p46, %rd461, 0;
	@%p46 bra 	$L__BB16_48;
	cvt.u32.u64 	%r196, %rd118;
	cvt.u32.u64 	%r197, %rd512;
	rem.u32 	%r198, %r197, %r196;
	cvt.u64.u32 	%rd513, %r198;
	bra.uni 	$L__BB16_49;
$L__BB16_48:
	rem.s64 	%rd513, %rd512, %rd118;
$L__BB16_49:
	add.s64 	%rd463, %rd1, %rd458;
	ld.global.u64 	%rd122, [%rd463];
	mad.lo.s64 	%rd515, %rd122, %rd513, %rd515;
	or.b64  	%rd464, %rd511, %rd118;
	and.b64  	%rd465, %rd464, -4294967296;
	setp.ne.s64 	%p47, %rd465, 0;
	@%p47 bra 	$L__BB16_51;
	cvt.u32.u64 	%r199, %rd118;
	cvt.u32.u64 	%r200, %rd511;
	rem.u32 	%r201, %r200, %r199;
	cvt.u64.u32 	%rd514, %r201;
	bra.uni 	$L__BB16_52;
$L__BB16_51:
	rem.s64 	%rd514, %rd511, %rd118;
$L__BB16_52:
	mad.lo.s64 	%rd516, %rd514, %rd122, %rd516;
$L__BB16_53:
	shl.b64 	%rd466, %rd515, 2;
	add.s64 	%rd467, %rd3, %rd466;
	ld.global.u32 	%r202, [%rd467];
	shl.b64 	%rd468, %rd516, 2;
	add.s64 	%rd469, %rd3, %rd468;
	ld.global.u32 	%r203, [%rd469];
	add.s32 	%r204, %r203, %r202;
	st.shared.u32 	[%r5], %r204;
	bra.uni 	$L__BB16_114;
$L__BB16_54:
	cvt.u64.u32 	%rd548, %r4;
	setp.le.u64 	%p2, %rd262, %rd548;
	@%p2 bra 	$L__BB16_114;
	cvt.u32.u64 	%r23, %rd261;
	add.s32 	%r236, %r23, -1;
	setp.lt.s32 	%p3, %r236, 0;
	mov.b64 	%rd557, 0;
	@%p3 bra 	$L__BB16_113;
	and.b32  	%r25, %r23, 7;
	setp.lt.u32 	%p4, %r236, 7;
	mov.b64 	%rd557, 0;
	@%p4 bra 	$L__BB16_84;
	add.s32 	%r234, %r23, -4;
	and.b32  	%r58, %r23, -8;
	neg.s32 	%r233, %r58;
	mov.b64 	%rd557, 0;
$L__BB16_58:
	.pragma "nounroll";
	add.s32 	%r30, %r234, 3;
	mul.wide.u32 	%rd270, %r30, 8;
	add.s64 	%rd271, %rd2, %rd270;
	ld.global.u64 	%rd133, [%rd271];
	or.b64  	%rd272, %rd548, %rd133;
	and.b64  	%rd273, %rd272, -4294967296;
	setp.ne.s64 	%p5, %rd273, 0;
	@%p5 bra 	$L__BB16_60;
	cvt.u32.u64 	%r59, %rd133;
	cvt.u32.u64 	%r60, %rd548;
	div.u32 	%r61, %r60, %r59;
	mul.lo.s32 	%r62, %r61, %r59;
	sub.s32 	%r63, %r60, %r62;
	cvt.u64.u32 	%rd519, %r61;
	cvt.u64.u32 	%rd520, %r63;
	bra.uni 	$L__BB16_61;
$L__BB16_60:
	div.s64 	%rd519, %rd548, %rd133;
	mul.lo.s64 	%rd274, %rd519, %rd133;
	sub.s64 	%rd520, %rd548, %rd274;
$L__BB16_61:
	add.s64 	%rd276, %rd1, %rd270;
	ld.global.u64 	%rd277, [%rd276];
	mad.lo.s64 	%rd140, %rd277, %rd520, %rd557;
	add.s32 	%r31, %r234, 2;
	mul.wide.u32 	%rd278, %r31, 8;
	add.s64 	%rd279, %rd2, %rd278;
	ld.global.u64 	%rd141, [%rd279];
	or.b64  	%rd280, %rd519, %rd141;
	and.b64  	%rd281, %rd280, -4294967296;
	setp.ne.s64 	%p6, %rd281, 0;
	@%p6 bra 	$L__BB16_63;
	cvt.u32.u64 	%r64, %rd141;
	cvt.u32.u64 	%r65, %rd519;
	div.u32 	%r66, %r65, %r64;
	mul.lo.s32 	%r67, %r66, %r64;
	sub.s32 	%r68, %r65, %r67;
	cvt.u64.u32 	%rd521, %r66;
	cvt.u64.u32 	%rd522, %r68;
	bra.uni 	$L__BB16_64;
$L__BB16_63:
	div.s64 	%rd521, %rd519, %rd141;
	mul.lo.s64 	%rd282, %rd521, %rd141;
	sub.s64 	%rd522, %rd519, %rd282;
$L__BB16_64:
	add.s64 	%rd284, %rd1, %rd278;
	ld.global.u64 	%rd285, [%rd284];
	mad.lo.s64 	%rd148, %rd285, %rd522, %rd140;
	add.s32 	%r32, %r234, 1;
	mul.wide.u32 	%rd286, %r32, 8;
	add.s64 	%rd287, %rd2, %rd286;
	ld.global.u64 	%rd149, [%rd287];
	or.b64  	%rd288, %rd521, %rd149;
	and.b64  	%rd289, %rd288, -4294967296;
	setp.ne.s64 	%p7, %rd289, 0;
	@%p7 bra 	$L__BB16_66;
	cvt.u32.u64 	%r69, %rd149;
	cvt.u32.u64 	%r70, %rd521;
	div.u32 	%r71, %r70, %r69;
	mul.lo.s32 	%r72, %r71, %r69;
	sub.s32 	%r73, %r70, %r72;
	cvt.u64.u32 	%rd523, %r71;
	cvt.u64.u32 	%rd524, %r73;
	bra.uni 	$L__BB16_67;
$L__BB16_66:
	div.s64 	%rd523, %rd521, %rd149;
	mul.lo.s64 	%rd290, %rd523, %rd149;
	sub.s64 	%rd524, %rd521, %rd290;
$L__BB16_67:
	add.s64 	%rd292, %rd1, %rd286;
	ld.global.u64 	%rd293, [%rd292];
	mad.lo.s64 	%rd156, %rd293, %rd524, %rd148;
	add.s32 	%r33, %r234, -4;
	mul.wide.u32 	%rd294, %r234, 8;
	add.s64 	%rd295, %rd2, %rd294;
	ld.global.u64 	%rd157, [%rd295];
	or.b64  	%rd296, %rd523, %rd157;
	and.b64  	%rd297, %rd296, -4294967296;
	setp.ne.s64 	%p8, %rd297, 0;
	@%p8 bra 	$L__BB16_69;
	cvt.u32.u64 	%r74, %rd157;
	cvt.u32.u64 	%r75, %rd523;
	div.u32 	%r76, %r75, %r74;
	mul.lo.s32 	%r77, %r76, %r74;
	sub.s32 	%r78, %r75, %r77;
	cvt.u64.u32 	%rd525, %r76;
	cvt.u64.u32 	%rd526, %r78;
	bra.uni 	$L__BB16_70;
$L__BB16_69:
	div.s64 	%rd525, %rd523, %rd157;
	mul.lo.s64 	%rd298, %rd525, %rd157;
	sub.s64 	%rd526, %rd523, %rd298;
$L__BB16_70:
	add.s64 	%rd300, %rd1, %rd294;
	ld.global.u64 	%rd301, [%rd300];
	mad.lo.s64 	%rd164, %rd301, %rd526, %rd156;
	add.s32 	%r34, %r234, -1;
	mul.wide.u32 	%rd302, %r34, 8;
	add.s64 	%rd303, %rd2, %rd302;
	ld.global.u64 	%rd165, [%rd303];
	or.b64  	%rd304, %rd525, %rd165;
	and.b64  	%rd305, %rd304, -4294967296;
	setp.ne.s64 	%p9, %rd305, 0;
	@%p9 bra 	$L__BB16_72;
	cvt.u32.u64 	%r79, %rd165;
	cvt.u32.u64 	%r80, %rd525;
	div.u32 	%r81, %r80, %r79;
	mul.lo.s32 	%r82, %r81, %r79;
	sub.s32 	%r83, %r80, %r82;
	cvt.u64.u32 	%rd527, %r81;
	cvt.u64.u32 	%rd528, %r83;
	bra.uni 	$L__BB16_73;
$L__BB16_72:
	div.s64 	%rd527, %rd525, %rd165;
	mul.lo.s64 	%rd306, %rd527, %rd165;
	sub.s64 	%rd528, %rd525, %rd306;
$L__BB16_73:
	add.s64 	%rd308, %rd1, %rd302;
	ld.global.u64 	%rd309, [%rd308];
	mad.lo.s64 	%rd172, %rd309, %rd528, %rd164;
	add.s32 	%r35, %r234, -2;
	mul.wide.u32 	%rd310, %r35, 8;
	add.s64 	%rd311, %rd2, %rd310;
	ld.global.u64 	%rd173, [%rd311];
	or.b64  	%rd312, %rd527, %rd173;
	and.b64  	%rd313, %rd312, -4294967296;
	setp.ne.s64 	%p10, %rd313, 0;
	@%p10 bra 	$L__BB16_75;
	cvt.u32.u64 	%r84, %rd173;
	cvt.u32.u64 	%r85, %rd527;
	div.u32 	%r86, %r85, %r84;
	mul.lo.s32 	%r87, %r86, %r84;
	sub.s32 	%r88, %r85, %r87;
	cvt.u64.u32 	%rd529, %r86;
	cvt.u64.u32 	%rd530, %r88;
	bra.uni 	$L__BB16_76;
$L__BB16_75:
	div.s64 	%rd529, %rd527, %rd173;
	mul.lo.s64 	%rd314, %rd529, %rd173;
	sub.s64 	%rd530, %rd527, %rd314;
$L__BB16_76:
	add.s64 	%rd316, %rd1, %rd310;
	ld.global.u64 	%rd317, [%rd316];
	mad.lo.s64 	%rd180, %rd317, %rd530, %rd172;
	add.s32 	%r36, %r234, -3;
	mul.wide.u32 	%rd318, %r36, 8;
	add.s64 	%rd319, %rd2, %rd318;
	ld.global.u64 	%rd181, [%rd319];
	or.b64  	%rd320, %rd529, %rd181;
	and.b64  	%rd321, %rd320, -4294967296;
	setp.ne.s64 	%p11, %rd321, 0;
	@%p11 bra 	$L__BB16_78;
	cvt.u32.u64 	%r89, %rd181;
	cvt.u32.u64 	%r90, %rd529;
	div.u32 	%r91, %r90, %r89;
	mul.lo.s32 	%r92, %r91, %r89;
	sub.s32 	%r93, %r90, %r92;
	cvt.u64.u32 	%rd531, %r91;
	cvt.u64.u32 	%rd532, %r93;
	bra.uni 	$L__BB16_79;
$L__BB16_78:
	div.s64 	%rd531, %rd529, %rd181;
	mul.lo.s64 	%rd322, %rd531, %rd181;
	sub.s64 	%rd532, %rd529, %rd322;
$L__BB16_79:
	add.s64 	%rd324, %rd1, %rd318;
	ld.global.u64 	%rd325, [%rd324];
	mad.lo.s64 	%rd188, %rd325, %rd532, %rd180;
	mul.wide.u32 	%rd326, %r33, 8;
	add.s64 	%rd327, %rd2, %rd326;
	ld.global.u64 	%rd189, [%rd327];
	or.b64  	%rd328, %rd531, %rd189;
	and.b64  	%rd329, %rd328, -4294967296;
	setp.ne.s64 	%p12, %rd329, 0;
	@%p12 bra 	$L__BB16_81;
	cvt.u32.u64 	%r94, %rd189;
	cvt.u32.u64 	%r95, %rd531;
	div.u32 	%r96, %r95, %r94;
	mul.lo.s32 	%r97, %r96, %r94;
	sub.s32 	%r98, %r95, %r97;
	cvt.u64.u32 	%rd548, %r96;
	cvt.u64.u32 	%rd534, %r98;
	bra.uni 	$L__BB16_82;
$L__BB16_81:
	div.s64 	%rd548, %rd531, %rd189;
	mul.lo.s64 	%rd330, %rd548, %rd189;
	sub.s64 	%rd534, %rd531, %rd330;
$L__BB16_82:
	add.s64 	%rd332, %rd1, %rd326;
	ld.global.u64 	%rd333, [%rd332];
	mad.lo.s64 	%rd557, %rd333, %rd534, %rd188;
	add.s32 	%r234, %r234, -8;
	add.s32 	%r233, %r233, 8;
	setp.ne.s32 	%p13, %r233, 0;
	@%p13 bra 	$L__BB16_58;
	add.s32 	%r236, %r234, 3;
$L__BB16_84:
	setp.eq.s32 	%p14, %r25, 0;
	@%p14 bra 	$L__BB16_113;
	and.b32  	%r41, %r23, 3;
	setp.lt.u32 	%p15, %r25, 4;
	@%p15 bra 	$L__BB16_99;
	mul.wide.u32 	%rd335, %r236, 8;
	add.s64 	%rd336, %rd2, %rd335;
	ld.global.u64 	%rd200, [%rd336];
	or.b64  	%rd337, %rd548, %rd200;
	and.b64  	%rd338, %rd337, -4294967296;
	setp.ne.s64 	%p16, %rd338, 0;
	@%p16 bra 	$L__BB16_88;
	cvt.u32.u64 	%r99, %rd200;
	cvt.u32.u64 	%r100, %rd548;
	div.u32 	%r101, %r100, %r99;
	mul.lo.s32 	%r102, %r101, %r99;
	sub.s32 	%r103, %r100, %r102;
	cvt.u64.u32 	%rd538, %r101;
	cvt.u64.u32 	%rd539, %r103;
	bra.uni 	$L__BB16_89;
$L__BB16_88:
	div.s64 	%rd538, %rd548, %rd200;
	mul.lo.s64 	%rd339, %rd538, %rd200;
	sub.s64 	%rd539, %rd548, %rd339;
$L__BB16_89:
	add.s64 	%rd341, %rd1, %rd335;
	ld.global.u64 	%rd342, [%rd341];
	mad.lo.s64 	%rd207, %rd342, %rd539, %rd557;
	add.s32 	%r42, %r236, -1;
	mul.wide.u32 	%rd343, %r42, 8;
	add.s64 	%rd344, %rd2, %rd343;
	ld.global.u64 	%rd208, [%rd344];
	or.b64  	%rd345, %rd538, %rd208;
	and.b64  	%rd346, %rd345, -4294967296;
	setp.ne.s64 	%p17, %rd346, 0;
	@%p17 bra 	$L__BB16_91;
	cvt.u32.u64 	%r104, %rd208;
	cvt.u32.u64 	%r105, %rd538;
	div.u32 	%r106, %r105, %r104;
	mul.lo.s32 	%r107, %r106, %r104;
	sub.s32 	%r108, %r105, %r107;
	cvt.u64.u32 	%rd540, %r106;
	cvt.u64.u32 	%rd541, %r108;
	bra.uni 	$L__BB16_92;
$L__BB16_91:
	div.s64 	%rd540, %rd538, %rd208;
	mul.lo.s64 	%rd347, %rd540, %rd208;
	sub.s64 	%rd541, %rd538, %rd347;
$L__BB16_92:
	add.s64 	%rd349, %rd1, %rd343;
	ld.global.u64 	%rd350, [%rd349];
	mad.lo.s64 	%rd215, %rd350, %rd541, %rd207;
	add.s32 	%r43, %r236, -2;
	mul.wide.u32 	%rd351, %r43, 8;
	add.s64 	%rd352, %rd2, %rd351;
	ld.global.u64 	%rd216, [%rd352];
	or.b64  	%rd353, %rd540, %rd216;
	and.b64  	%rd354, %rd353, -4294967296;
	setp.ne.s64 	%p18, %rd354, 0;
	@%p18 bra 	$L__BB16_94;
	cvt.u32.u64 	%r109, %rd216;
	cvt.u32.u64 	%r110, %rd540;
	div.u32 	%r111, %r110, %r109;
	mul.lo.s32 	%r112, %r111, %r109;
	sub.s32 	%r113, %r110, %r112;
	cvt.u64.u32 	%rd542, %r111;
	cvt.u64.u32 	%rd543, %r113;
	bra.uni 	$L__BB16_95;
$L__BB16_94:
	div.s64 	%rd542, %rd540, %rd216;
	mul.lo.s64 	%rd355, %rd542, %rd216;
	sub.s64 	%rd543, %rd540, %rd355;
$L__BB16_95:
	add.s64 	%rd357, %rd1, %rd351;
	ld.global.u64 	%rd358, [%rd357];
	mad.lo.s64 	%rd223, %rd358, %rd543, %rd215;
	add.s32 	%r44, %r236, -3;
	mul.wide.u32 	%rd359, %r44, 8;
	add.s64 	%rd360, %rd2, %rd359;
	ld.global.u64 	%rd224, [%rd360];
	or.b64  	%rd361, %rd542, %rd224;
	and.b64  	%rd362, %rd361, -4294967296;
	setp.ne.s64 	%p19, %rd362, 0;
	@%p19 bra 	$L__BB16_97;
	cvt.u32.u64 	%r114, %rd224;
	cvt.u32.u64 	%r115, %rd542;
	div.u32 	%r116, %r115, %r114;
	mul.lo.s32 	%r117, %r116, %r114;
	sub.s32 	%r118, %r115, %r117;
	cvt.u64.u32 	%rd548, %r116;
	cvt.u64.u32 	%rd545, %r118;
	bra.uni 	$L__BB16_98;
$L__BB16_97:
	div.s64 	%rd548, %rd542, %rd224;
	mul.lo.s64 	%rd363, %rd548, %rd224;
	sub.s64 	%rd545, %rd542, %rd363;
$L__BB16_98:
	add.s64 	%rd365, %rd1, %rd359;
	ld.global.u64 	%rd366, [%rd365];
	mad.lo.s64 	%rd557, %rd366, %rd545, %rd223;
	add.s32 	%r236, %r236, -4;
$L__BB16_99:
	setp.eq.s32 	%p20, %r41, 0;
	@%p20 bra 	$L__BB16_113;
	setp.eq.s32 	%p21, %r41, 1;
	@%p21 bra 	$L__BB16_108;
	mul.wide.u32 	%rd368, %r236, 8;
	add.s64 	%rd369, %rd2, %rd368;
	ld.global.u64 	%rd235, [%rd369];
	or.b64  	%rd370, %rd548, %rd235;
	and.b64  	%rd371, %rd370, -4294967296;
	setp.ne.s64 	%p22, %rd371, 0;
	@%p22 bra 	$L__BB16_103;
	cvt.u32.u64 	%r119, %rd235;
	cvt.u32.u64 	%r120, %rd548;
	div.u32 	%r121, %r120, %r119;
	mul.lo.s32 	%r122, %r121, %r119;
	sub.s32 	%r123, %r120, %r122;
	cvt.u64.u32 	%rd549, %r121;
	cvt.u64.u32 	%rd550, %r123;
	bra.uni 	$L__BB16_104;
$L__BB16_103:
	div.s64 	%rd549, %rd548, %rd235;
	mul.lo.s64 	%rd372, %rd549, %rd235;
	sub.s64 	%rd550, %rd548, %rd372;
$L__BB16_104:
	add.s64 	%rd374, %rd1, %rd368;
	ld.global.u64 	%rd375, [%rd374];
	mad.lo.s64 	%rd242, %rd375, %rd550, %rd557;
	add.s32 	%r47, %r236, -1;
	mul.wide.u32 	%rd376, %r47, 8;
	add.s64 	%rd377, %rd2, %rd376;
	ld.global.u64 	%rd243, [%rd377];
	or.b64  	%rd378, %rd549, %rd243;
	and.b64  	%rd379, %rd378, -4294967296;
	setp.ne.s64 	%p23, %rd379, 0;
	@%p23 bra 	$L__BB16_106;
	cvt.u32.u64 	%r124, %rd243;
	cvt.u32.u64 	%r125, %rd549;
	div.u32 	%r126, %r125, %r124;
	mul.lo.s32 	%r127, %r126, %r124;
	sub.s32 	%r128, %r125, %r127;
	cvt.u64.u32 	%rd548, %r126;
	cvt.u64.u32 	%rd552, %r128;
	bra.uni 	$L__BB16_107;
$L__BB16_106:
	div.s64 	%rd548, %rd549, %rd243;
	mul.lo.s64 	%rd380, %rd548, %rd243;
	sub.s64 	%rd552, %rd549, %rd380;
$L__BB16_107:
	add.s64 	%rd382, %rd1, %rd376;
	ld.global.u64 	%rd383, [%rd382];
	mad.lo.s64 	%rd557, %rd383, %rd552, %rd242;
	add.s32 	%r236, %r236, -2;
$L__BB16_108:
	and.b32  	%r129, %r23, 1;
	setp.eq.b32 	%p24, %r129, 1;
	not.pred 	%p25, %p24;
	@%p25 bra 	$L__BB16_113;
	mul.wide.u32 	%rd384, %r236, 8;
	add.s64 	%rd385, %rd2, %rd384;
	ld.global.u64 	%rd254, [%rd385];
	or.b64  	%rd386, %rd548, %rd254;
	and.b64  	%rd387, %rd386, -4294967296;
	setp.ne.s64 	%p26, %rd387, 0;
	@%p26 bra 	$L__BB16_111;
	cvt.u32.u64 	%r130, %rd254;
	cvt.u32.u64 	%r131, %rd548;
	rem.u32 	%r132, %r131, %r130;
	cvt.u64.u32 	%rd556, %r132;
	bra.uni 	$L__BB16_112;
$L__BB16_111:
	rem.s64 	%rd556, %rd548, %rd254;
$L__BB16_112:
	add.s64 	%rd389, %rd1, %rd384;
	ld.global.u64 	%rd390, [%rd389];
	mad.lo.s64 	%rd557, %rd390, %rd556, %rd557;
$L__BB16_113:
	shl.b64 	%rd391, %rd557, 2;
	add.s64 	%rd392, %rd3, %rd391;
	ld.global.u32 	%r133, [%rd392];
	st.shared.u32 	[%r5], %r133;
$L__BB16_114:
	bar.sync 	0;
	setp.lt.u32 	%p48, %r238, 66;
	@%p48 bra 	$L__BB16_118;
$L__BB16_115:
	shr.u32 	%r51, %r238, 1;
	setp.ge.u32 	%p49, %r1, %r51;
	@%p49 bra 	$L__BB16_117;
	ld.shared.u32 	%r205, [%r5];
	shl.b32 	%r206, %r51, 2;
	add.s32 	%r207, %r5, %r206;
	ld.shared.u32 	%r208, [%r207];
	add.s32 	%r209, %r208, %r205;
	st.shared.u32 	[%r5], %r209;
$L__BB16_117:
	bar.sync 	0;
	setp.gt.u32 	%p50, %r238, 131;
	mov.u32 	%r238, %r51;
	@%p50 bra 	$L__BB16_115;
$L__BB16_118:
	setp.gt.u32 	%p51, %r1, 31;
	@%p51 bra 	$L__BB16_121;
	ld.volatile.shared.u32 	%r210, [%r5];
	ld.volatile.shared.u32 	%r211, [%r5+128];
	add.s32 	%r212, %r211, %r210;
	st.volatile.shared.u32 	[%r5], %r212;
	ld.volatile.shared.u32 	%r213, [%r5];
	ld.volatile.shared.u32 	%r214, [%r5+64];
	add.s32 	%r215, %r214, %r213;
	st.volatile.shared.u32 	[%r5], %r215;
	ld.volatile.shared.u32 	%r216, [%r5];
	ld.volatile.shared.u32 	%r217, [%r5+32];
	add.s32 	%r218, %r217, %r216;
	st.volatile.shared.u32 	[%r5], %r218;
	ld.volatile.shared.u32 	%r219, [%r5];
	ld.volatile.shared.u32 	%r220, [%r5+16];
	add.s32 	%r221, %r220, %r219;
	st.volatile.shared.u32 	[%r5], %r221;
	ld.volatile.shared.u32 	%r222, [%r5];
	ld.volatile.shared.u32 	%r223, [%r5+8];
	add.s32 	%r224, %r223, %r222;
	st.volatile.shared.u32 	[%r5], %r224;
	ld.volatile.shared.u32 	%r225, [%r5];
	ld.volatile.shared.u32 	%r226, [%r5+4];
	add.s32 	%r227, %r226, %r225;
	st.volatile.shared.u32 	[%r5], %r227;
	setp.ne.s32 	%p52, %r1, 0;
	@%p52 bra 	$L__BB16_121;
	ld.shared.u32 	%r228, [sdata_i32];
	cvta.to.global.u64 	%rd470, %rd260;
	mul.wide.u32 	%rd471, %r2, 4;
	add.s64 	%rd472, %rd470, %rd471;
	st.global.u32 	[%rd472], %r228;
$L__BB16_121:
	ret;

}
	// .globl	contiguous_reduce2_i32
.visible .entry contiguous_reduce2_i32(
	.param .u64 .ptr .align 1 contiguous_reduce2_i32_param_0,
	.param .u64 .ptr .align 1 contiguous_reduce2_i32_param_1,
	.param .u64 .ptr .align 1 contiguous_reduce2_i32_param_2,
	.param .u64 .ptr .align 1 contiguous_reduce2_i32_param_3,
	.param .u64 contiguous_reduce2_i32_param_4,
	.param .u64 contiguous_reduce2_i32_param_5,
	.param .u64 contiguous_reduce2_i32_param_6
)
{
	.reg .pred 	%p<53>;
	.reg .b32 	%r<243>;
	.reg .b64 	%rd<572>;

	ld.param.u64 	%rd266, [contiguous_reduce2_i32_param_1];
	ld.param.u64 	%rd267, [contiguous_reduce2_i32_param_2];
	ld.param.u64 	%rd268, [contiguous_reduce2_i32_param_3];
	ld.param.u64 	%rd263, [contiguous_reduce2_i32_param_4];
	ld.param.u64 	%rd264, [contiguous_reduce2_i32_param_5];
	ld.param.u64 	%rd265, [contiguous_reduce2_i32_param_6];
	cvta.to.global.u64 	%rd1, %rd268;
	cvta.to.global.u64 	%rd2, %rd267;
	cvta.to.global.u64 	%rd571, %rd266;
	mov.u32 	%r1, %tid.x;
	mov.u32 	%r2, %ctaid.x;
	mov.u32 	%r242, %ntid.x;
	mul.lo.s32 	%r51, %r2, %r242;
	shl.b32 	%r52, %r51, 1;
	add.s32 	%r4, %r52, %r1;
	shl.b32 	%r53, %r1, 2;
	mov.u32 	%r54, sdata_i32;
	add.s32 	%r5, %r54, %r53;
	mov.b32 	%r55, 0;
	st.shared.u32 	[%r5], %r55;
	add.s32 	%r56, %r4, %r242;
	cvt.u64.u32 	%rd4, %r56;
	setp.le.u64 	%p1, %rd264, %rd4;
	@%p1 bra 	$L__BB17_54;
	cvt.u64.u32 	%rd401, %r4;
	mov.u32 	%r134, %ctaid.y;
	cvt.u64.u32 	%rd402, %r134;
	mul.lo.s64 	%rd403, %rd264, %rd402;
	add.s64 	%rd525, %rd403, %rd401;
	add.s64 	%rd523, %rd403, %rd4;
	cvt.u32.u64 	%r6, %rd263;
	add.s32 	%r236, %r6, -1;
	setp.lt.s32 	%p27, %r236, 0;
	mov.b64 	%rd529, 0;
	mov.u64 	%rd530, %rd529;
	@%p27 bra 	$L__BB17_53;
	setp.lt.u32 	%p28, %r236, 3;
	mov.b64 	%rd530, 0;
	mov.u64 	%rd529, %rd530;
	@%p28 bra 	$L__BB17_30;
	add.s32 	%r234, %r6, -2;
	and.b32  	%r135, %r6, -4;
	neg.s32 	%r233, %r135;
	mov.b64 	%rd530, 0;
$L__BB17_4:
	.pragma "nounroll";
	add.s32 	%r12, %r234, 1;
	mul.wide.u32 	%rd407, %r12, 8;
	add.s64 	%rd408, %rd2, %rd407;
	ld.global.u64 	%rd11, [%rd408];
	or.b64  	%rd409, %rd525, %rd11;
	and.b64  	%rd410, %rd409, -4294967296;
	setp.ne.s64 	%p29, %rd410, 0;
	@%p29 bra 	$L__BB17_6;
	cvt.u32.u64 	%r136, %rd11;
	cvt.u32.u64 	%r137, %rd525;
	div.u32 	%r138, %r137, %r136;
	mul.lo.s32 	%r139, %r138, %r136;
	sub.s32 	%r140, %r137, %r139;
	cvt.u64.u32 	%rd491, %r138;
	cvt.u64.u32 	%rd492, %r140;
	bra.uni 	$L__BB17_7;
$L__BB17_6:
	div.s64 	%rd491, %rd525, %rd11;
	mul.lo.s64 	%rd411, %rd491, %rd11;
	sub.s64 	%rd492, %rd525, %rd411;
$L__BB17_7:
	mul.wide.u32 	%rd412, %r12, 8;
	add.s64 	%rd413, %rd1, %rd412;
	ld.global.u64 	%rd18, [%rd413];
	mad.lo.s64 	%rd19, %rd18, %rd492, %rd529;
	or.b64  	%rd414, %rd523, %rd11;
	and.b64  	%rd415, %rd414, -4294967296;
	setp.ne.s64 	%p30, %rd415, 0;
	@%p30 bra 	$L__BB17_9;
	cvt.u32.u64 	%r141, %rd11;
	cvt.u32.u64 	%r142, %rd523;
	div.u32 	%r143, %r142, %r141;
	mul.lo.s32 	%r144, %r143, %r141;
	sub.s32 	%r145, %r142, %r144;
	cvt.u64.u32 	%rd493, %r143;
	cvt.u64.u32 	%rd494, %r145;
	bra.uni 	$L__BB17_10;
$L__BB17_9:
	div.s64 	%rd493, %rd523, %rd11;
	mul.lo.s64 	%rd416, %rd493, %rd11;
	sub.s64 	%rd494, %rd523, %rd416;
$L__BB17_10:
	mad.lo.s64 	%rd26, %rd494, %rd18, %rd530;
	mul.wide.u32 	%rd417, %r234, 8;
	add.s64 	%rd418, %rd2, %rd417;
	ld.global.u64 	%rd27, [%rd418];
	or.b64  	%rd419, %rd491, %rd27;
	and.b64  	%rd420, %rd419, -4294967296;
	setp.ne.s64 	%p31, %rd420, 0;
	@%p31 bra 	$L__BB17_12;
	cvt.u32.u64 	%r146, %rd27;
	cvt.u32.u64 	%r147, %rd491;
	div.u32 	%r148, %r147, %r146;
	mul.lo.s32 	%r149, %r148, %r146;
	sub.s32 	%r150, %r147, %r149;
	cvt.u64.u32 	%rd495, %r148;
	cvt.u64.u32 	%rd496, %r150;
	bra.uni 	$L__BB17_13;
$L__BB17_12:
	div.s64 	%rd495, %rd491, %rd27;
	mul.lo.s64 	%rd421, %rd495, %rd27;
	sub.s64 	%rd496, %rd491, %rd421;
$L__BB17_13:
	mul.wide.u32 	%rd422, %r234, 8;
	add.s64 	%rd423, %rd1, %rd422;
	ld.global.u64 	%rd34, [%rd423];
	mad.lo.s64 	%rd35, %rd34, %rd496, %rd19;
	or.b64  	%rd424, %rd493, %rd27;
	and.b64  	%rd425, %rd424, -4294967296;
	setp.ne.s64 	%p32, %rd425, 0;
	@%p32 bra 	$L__BB17_15;
	cvt.u32.u64 	%r151, %rd27;
	cvt.u32.u64 	%r152, %rd493;
	div.u32 	%r153, %r152, %r151;
	mul.lo.s32 	%r154, %r153, %r151;
	sub.s32 	%r155, %r152, %r154;
	cvt.u64.u32 	%rd497, %r153;
	cvt.u64.u32 	%rd498, %r155;
	bra.uni 	$L__BB17_16;
$L__BB17_15:
	div.s64 	%rd497, %rd493, %rd27;
	mul.lo.s64 	%rd426, %rd497, %rd27;
	sub.s64 	%rd498, %rd493, %rd426;
$L__BB17_16:
	mad.lo.s64 	%rd42, %rd498, %rd34, %rd26;
	add.s32 	%r13, %r234, -1;
	mul.wide.u32 	%rd427, %r13, 8;
	add.s64 	%rd428, %rd2, %rd427;
	ld.global.u64 	%rd43, [%rd428];
	or.b64  	%rd429, %rd495, %rd43;
	and.b64  	%rd430, %rd429, -4294967296;
	setp.ne.s64 	%p33, %rd430, 0;
	@%p33 bra 	$L__BB17_18;
	cvt.u32.u64 	%r156, %rd43;
	cvt.u32.u64 	%r157, %rd495;
	div.u32 	%r158, %r157, %r156;
	mul.lo.s32 	%r159, %r158, %r156;
	sub.s32 	%r160, %r157, %r159;
	cvt.u64.u32 	%rd499, %r158;
	cvt.u64.u32 	%rd500, %r160;
	bra.uni 	$L__BB17_19;
$L__BB17_18:
	div.s64 	%rd499, %rd495, %rd43;
	mul.lo.s64 	%rd431, %rd499, %rd43;
	sub.s64 	%rd500, %rd495, %rd431;
$L__BB17_19:
	mul.wide.u32 	%rd432, %r13, 8;
	add.s64 	%rd433, %rd1, %rd432;
	ld.global.u64 	%rd50, [%rd433];
	mad.lo.s64 	%rd51, %rd50, %rd500, %rd35;
	or.b64  	%rd434, %rd497, %rd43;
	and.b64  	%rd435, %rd434, -4294967296;
	setp.ne.s64 	%p34, %rd435, 0;
	@%p34 bra 	$L__BB17_21;
	cvt.u32.u64 	%r161, %rd43;
	cvt.u32.u64 	%r162, %rd497;
	div.u32 	%r163, %r162, %r161;
	mul.lo.s32 	%r164, %r163, %r161;
	sub.s32 	%r165, %r162, %r164;
	cvt.u64.u32 	%rd501, %r163;
	cvt.u64.u32 	%rd502, %r165;
	bra.uni 	$L__BB17_22;
$L__BB17_21:
	div.s64 	%rd501, %rd497, %rd43;
	mul.lo.s64 	%rd436, %rd501, %rd43;
	sub.s64 	%rd502, %rd497, %rd436;
$L__BB17_22:
	mad.lo.s64 	%rd58, %rd502, %rd50, %rd42;
	add.s32 	%r166, %r234, -2;
	mul.wide.u32 	%rd437, %r166, 8;
	add.s64 	%rd438, %rd2, %rd437;
	ld.global.u64 	%rd59, [%rd438];
	or.b64  	%rd439, %rd499, %rd59;
	and.b64  	%rd440, %rd439, -4294967296;
	setp.ne.s64 	%p35, %rd440, 0;
	@%p35 bra 	$L__BB17_24;
	cvt.u32.u64 	%r167, %rd59;
	cvt.u32.u64 	%r168, %rd499;
	div.u32 	%r169, %r168, %r167;
	mul.lo.s32 	%r170, %r169, %r167;
	sub.s32 	%r171, %r168, %r170;
	cvt.u64.u32 	%rd525, %r169;
	cvt.u64.u32 	%rd504, %r171;
	bra.uni 	$L__BB17_25;
$L__BB17_24:
	div.s64 	%rd525, %rd499, %rd59;
	mul.lo.s64 	%rd441, %rd525, %rd59;
	sub.s64 	%rd504, %rd499, %rd441;
$L__BB17_25:
	mul.wide.u32 	%rd442, %r166, 8;
	add.s64 	%rd443, %rd1, %rd442;
	ld.global.u64 	%rd66, [%rd443];
	mad.lo.s64 	%rd529, %rd66, %rd504, %rd51;
	or.b64  	%rd444, %rd501, %rd59;
	and.b64  	%rd445, %rd444, -4294967296;
	setp.ne.s64 	%p36, %rd445, 0;
	@%p36 bra 	$L__BB17_27;
	cvt.u32.u64 	%r173, %rd59;
	cvt.u32.u64 	%r174, %rd501;
	div.u32 	%r175, %r174, %r173;
	mul.lo.s32 	%r176, %r175, %r173;
	sub.s32 	%r177, %r174, %r176;
	cvt.u64.u32 	%rd523, %r175;
	cvt.u64.u32 	%rd506, %r177;
	bra.uni 	$L__BB17_28;
$L__BB17_27:
	div.s64 	%rd523, %rd501, %rd59;
	mul.lo.s64 	%rd446, %rd523, %rd59;
	sub.s64 	%rd506, %rd501, %rd446;
$L__BB17_28:
	mad.lo.s64 	%rd530, %rd506, %rd66, %rd58;
	add.s32 	%r234, %r234, -4;
	add.s32 	%r233, %r233, 4;
	setp.ne.s32 	%p37, %r233, 0;
	@%p37 bra 	$L__BB17_4;
	add.s32 	%r236, %r234, 1;
$L__BB17_30:
	and.b32  	%r18, %r6, 3;
	setp.eq.s32 	%p38, %r18, 0;
	@%p38 bra 	$L__BB17_53;
	setp.eq.s32 	%p39, %r18, 1;
	@%p39 bra 	$L__BB17_45;
	mul.wide.u32 	%rd448, %r236, 8;
	add.s64 	%rd449, %rd2, %rd448;
	ld.global.u64 	%rd81, [%rd449];
	or.b64  	%rd450, %rd525, %rd81;
	and.b64  	%rd451, %rd450, -4294967296;
	setp.ne.s64 	%p40, %rd451, 0;
	@%p40 bra 	$L__BB17_34;
	cvt.u32.u64 	%r178, %rd81;
	cvt.u32.u64 	%r179, %rd525;
	div.u32 	%r180, %r179, %r178;
	mul.lo.s32 	%r181, %r180, %r178;
	sub.s32 	%r182, %r179, %r181;
	cvt.u64.u32 	%rd513, %r180;
	cvt.u64.u32 	%rd514, %r182;
	bra.uni 	$L__BB17_35;
$L__BB17_34:
	div.s64 	%rd513, %rd525, %rd81;
	mul.lo.s64 	%rd452, %rd513, %rd81;
	sub.s64 	%rd514, %rd525, %rd452;
$L__BB17_35:
	add.s64 	%rd454, %rd1, %rd448;
	ld.global.u64 	%rd88, [%rd454];
	mad.lo.s64 	%rd89, %rd88, %rd514, %rd529;
	or.b64  	%rd455, %rd523, %rd81;
	and.b64  	%rd456, %rd455, -4294967296;
	setp.ne.s64 	%p41, %rd456, 0;
	@%p41 bra 	$L__BB17_37;
	cvt.u32.u64 	%r183, %rd81;
	cvt.u32.u64 	%r184, %rd523;
	div.u32 	%r185, %r184, %r183;
	mul.lo.s32 	%r186, %r185, %r183;
	sub.s32 	%r187, %r184, %r186;
	cvt.u64.u32 	%rd515, %r185;
	cvt.u64.u32 	%rd516, %r187;
	bra.uni 	$L__BB17_38;
$L__BB17_37:
	div.s64 	%rd515, %rd523, %rd81;
	mul.lo.s64 	%rd457, %rd515, %rd81;
	sub.s64 	%rd516, %rd523, %rd457;
$L__BB17_38:
	mad.lo.s64 	%rd96, %rd516, %rd88, %rd530;
	add.s32 	%r19, %r236, -1;
	mul.wide.u32 	%rd458, %r19, 8;
	add.s64 	%rd459, %rd2, %rd458;
	ld.global.u64 	%rd97, [%rd459];
	or.b64  	%rd460, %rd513, %rd97;
	and.b64  	%rd461, %rd460, -4294967296;
	setp.ne.s64 	%p42, %rd461, 0;
	@%p42 bra 	$L__BB17_40;
	cvt.u32.u64 	%r188, %rd97;
	cvt.u32.u64 	%r189, %rd513;
	div.u32 	%r190, %r189, %r188;
	mul.lo.s32 	%r191, %r190, %r188;
	sub.s32 	%r192, %r189, %r191;
	cvt.u64.u32 	%rd525, %r190;
	cvt.u64.u32 	%rd518, %r192;
	bra.uni 	$L__BB17_41;
$L__BB17_40:
	div.s64 	%rd525, %rd513, %rd97;
	mul.lo.s64 	%rd462, %rd525, %rd97;
	sub.s64 	%rd518, %rd513, %rd462;
$L__BB17_41:
	add.s64 	%rd464, %rd1, %rd458;
	ld.global.u64 	%rd104, [%rd464];
	mad.lo.s64 	%rd529, %rd104, %rd518, %rd89;
	or.b64  	%rd465, %rd515, %rd97;
	and.b64  	%rd466, %rd465, -4294967296;
	setp.ne.s64 	%p43, %rd466, 0;
	@%p43 bra 	$L__BB17_43;
	cvt.u32.u64 	%r193, %rd97;
	cvt.u32.u64 	%r194, %rd515;
	div.u32 	%r195, %r194, %r193;
	mul.lo.s32 	%r196, %r195, %r193;
	sub.s32 	%r197, %r194, %r196;
	cvt.u64.u32 	%rd523, %r195;
	cvt.u64.u32 	%rd520, %r197;
	bra.uni 	$L__BB17_44;
$L__BB17_43:
	div.s64 	%rd523, %rd515, %rd97;
	mul.lo.s64 	%rd467, %rd523, %rd97;
	sub.s64 	%rd520, %rd515, %rd467;
$L__BB17_44:
	mad.lo.s64 	%rd530, %rd520, %rd104, %rd96;
	add.s32 	%r236, %r236, -2;
$L__BB17_45:
	and.b32  	%r198, %r6, 1;
	setp.eq.b32 	%p44, %r198, 1;
	not.pred 	%p45, %p44;
	@%p45 bra 	$L__BB17_53;
	mul.wide.u32 	%rd468, %r236, 8;
	add.s64 	%rd469, %rd2, %rd468;
	ld.global.u64 	%rd119, [%rd469];
	or.b64  	%rd470, %rd525, %rd119;
	and.b64  	%rd471, %rd470, -4294967296;
	setp.ne.s64 	%p46, %rd471, 0;
	@%p46 bra 	$L__BB17_48;
	cvt.u32.u64 	%r199, %rd119;
	cvt.u32.u64 	%r200, %rd525;
	rem.u32 	%r201, %r200, %r199;
	cvt.u64.u32 	%rd527, %r201;
	bra.uni 	$L__BB17_49;
$L__BB17_48:
	rem.s64 	%rd527, %rd525, %rd119;
$L__BB17_49:
	add.s64 	%rd473, %rd1, %rd468;
	ld.global.u64 	%rd123, [%rd473];
	mad.lo.s64 	%rd529, %rd123, %rd527, %rd529;
	or.b64  	%rd474, %rd523, %rd119;
	and.b64  	%rd475, %rd474, -4294967296;
	setp.ne.s64 	%p47, %rd475, 0;
	@%p47 bra 	$L__BB17_51;
	cvt.u32.u64 	%r202, %rd119;
	cvt.u32.u64 	%r203, %rd523;
	rem.u32 	%r204, %r203, %r202;
	cvt.u64.u32 	%rd528, %r204;
	bra.uni 	$L__BB17_52;
$L__BB17_51:
	rem.s64 	%rd528, %rd523, %rd119;
$L__BB17_52:
	mad.lo.s64 	%rd530, %rd528, %rd123, %rd530;
$L__BB17_53:
	shl.b64 	%rd476, %rd529, 2;
	add.s64 	%rd477, %rd571, %rd476;
	ld.global.u32 	%r205, [%rd477];
	shl.b64 	%rd478, %rd530, 2;
	add.s64 	%rd479, %rd571, %rd478;
	ld.global.u32 	%r206, [%rd479];
	add.s32 	%r207, %r206, %r205;
	st.shared.u32 	[%r5], %r207;
	bra.uni 	$L__BB17_114;
$L__BB17_54:
	cvt.u64.u32 	%rd131, %r4;
	setp.le.u64 	%p2, %rd264, %rd131;
	@%p2 bra 	$L__BB17_114;
	mov.u32 	%r57, %ctaid.y;
	cvt.u64.u32 	%rd269, %r57;
	mad.lo.s64 	%rd562, %rd264, %rd269, %rd131;
	cvt.u32.u64 	%r22, %rd263;
	add.s32 	%r240, %r22, -1;
	setp.lt.s32 	%p3, %r240, 0;
	@%p3 bra 	$L__BB17_113;
	and.b32  	%r24, %r22, 7;
	setp.lt.u32 	%p4, %r240, 7;
	@%p4 bra 	$L__BB17_84;
	add.s32 	%r238, %r22, -4;
	and.b32  	%r58, %r22, -8;
	neg.s32 	%r237, %r58;
$L__BB17_58:
	.pragma "nounroll";
	add.s32 	%r29, %r238, 3;
	mul.wide.u32 	%rd271, %r29, 8;
	add.s64 	%rd272, %rd2, %rd271;
	ld.global.u64 	%rd135, [%rd272];
	or.b64  	%rd273, %rd562, %rd135;
	and.b64  	%rd274, %rd273, -4294967296;
	setp.ne.s64 	%p5, %rd274, 0;
	@%p5 bra 	$L__BB17_60;
	cvt.u32.u64 	%r59, %rd135;
	cvt.u32.u64 	%r60, %rd562;
	div.u32 	%r61, %r60, %r59;
	mul.lo.s32 	%r62, %r61, %r59;
	sub.s32 	%r63, %r60, %r62;
	cvt.u64.u32 	%rd533, %r61;
	cvt.u64.u32 	%rd534, %r63;
	bra.uni 	$L__BB17_61;
$L__BB17_60:
	div.s64 	%rd533, %rd562, %rd135;
	mul.lo.s64 	%rd275, %rd533, %rd135;
	sub.s64 	%rd534, %rd562, %rd275;
$L__BB17_61:
	add.s64 	%rd277, %rd1, %rd271;
	ld.global.u64 	%rd278, [%rd277];
	mul.lo.s64 	%rd142, %rd278, %rd534;
	add.s32 	%r30, %r238, 2;
	mul.wide.u32 	%rd279, %r30, 8;
	add.s64 	%rd280, %rd2, %rd279;
	ld.global.u64 	%rd143, [%rd280];
	or.b64  	%rd281, %rd533, %rd143;
	and.b64  	%rd282, %rd281, -4294967296;
	setp.ne.s64 	%p6, %rd282, 0;
	@%p6 bra 	$L__BB17_63;
	cvt.u32.u64 	%r64, %rd143;
	cvt.u32.u64 	%r65, %rd533;
	div.u32 	%r66, %r65, %r64;
	mul.lo.s32 	%r67, %r66, %r64;
	sub.s32 	%r68, %r65, %r67;
	cvt.u64.u32 	%rd535, %r66;
	cvt.u64.u32 	%rd536, %r68;
	bra.uni 	$L__BB17_64;
$L__BB17_63:
	div.s64 	%rd535, %rd533, %rd143;
	mul.lo.s64 	%rd283, %rd535, %rd143;
	sub.s64 	%rd536, %rd533, %rd283;
$L__BB17_64:
	add.s64 	%rd285, %rd1, %rd279;
	ld.global.u64 	%rd286, [%rd285];
	mad.lo.s64 	%rd150, %rd286, %rd536, %rd142;
	add.s32 	%r31, %r238, 1;
	mul.wide.u32 	%rd287, %r31, 8;
	add.s64 	%rd288, %rd2, %rd287;
	ld.global.u64 	%rd151, [%rd288];
	or.b64  	%rd289, %rd535, %rd151;
	and.b64  	%rd290, %rd289, -4294967296;
	setp.ne.s64 	%p7, %rd290, 0;
	@%p7 bra 	$L__BB17_66;
	cvt.u32.u64 	%r69, %rd151;
	cvt.u32.u64 	%r70, %rd535;
	div.u32 	%r71, %r70, %r69;
	mul.lo.s32 	%r72, %r71, %r69;
	sub.s32 	%r73, %r70, %r72;
	cvt.u64.u32 	%rd537, %r71;
	cvt.u64.u32 	%rd538, %r73;
	bra.uni 	$L__BB17_67;
$L__BB17_66:
	div.s64 	%rd537, %rd535, %rd151;
	mul.lo.s64 	%rd291, %rd537, %rd151;
	sub.s64 	%rd538, %rd535, %rd291;
$L__BB17_67:
	add.s64 	%rd293, %rd1, %rd287;
	ld.global.u64 	%rd294, [%rd293];
	mad.lo.s64 	%rd158, %rd294, %rd538, %rd150;
	add.s32 	%r32, %r238, -4;
	mul.wide.u32 	%rd295, %r238, 8;
	add.s64 	%rd296, %rd2, %rd295;
	ld.global.u64 	%rd159, [%rd296];
	or.b64  	%rd297, %rd537, %rd159;
	and.b64  	%rd298, %rd297, -4294967296;
	setp.ne.s64 	%p8, %rd298, 0;
	@%p8 bra 	$L__BB17_69;
	cvt.u32.u64 	%r74, %rd159;
	cvt.u32.u64 	%r75, %rd537;
	div.u32 	%r76, %r75, %r74;
	mul.lo.s32 	%r77, %r76, %r74;
	sub.s32 	%r78, %r75, %r77;
	cvt.u64.u32 	%rd539, %r76;
	cvt.u64.u32 	%rd540, %r78;
	bra.uni 	$L__BB17_70;
$L__BB17_69:
	div.s64 	%rd539, %rd537, %rd159;
	mul.lo.s64 	%rd299, %rd539, %rd159;
	sub.s64 	%rd540, %rd537, %rd299;
$L__BB17_70:
	add.s64 	%rd301, %rd1, %rd295;
	ld.global.u64 	%rd302, [%rd301];
	mad.lo.s64 	%rd166, %rd302, %rd540, %rd158;
	add.s32 	%r33, %r238, -1;
	mul.wide.u32 	%rd303, %r33, 8;
	add.s64 	%rd304, %rd2, %rd303;
	ld.global.u64 	%rd167, [%rd304];
	or.b64  	%rd305, %rd539, %rd167;
	and.b64  	%rd306, %rd305, -4294967296;
	setp.ne.s64 	%p9, %rd306, 0;
	@%p9 bra 	$L__BB17_72;
	cvt.u32.u64 	%r79, %rd167;
	cvt.u32.u64 	%r80, %rd539;
	div.u32 	%r81, %r80, %r79;
	mul.lo.s32 	%r82, %r81, %r79;
	sub.s32 	%r83, %r80, %r82;
	cvt.u64.u32 	%rd541, %r81;
	cvt.u64.u32 	%rd542, %r83;
	bra.uni 	$L__BB17_73;
$L__BB17_72:
	div.s64 	%rd541, %rd539, %rd167;
	mul.lo.s64 	%rd307, %rd541, %rd167;
	sub.s64 	%rd542, %rd539, %rd307;
$L__BB17_73:
	add.s64 	%rd309, %rd1, %rd303;
	ld.global.u64 	%rd310, [%rd309];
	mad.lo.s64 	%rd174, %rd310, %rd542, %rd166;
	add.s32 	%r34, %r238, -2;
	mul.wide.u32 	%rd311, %r34, 8;
	add.s64 	%rd312, %rd2, %rd311;
	ld.global.u64 	%rd175, [%rd312];
	or.b64  	%rd313, %rd541, %rd175;
	and.b64  	%rd314, %rd313, -4294967296;
	setp.ne.s64 	%p10, %rd314, 0;
	@%p10 bra 	$L__BB17_75;
	cvt.u32.u64 	%r84, %rd175;
	cvt.u32.u64 	%r85, %rd541;
	div.u32 	%r86, %r85, %r84;
	mul.lo.s32 	%r87, %r86, %r84;
	sub.s32 	%r88, %r85, %r87;
	cvt.u64.u32 	%rd543, %r86;
	cvt.u64.u32 	%rd544, %r88;
	bra.uni 	$L__BB17_76;
$L__BB17_75:
	div.s64 	%rd543, %rd541, %rd175;
	mul.lo.s64 	%rd315, %rd543, %rd175;
	sub.s64 	%rd544, %rd541, %rd315;
$L__BB17_76:
	add.s64 	%rd317, %rd1, %rd311;
	ld.global.u64 	%rd318, [%rd317];
	mad.lo.s64 	%rd182, %rd318, %rd544, %rd174;
	add.s32 	%r35, %r238, -3;
	mul.wide.u32 	%rd319, %r35, 8;
	add.s64 	%rd320, %rd2, %rd319;
	ld.global.u64 	%rd183, [%rd320];
	or.b64  	%rd321, %rd543, %rd183;
	and.b64  	%rd322, %rd321, -4294967296;
	setp.ne.s64 	%p11, %rd322, 0;
	@%p11 bra 	$L__BB17_78;
	cvt.u32.u64 	%r89, %rd183;
	cvt.u32.u64 	%r90, %rd543;
	div.u32 	%r91, %r90, %r89;
	mul.lo.s32 	%r92, %r91, %r89;
	sub.s32 	%r93, %r90, %r92;
	cvt.u64.u32 	%rd545, %r91;
	cvt.u64.u32 	%rd546, %r93;
	bra.uni 	$L__BB17_79;
$L__BB17_78:
	div.s64 	%rd545, %rd543, %rd183;
	mul.lo.s64 	%rd323, %rd545, %rd183;
	sub.s64 	%rd546, %rd543, %rd323;
$L__BB17_79:
	add.s64 	%rd325, %rd1, %rd319;
	ld.global.u64 	%rd326, [%rd325];
	mad.lo.s64 	%rd190, %rd326, %rd546, %rd182;
	mul.wide.u32 	%rd327, %r32, 8;
	add.s64 	%rd328, %rd2, %rd327;
	ld.global.u64 	%rd191, [%rd328];
	or.b64  	%rd329, %rd545, %rd191;
	and.b64  	%rd330, %rd329, -4294967296;
	setp.ne.s64 	%p12, %rd330, 0;
	@%p12 bra 	$L__BB17_81;
	cvt.u32.u64 	%r94, %rd191;
	cvt.u32.u64 	%r95, %rd545;
	div.u32 	%r96, %r95, %r94;
	mul.lo.s32 	%r97, %r96, %r94;
	sub.s32 	%r98, %r95, %r97;
	cvt.u64.u32 	%rd562, %r96;
	cvt.u64.u32 	%rd548, %r98;
	bra.uni 	$L__BB17_82;
$L__BB17_81:
	div.s64 	%rd562, %rd545, %rd191;
	mul.lo.s64 	%rd331, %rd562, %rd191;
	sub.s64 	%rd548, %rd545, %rd331;
$L__BB17_82:
	add.s64 	%rd333, %rd1, %rd327;
	ld.global.u64 	%rd334, [%rd333];
	mad.lo.s64 	%rd335, %rd334, %rd548, %rd190;
	shl.b64 	%rd336, %rd335, 2;
	add.s64 	%rd571, %rd571, %rd336;
	add.s32 	%r238, %r238, -8;
	add.s32 	%r237, %r237, 8;
	setp.ne.s32 	%p13, %r237, 0;
	@%p13 bra 	$L__BB17_58;
	add.s32 	%r240, %r238, 3;
$L__BB17_84:
	setp.eq.s32 	%p14, %r24, 0;
	@%p14 bra 	$L__BB17_113;
	and.b32  	%r40, %r22, 3;
	setp.lt.u32 	%p15, %r24, 4;
	@%p15 bra 	$L__BB17_99;
	mul.wide.u32 	%rd338, %r240, 8;
	add.s64 	%rd339, %rd2, %rd338;
	ld.global.u64 	%rd202, [%rd339];
	or.b64  	%rd340, %rd562, %rd202;
	and.b64  	%rd341, %rd340, -4294967296;
	setp.ne.s64 	%p16, %rd341, 0;
	@%p16 bra 	$L__BB17_88;
	cvt.u32.u64 	%r99, %rd202;
	cvt.u32.u64 	%r100, %rd562;
	div.u32 	%r101, %r100, %r99;
	mul.lo.s32 	%r102, %r101, %r99;
	sub.s32 	%r103, %r100, %r102;
	cvt.u64.u32 	%rd552, %r101;
	cvt.u64.u32 	%rd553, %r103;
	bra.uni 	$L__BB17_89;
$L__BB17_88:
	div.s64 	%rd552, %rd562, %rd202;
	mul.lo.s64 	%rd342, %rd552, %rd202;
	sub.s64 	%rd553, %rd562, %rd342;
$L__BB17_89:
	add.s64 	%rd344, %rd1, %rd338;
	ld.global.u64 	%rd345, [%rd344];
	mul.lo.s64 	%rd209, %rd345, %rd553;
	add.s32 	%r41, %r240, -1;
	mul.wide.u32 	%rd346, %r41, 8;
	add.s64 	%rd347, %rd2, %rd346;
	ld.global.u64 	%rd210, [%rd347];
	or.b64  	%rd348, %rd552, %rd210;
	and.b64  	%rd349, %rd348, -4294967296;
	setp.ne.s64 	%p17, %rd349, 0;
	@%p17 bra 	$L__BB17_91;
	cvt.u32.u64 	%r104, %rd210;
	cvt.u32.u64 	%r105, %rd552;
	div.u32 	%r106, %r105, %r104;
	mul.lo.s32 	%r107, %r106, %r104;
	sub.s32 	%r108, %r105, %r107;
	cvt.u64.u32 	%rd554, %r106;
	cvt.u64.u32 	%rd555, %r108;
	bra.uni 	$L__BB17_92;
$L__BB17_91:
	div.s64 	%rd554, %rd552, %rd210;
	mul.lo.s64 	%rd350, %rd554, %rd210;
	sub.s64 	%rd555, %rd552, %rd350;
$L__BB17_92:
	add.s64 	%rd352, %rd1, %rd346;
	ld.global.u64 	%rd353, [%rd352];
	mad.lo.s64 	%rd217, %rd353, %rd555, %rd209;
	add.s32 	%r42, %r240, -2;
	mul.wide.u32 	%rd354, %r42, 8;
	add.s64 	%rd355, %rd2, %rd354;
	ld.global.u64 	%rd218, [%rd355];
	or.b64  	%rd356, %rd554, %rd218;
	and.b64  	%rd357, %rd356, -4294967296;
	setp.ne.s64 	%p18, %rd357, 0;
	@%p18 bra 	$L__BB17_94;
	cvt.u32.u64 	%r109, %rd218;
	cvt.u32.u64 	%r110, %rd554;
	div.u32 	%r111, %r110, %r109;
	mul.lo.s32 	%r112, %r111, %r109;
	sub.s32 	%r113, %r110, %r112;
	cvt.u64.u32 	%rd556, %r111;
	cvt.u64.u32 	%rd557, %r113;
	bra.uni 	$L__BB17_95;
$L__BB17_94:
	div.s64 	%rd556, %rd554, %rd218;
	mul.lo.s64 	%rd358, %rd556, %rd218;
	sub.s64 	%rd557, %rd554, %rd358;
$L__BB17_95:
	add.s64 	%rd360, %rd1, %rd354;
	ld.global.u64 	%rd361, [%rd360];
	mad.lo.s64 	%rd225, %rd361, %rd557, %rd217;
	add.s32 	%r43, %r240, -3;
	mul.wide.u32 	%rd362, %r43, 8;
	add.s64 	%rd363, %rd2, %rd362;
	ld.global.u64 	%rd226, [%rd363];
	or.b64  	%rd364, %rd556, %rd226;
	and.b64  	%rd365, %rd364, -4294967296;
	setp.ne.s64 	%p19, %rd365, 0;
	@%p19 bra 	$L__BB17_97;
	cvt.u32.u64 	%r114, %rd226;
	cvt.u32.u64 	%r115, %rd556;
	div.u32 	%r116, %r115, %r114;
	mul.lo.s32 	%r117, %r116, %r114;
	sub.s32 	%r118, %r115, %r117;
	cvt.u64.u32 	%rd562, %r116;
	cvt.u64.u32 	%rd559, %r118;
	bra.uni 	$L__BB17_98;
$L__BB17_97:
	div.s64 	%rd562, %rd556, %rd226;
	mul.lo.s64 	%rd366, %rd562, %rd226;
	sub.s64 	%rd559, %rd556, %rd366;
$L__BB17_98:
	add.s64 	%rd368, %rd1, %rd362;
	ld.global.u64 	%rd369, [%rd368];
	mad.lo.s64 	%rd370, %rd369, %rd559, %rd225;
	shl.b64 	%rd371, %rd370, 2;
	add.s64 	%rd571, %rd571, %rd371;
	add.s32 	%r240, %r240, -4;
$L__BB17_99:
	setp.eq.s32 	%p20, %r40, 0;
	@%p20 bra 	$L__BB17_113;
	setp.eq.s32 	%p21, %r40, 1;
	@%p21 bra 	$L__BB17_108;
	mul.wide.u32 	%rd373, %r240, 8;
	add.s64 	%rd374, %rd2, %rd373;
	ld.global.u64 	%rd237, [%rd374];
	or.b64  	%rd375, %rd562, %rd237;
	and.b64  	%rd376, %rd375, -4294967296;
	setp.ne.s64 	%p22, %rd376, 0;
	@%p22 bra 	$L__BB17_103;
	cvt.u32.u64 	%r119, %rd237;
	cvt.u32.u64 	%r120, %rd562;
	div.u32 	%r121, %r120, %r119;
	mul.lo.s32 	%r122, %r121, %r119;
	sub.s32 	%r123, %r120, %r122;
	cvt.u64.u32 	%rd563, %r121;
	cvt.u64.u32 	%rd564, %r123;
	bra.uni 	$L__BB17_104;
$L__BB17_103:
	div.s64 	%rd563, %rd562, %rd237;
	mul.lo.s64 	%rd377, %rd563, %rd237;
	sub.s64 	%rd564, %rd562, %rd377;
$L__BB17_104:
	add.s64 	%rd379, %rd1, %rd373;
	ld.global.u64 	%rd380, [%rd379];
	mul.lo.s64 	%rd244, %rd380, %rd564;
	add.s32 	%r46, %r240, -1;
	mul.wide.u32 	%rd381, %r46, 8;
	add.s64 	%rd382, %rd2, %rd381;
	ld.global.u64 	%rd245, [%rd382];
	or.b64  	%rd383, %rd563, %rd245;
	and.b64  	%rd384, %rd383, -4294967296;
	setp.ne.s64 	%p23, %rd384, 0;
	@%p23 bra 	$L__BB17_106;
	cvt.u32.u64 	%r124, %rd245;
	cvt.u32.u64 	%r125, %rd563;
	div.u32 	%r126, %r125, %r124;
	mul.lo.s32 	%r127, %r126, %r124;
	sub.s32 	%r128, %r125, %r127;
	cvt.u64.u32 	%rd562, %r126;
	cvt.u64.u32 	%rd566, %r128;
	bra.uni 	$L__BB17_107;
$L__BB17_106:
	div.s64 	%rd562, %rd563, %rd245;
	mul.lo.s64 	%rd385, %rd562, %rd245;
	sub.s64 	%rd566, %rd563, %rd385;
$L__BB17_107:
	add.s64 	%rd387, %rd1, %rd381;
	ld.global.u64 	%rd388, [%rd387];
	mad.lo.s64 	%rd389, %rd388, %rd566, %rd244;
	shl.b64 	%rd390, %rd389, 2;
	add.s64 	%rd571, %rd571, %rd390;
	add.s32 	%r240, %r240, -2;
$L__BB17_108:
	and.b32  	%r129, %r22, 1;
	setp.eq.b32 	%p24, %r129, 1;
	not.pred 	%p25, %p24;
	@%p25 bra 	$L__BB17_113;
	mul.wide.u32 	%rd391, %r240, 8;
	add.s64 	%rd392, %rd2, %rd391;
	ld.global.u64 	%rd256, [%rd392];
	or.b64  	%rd393, %rd562, %rd256;
	and.b64  	%rd394, %rd393, -4294967296;
	setp.ne.s64 	%p26, %rd394, 0;
	@%p26 bra 	$L__BB17_111;
	cvt.u32.u64 	%r130, %rd256;
	cvt.u32.u64 	%r131, %rd562;
	rem.u32 	%r132, %r131, %r130;
	cvt.u64.u32 	%rd570, %r132;
	bra.uni 	$L__BB17_112;
$L__BB17_111:
	rem.s64 	%rd570, %rd562, %rd256;
$L__BB17_112:
	add.s64 	%rd396, %rd1, %rd391;
	ld.global.u64 	%rd397, [%rd396];
	mul.lo.s64 	%rd398, %rd397, %rd570;
	shl.b64 	%rd399, %rd398, 2;
	add.s64 	%rd571, %rd571, %rd399;
$L__BB17_113:
	ld.global.u32 	%r133, [%rd571];
	st.shared.u32 	[%r5], %r133;
$L__BB17_114:
	bar.sync 	0;
	setp.lt.u32 	%p48, %r242, 66;
	@%p48 bra 	$L__BB17_118;
$L__BB17_115:
	shr.u32 	%r50, %r242, 1;
	setp.ge.u32 	%p49, %r1, %r50;
	@%p49 bra 	$L__BB17_117;
	ld.shared.u32 	%r208, [%r5];
	shl.b32 	%r209, %r50, 2;
	add.s32 	%r210, %r5, %r209;
	ld.shared.u32 	%r211, [%r210];
	add.s32 	%r212, %r211, %r208;
	st.shared.u32 	[%r5], %r212;
$L__BB17_117:
	bar.sync 	0;
	setp.gt.u32 	%p50, %r242, 131;
	mov.u32 	%r242, %r50;
	@%p50 bra 	$L__BB17_115;
$L__BB17_118:
	setp.gt.u32 	%p51, %r1, 31;
	@%p51 bra 	$L__BB17_121;
	ld.volatile.shared.u32 	%r213, [%r5];
	ld.volatile.shared.u32 	%r214, [%r5+128];
	add.s32 	%r215, %r214, %r213;
	st.volatile.shared.u32 	[%r5], %r215;
	ld.volatile.shared.u32 	%r216, [%r5];
	ld.volatile.shared.u32 	%r217, [%r5+64];
	add.s32 	%r218, %r217, %r216;
	st.volatile.shared.u32 	[%r5], %r218;
	ld.volatile.shared.u32 	%r219, [%r5];
	ld.volatile.shared.u32 	%r220, [%r5+32];
	add.s32 	%r221, %r220, %r219;
	st.volatile.shared.u32 	[%r5], %r221;
	ld.volatile.shared.u32 	%r222, [%r5];
	ld.volatile.shared.u32 	%r223, [%r5+16];
	add.s32 	%r224, %r223, %r222;
	st.volatile.shared.u32 	[%r5], %r224;
	ld.volatile.shared.u32 	%r225, [%r5];
	ld.volatile.shared.u32 	%r226, [%r5+8];
	add.s32 	%r227, %r226, %r225;
	st.volatile.shared.u32 	[%r5], %r227;
	ld.volatile.shared.u32 	%r228, [%r5];
	ld.volatile.shared.u32 	%r229, [%r5+4];
	add.s32 	%r230, %r229, %r228;
	st.volatile.shared.u32 	[%r5], %r230;
	setp.ne.s32 	%p52, %r1, 0;
	@%p52 bra 	$L__BB17_121;
	ld.param.u64 	%rd486, [contiguous_reduce2_i32_param_0];
	ld.shared.u32 	%r231, [sdata_i32];
	cvt.u64.u32 	%rd480, %r2;
	mov.u32 	%r232, %ctaid.y;
	cvt.u64.u32 	%rd481, %r232;
	mad.lo.s64 	%rd482, %rd265, %rd481, %rd480;
	cvta.to.global.u64 	%rd483, %rd486;
	shl.b64 	%rd484, %rd482, 2;
	add.s64 	%rd485, %rd483, %rd484;
	st.global.u32 	[%rd485], %r231;
$L__BB17_121:
	ret;

}
	// .globl	contiguous_reduce22_i32
.visible .entry contiguous_reduce22_i32(
	.param .u64 .ptr .align 1 contiguous_reduce22_i32_param_0,
	.param .u64 .ptr .align 1 contiguous_reduce22_i32_param_1,
	.param .u64 contiguous_reduce22_i32_param_2,
	.param .u64 contiguous_reduce22_i32_param_3
)
{
	.reg .pred 	%p<8>;
	.reg .b32 	%r<46>;
	.reg .b64 	%rd<27>;

	ld.param.u64 	%rd4, [contiguous_reduce22_i32_param_0];
	ld.param.u64 	%rd7, [contiguous_reduce22_i32_param_1];
	ld.param.u64 	%rd5, [contiguous_reduce22_i32_param_2];
	ld.param.u64 	%rd6, [contiguous_reduce22_i32_param_3];
	cvta.to.global.u64 	%rd1, %rd7;
	mov.u32 	%r1, %tid.x;
	mov.u32 	%r2, %ctaid.x;
	mov.u32 	%r45, %ntid.x;
	mul.lo.s32 	%r8, %r2, %r45;
	shl.b32 	%r9, %r8, 1;
	add.s32 	%r4, %r9, %r1;
	shl.b32 	%r10, %r1, 2;
	mov.u32 	%r11, sdata_i32;
	add.s32 	%r5, %r11, %r10;
	mov.b32 	%r12, 0;
	st.shared.u32 	[%r5], %r12;
	add.s32 	%r13, %r4, %r45;
	cvt.u64.u32 	%rd2, %r13;
	setp.le.u64 	%p1, %rd5, %rd2;
	@%p1 bra 	$L__BB18_2;
	cvt.u64.u32 	%rd12, %r4;
	mov.u32 	%r16, %ctaid.y;
	cvt.u64.u32 	%rd13, %r16;
	mul.lo.s64 	%rd14, %rd5, %rd13;
	add.s64 	%rd15, %rd14, %rd12;
	shl.b64 	%rd16, %rd15, 2;
	add.s64 	%rd17, %rd1, %rd16;
	ld.global.u32 	%r17, [%rd17];
	add.s64 	%rd18, %rd14, %rd2;
	shl.b64 	%rd19, %rd18, 2;
	add.s64 	%rd20, %rd1, %rd19;
	ld.global.u32 	%r18, [%rd20];
	add.s32 	%r19, %r18, %r17;
	st.shared.u32 	[%r5], %r19;
	bra.uni 	$L__BB18_4;
$L__BB18_2:
	cvt.u64.u32 	%rd3, %r4;
	setp.le.u64 	%p2, %rd5, %rd3;
	@%p2 bra 	$L__BB18_4;
	mov.u32 	%r14, %ctaid.y;
	cvt.u64.u32 	%rd8, %r14;
	mad.lo.s64 	%rd9, %rd5, %rd8, %rd3;
	shl.b64 	%rd10, %rd9, 2;
	add.s64 	%rd11, %rd1, %rd10;
	ld.global.u32 	%r15, [%rd11];
	st.shared.u32 	[%r5], %r15;
$L__BB18_4:
	bar.sync 	0;
	setp.lt.u32 	%p3, %r45, 66;
	@%p3 bra 	$L__BB18_8;
$L__BB18_5:
	shr.u32 	%r7, %r45, 1;
	setp.ge.u32 	%p4, %r1, %r7;
	@%p4 bra 	$L__BB18_7;
	ld.shared.u32 	%r20, [%r5];
	shl.b32 	%r21, %r7, 2;
	add.s32 	%r22, %r5, %r21;
	ld.shared.u32 	%r23, [%r22];
	add.s32 	%r24, %r23, %r20;
	st.shared.u32 	[%r5], %r24;
$L__BB18_7:
	bar.sync 	0;
	setp.gt.u32 	%p5, %r45, 131;
	mov.u32 	%r45, %r7;
	@%p5 bra 	$L__BB18_5;
$L__BB18_8:
	setp.gt.u32 	%p6, %r1, 31;
	@%p6 bra 	$L__BB18_11;
	ld.volatile.shared.u32 	%r25, [%r5];
	ld.volatile.shared.u32 	%r26, [%r5+128];
	add.s32 	%r27, %r26, %r25;
	st.volatile.shared.u32 	[%r5], %r27;
	ld.volatile.shared.u32 	%r28, [%r5];
	ld.volatile.shared.u32 	%r29, [%r5+64];
	add.s32 	%r30, %r29, %r28;
	st.volatile.shared.u32 	[%r5], %r30;
	ld.volatile.shared.u32 	%r31, [%r5];
	ld.volatile.shared.u32 	%r32, [%r5+32];
	add.s32 	%r33, %r32, %r31;
	st.volatile.shared.u32 	[%r5], %r33;
	ld.volatile.shared.u32 	%r34, [%r5];
	ld.volatile.shared.u32 	%r35, [%r5+16];
	add.s32 	%r36, %r35, %r34;
	st.volatile.shared.u32 	[%r5], %r36;
	ld.volatile.shared.u32 	%r37, [%r5];
	ld.volatile.shared.u32 	%r38, [%r5+8];
	add.s32 	%r39, %r38, %r37;
	st.volatile.shared.u32 	[%r5], %r39;
	ld.volatile.shared.u32 	%r40, [%r5];
	ld.volatile.shared.u32 	%r41, [%r5+4];
	add.s32 	%r42, %r41, %r40;
	st.volatile.shared.u32 	[%r5], %r42;
	setp.ne.s32 	%p7, %r1, 0;
	@%p7 bra 	$L__BB18_11;
	ld.shared.u32 	%r43, [sdata_i32];
	cvt.u64.u32 	%rd21, %r2;
	mov.u32 	%r44, %ctaid.y;
	cvt.u64.u32 	%rd22, %r44;
	mad.lo.s64 	%rd23, %rd6, %rd22, %rd21;
	cvta.to.global.u64 	%rd24, %rd4;
	shl.b64 	%rd25, %rd23, 2;
	add.s64 	%rd26, %rd24, %rd25;
	st.global.u32 	[%rd26], %r43;
$L__BB18_11:
	ret;

}
	// .globl	contiguous_reduce3_i32
.visible .entry contiguous_reduce3_i32(
	.param .u64 .ptr .align 1 contiguous_reduce3_i32_param_0,
	.param .u64 .ptr .align 1 contiguous_reduce3_i32_param_1,
	.param .u64 .ptr .align 1 contiguous_reduce3_i32_param_2,
	.param .u64 .ptr .align 1 contiguous_reduce3_i32_param_3,
	.param .u64 contiguous_reduce3_i32_param_4,
	.param .u64 contiguous_reduce3_i32_param_5,
	.param .u64 contiguous_reduce3_i32_param_6
)
{
	.reg .pred 	%p<38>;
	.reg .b32 	%r<259>;
	.reg .b64 	%rd<306>;

	ld.param.u64 	%rd144, [contiguous_reduce3_i32_param_0];
	ld.param.u64 	%rd145, [contiguous_reduce3_i32_param_1];
	ld.param.u64 	%rd148, [contiguous_reduce3_i32_param_2];
	ld.param.u64 	%rd149, [contiguous_reduce3_i32_param_3];
	ld.param.u64 	%rd146, [contiguous_reduce3_i32_param_4];
	ld.param.u64 	%rd147, [contiguous_reduce3_i32_param_5];
	ld.param.u64 	%rd150, [contiguous_reduce3_i32_param_6];
	cvta.to.global.u64 	%rd1, %rd149;
	cvta.to.global.u64 	%rd2, %rd148;
	mov.u32 	%r1, %tid.y;
	mov.u32 	%r2, %ntid.x;
	mov.u32 	%r3, %tid.x;
	mad.lo.s32 	%r79, %r1, %r2, %r3;
	mov.u32 	%r80, %ctaid.x;
	mad.lo.s32 	%r81, %r80, %r2, %r3;
	mov.u32 	%r82, %ctaid.y;
	mov.u32 	%r4, %ntid.y;
	mad.lo.s32 	%r83, %r82, %r4, %r1;
	shl.b32 	%r84, %r79, 2;
	mov.u32 	%r85, sdata_i32;
	add.s32 	%r6, %r85, %r84;
	mov.b32 	%r86, 0;
	st.shared.u32 	[%r6], %r86;
	cvt.u64.u32 	%rd3, %r81;
	setp.le.u64 	%p1, %rd147, %rd3;
	cvt.u64.u32 	%rd152, %r83;
	setp.le.u64 	%p2, %rd150, %rd152;
	or.pred  	%p3, %p1, %p2;
	@%p3 bra 	$L__BB19_76;
	cvt.u32.u64 	%r87, %rd3;
	cvt.u32.u64 	%r88, %rd147;
	mad.lo.s32 	%r240, %r83, %r88, %r87;
	cvt.u32.u64 	%r8, %rd146;
	add.s32 	%r239, %r8, -1;
	setp.lt.s32 	%p4, %r239, 0;
	mov.b64 	%rd305, 0;
	@%p4 bra 	$L__BB19_59;
	and.b32  	%r10, %r8, 7;
	setp.lt.u32 	%p5, %r239, 7;
	mov.b64 	%rd305, 0;
	@%p5 bra 	$L__BB19_30;
	add.s32 	%r235, %r8, -4;
	and.b32  	%r89, %r8, -8;
	neg.s32 	%r234, %r89;
	mov.b64 	%rd305, 0;
$L__BB19_4:
	.pragma "nounroll";
	add.s32 	%r16, %r235, 3;
	cvt.u64.u32 	%rd5, %r240;
	mul.wide.u32 	%rd157, %r16, 8;
	add.s64 	%rd158, %rd2, %rd157;
	ld.global.u64 	%rd6, [%rd158];
	and.b64  	%rd159, %rd6, -4294967296;
	setp.ne.s64 	%p6, %rd159, 0;
	@%p6 bra 	$L__BB19_6;
	cvt.u32.u64 	%r90, %rd6;
	cvt.u32.u64 	%r91, %rd5;
	div.u32 	%r92, %r91, %r90;
	mul.lo.s32 	%r93, %r92, %r90;
	sub.s32 	%r94, %r91, %r93;
	cvt.u64.u32 	%rd270, %r92;
	cvt.u64.u32 	%rd271, %r94;
	bra.uni 	$L__BB19_7;
$L__BB19_6:
	div.s64 	%rd270, %rd5, %rd6;
	mul.lo.s64 	%rd160, %rd270, %rd6;
	sub.s64 	%rd271, %rd5, %rd160;
$L__BB19_7:
	add.s64 	%rd162, %rd1, %rd157;
	ld.global.u64 	%rd163, [%rd162];
	mad.lo.s64 	%rd13, %rd163, %rd271, %rd305;
	add.s32 	%r17, %r235, 2;
	and.b64  	%rd14, %rd270, 4294967295;
	mul.wide.u32 	%rd164, %r17, 8;
	add.s64 	%rd165, %rd2, %rd164;
	ld.global.u64 	%rd15, [%rd165];
	and.b64  	%rd166, %rd15, -4294967296;
	setp.ne.s64 	%p7, %rd166, 0;
	@%p7 bra 	$L__BB19_9;
	cvt.u32.u64 	%r95, %rd15;
	cvt.u32.u64 	%r96, %rd14;
	div.u32 	%r97, %r96, %r95;
	mul.lo.s32 	%r98, %r97, %r95;
	sub.s32 	%r99, %r96, %r98;
	cvt.u64.u32 	%rd272, %r97;
	cvt.u64.u32 	%rd273, %r99;
	bra.uni 	$L__BB19_10;
$L__BB19_9:
	div.s64 	%rd272, %rd14, %rd15;
	mul.lo.s64 	%rd167, %rd272, %rd15;
	sub.s64 	%rd273, %rd14, %rd167;
$L__BB19_10:
	add.s64 	%rd169, %rd1, %rd164;
	ld.global.u64 	%rd170, [%rd169];
	mad.lo.s64 	%rd22, %rd170, %rd273, %rd13;
	add.s32 	%r18, %r235, 1;
	and.b64  	%rd23, %rd272, 4294967295;
	mul.wide.u32 	%rd171, %r18, 8;
	add.s64 	%rd172, %rd2, %rd171;
	ld.global.u64 	%rd24, [%rd172];
	and.b64  	%rd173, %rd24, -4294967296;
	setp.ne.s64 	%p8, %rd173, 0;
	@%p8 bra 	$L__BB19_12;
	cvt.u32.u64 	%r100, %rd24;
	cvt.u32.u64 	%r101, %rd23;
	div.u32 	%r102, %r101, %r100;
	mul.lo.s32 	%r103, %r102, %r100;
	sub.s32 	%r104, %r101, %r103;
	cvt.u64.u32 	%rd274, %r102;
	cvt.u64.u32 	%rd275, %r104;
	bra.uni 	$L__BB19_13;
$L__BB19_12:
	div.s64 	%rd274, %rd23, %rd24;
	mul.lo.s64 	%rd174, %rd274, %rd24;
	sub.s64 	%rd275, %rd23, %rd174;
$L__BB19_13:
	add.s64 	%rd176, %rd1, %rd171;
	ld.global.u64 	%rd177, [%rd176];
	mad.lo.s64 	%rd31, %rd177, %rd275, %rd22;
	add.s32 	%r19, %r235, -4;
	and.b64  	%rd32, %rd274, 4294967295;
	mul.wide.u32 	%rd178, %r235, 8;
	add.s64 	%rd179, %rd2, %rd178;
	ld.global.u64 	%rd33, [%rd179];
	and.b64  	%rd180, %rd33, -4294967296;
	setp.ne.s64 	%p9, %rd180, 0;
	@%p9 bra 	$L__BB19_15;
	cvt.u32.u64 	%r105, %rd33;
	cvt.u32.u64 	%r106, %rd32;
	div.u32 	%r107, %r106, %r105;
	mul.lo.s32 	%r108, %r107, %r105;
	sub.s32 	%r109, %r106, %r108;
	cvt.u64.u32 	%rd276, %r107;
	cvt.u64.u32 	%rd277, %r109;
	bra.uni 	$L__BB19_16;
$L__BB19_15:
	div.s64 	%rd276, %rd32, %rd33;
	mul.lo.s64 	%rd181, %rd276, %rd33;
	sub.s64 	%rd277, %rd32, %rd181;
$L__BB19_16:
	mul.wide.u32 	%rd182, %r235, 8;
	add.s64 	%rd183, %rd1, %rd182;
	ld.global.u64 	%rd184, [%rd183];
	mad.lo.s64 	%rd40, %rd184, %rd277, %rd31;
	add.s32 	%r20, %r235, -1;
	and.b64  	%rd41, %rd276, 4294967295;
	mul.wide.u32 	%rd185, %r20, 8;
	add.s64 	%rd186, %rd2, %rd185;
	ld.global.u64 	%rd42, [%rd186];
	and.b64  	%rd187, %rd42, -4294967296;
	setp.ne.s64 	%p10, %rd187, 0;
	@%p10 bra 	$L__BB19_18;
	cvt.u32.u64 	%r110, %rd42;
	cvt.u32.u64 	%r111, %rd41;
	div.u32 	%r112, %r111, %r110;
	mul.lo.s32 	%r113, %r112, %r110;
	sub.s32 	%r114, %r111, %r113;
	cvt.u64.u32 	%rd278, %r112;
	cvt.u64.u32 	%rd279, %r114;
	bra.uni 	$L__BB19_19;
$L__BB19_18:
	div.s64 	%rd278, %rd41, %rd42;
	mul.lo.s64 	%rd188, %rd278, %rd42;
	sub.s64 	%rd279, %rd41, %rd188;
$L__BB19_19:
	mul.wide.u32 	%rd189, %r20, 8;
	add.s64 	%rd190, %rd1, %rd189;
	ld.global.u64 	%rd191, [%rd190];
	mad.lo.s64 	%rd49, %rd191, %rd279, %rd40;
	add.s32 	%r21, %r235, -2;
	and.b64  	%rd50, %rd278, 4294967295;
	mul.wide.u32 	%rd192, %r21, 8;
	add.s64 	%rd193, %rd2, %rd192;
	ld.global.u64 	%rd51, [%rd193];
	and.b64  	%rd194, %rd51, -4294967296;
	setp.ne.s64 	%p11, %rd194, 0;
	@%p11 bra 	$L__BB19_21;
	cvt.u32.u64 	%r115, %rd51;
	cvt.u32.u64 	%r116, %rd50;
	div.u32 	%r117, %r116, %r115;
	mul.lo.s32 	%r118, %r117, %r115;
	sub.s32 	%r119, %r116, %r118;
	cvt.u64.u32 	%rd280, %r117;
	cvt.u64.u32 	%rd281, %r119;
	bra.uni 	$L__BB19_22;
$L__BB19_21:
	div.s64 	%rd280, %rd50, %rd51;
	mul.lo.s64 	%rd195, %rd280, %rd51;
	sub.s64 	%rd281, %rd50, %rd195;
$L__BB19_22:
	mul.wide.u32 	%rd196, %r21, 8;
	add.s64 	%rd197, %rd1, %rd196;
	ld.global.u64 	%rd198, [%rd197];
	mad.lo.s64 	%rd58, %rd198, %rd281, %rd49;
	add.s32 	%r22, %r235, -3;
	and.b64  	%rd59, %rd280, 4294967295;
	mul.wide.u32 	%rd199, %r22, 8;
	add.s64 	%rd200, %rd2, %rd199;
	ld.global.u64 	%rd60, [%rd200];
	and.b64  	%rd201, %rd60, -4294967296;
	setp.ne.s64 	%p12, %rd201, 0;
	@%p12 bra 	$L__BB19_24;
	cvt.u32.u64 	%r120, %rd60;
	cvt.u32.u64 	%r121, %rd59;
	div.u32 	%r122, %r121, %r120;
	mul.lo.s32 	%r123, %r122, %r120;
	sub.s32 	%r124, %r121, %r123;
	cvt.u64.u32 	%rd282, %r122;
	cvt.u64.u32 	%rd283, %r124;
	bra.uni 	$L__BB19_25;
$L__BB19_24:
	div.s64 	%rd282, %rd59, %rd60;
	mul.lo.s64 	%rd202, %rd282, %rd60;
	sub.s64 	%rd283, %rd59, %rd202;
$L__BB19_25:
	mul.wide.u32 	%rd203, %r22, 8;
	add.s64 	%rd204, %rd1, %rd203;
	ld.global.u64 	%rd205, [%rd204];
	mad.lo.s64 	%rd67, %rd205, %rd283, %rd58;
	and.b64  	%rd68, %rd282, 4294967295;
	mul.wide.u32 	%rd206, %r19, 8;
	add.s64 	%rd207, %rd2, %rd206;
	ld.global.u64 	%rd69, [%rd207];
	and.b64  	%rd208, %rd69, -4294967296;
	setp.ne.s64 	%p13, %rd208, 0;
	@%p13 bra 	$L__BB19_27;
	cvt.u32.u64 	%r125, %rd69;
	cvt.u32.u64 	%r126, %rd68;
	div.u32 	%r127, %r126, %r125;
	mul.lo.s32 	%r128, %r127, %r125;
	sub.s32 	%r129, %r126, %r128;
	cvt.u64.u32 	%rd284, %r127;
	cvt.u64.u32 	%rd285, %r129;
	bra.uni 	$L__BB19_28;
$L__BB19_27:
	div.s64 	%rd284, %rd68, %rd69;
	mul.lo.s64 	%rd209, %rd284, %rd69;
	sub.s64 	%rd285, %rd68, %rd209;
$L__BB19_28:
	add.s64 	%rd211, %rd1, %rd206;
	ld.global.u64 	%rd212, [%rd211];
	mad.lo.s64 	%rd305, %rd212, %rd285, %rd67;
	cvt.u32.u64 	%r240, %rd284;
	add.s32 	%r235, %r235, -8;
	add.s32 	%r234, %r234, 8;
	setp.ne.s32 	%p14, %r234, 0;
	@%p14 bra 	$L__BB19_4;
	add.s32 	%r239, %r235, 3;
$L__BB19_30:
	setp.eq.s32 	%p15, %r10, 0;
	@%p15 bra 	$L__BB19_59;
	and.b32  	%r29, %r8, 3;
	setp.lt.u32 	%p16, %r10, 4;
	@%p16 bra 	$L__BB19_45;
	cvt.u64.u32 	%rd79, %r240;
	mul.wide.u32 	%rd214, %r239, 8;
	add.s64 	%rd215, %rd2, %rd214;
	ld.global.u64 	%rd80, [%rd215];
	and.b64  	%rd216, %rd80, -4294967296;
	setp.ne.s64 	%p17, %rd216, 0;
	@%p17 bra 	$L__BB19_34;
	cvt.u32.u64 	%r130, %rd80;
	cvt.u32.u64 	%r131, %rd79;
	div.u32 	%r132, %r131, %r130;
	mul.lo.s32 	%r133, %r132, %r130;
	sub.s32 	%r134, %r131, %r133;
	cvt.u64.u32 	%rd288, %r132;
	cvt.u64.u32 	%rd289, %r134;
	bra.uni 	$L__BB19_35;
$L__BB19_34:
	div.s64 	%rd288, %rd79, %rd80;
	mul.lo.s64 	%rd217, %rd288, %rd80;
	sub.s64 	%rd289, %rd79, %rd217;
$L__BB19_35:
	add.s64 	%rd219, %rd1, %rd214;
	ld.global.u64 	%rd220, [%rd219];
	mad.lo.s64 	%rd87, %rd220, %rd289, %rd305;
	add.s32 	%r30, %r239, -1;
	and.b64  	%rd88, %rd288, 4294967295;
	mul.wide.u32 	%rd221, %r30, 8;
	add.s64 	%rd222, %rd2, %rd221;
	ld.global.u64 	%rd89, [%rd222];
	and.b64  	%rd223, %rd89, -4294967296;
	setp.ne.s64 	%p18, %rd223, 0;
	@%p18 bra 	$L__BB19_37;
	cvt.u32.u64 	%r135, %rd89;
	cvt.u32.u64 	%r136, %rd88;
	div.u32 	%r137, %r136, %r135;
	mul.lo.s32 	%r138, %r137, %r135;
	sub.s32 	%r139, %r136, %r138;
	cvt.u64.u32 	%rd290, %r137;
	cvt.u64.u32 	%rd291, %r139;
	bra.uni 	$L__BB19_38;
$L__BB19_37:
	div.s64 	%rd290, %rd88, %rd89;
	mul.lo.s64 	%rd224, %rd290, %rd89;
	sub.s64 	%rd291, %rd88, %rd224;
$L__BB19_38:
	add.s64 	%rd226, %rd1, %rd221;
	ld.global.u64 	%rd227, [%rd226];
	mad.lo.s64 	%rd96, %rd227, %rd291, %rd87;
	add.s32 	%r31, %r239, -2;
	and.b64  	%rd97, %rd290, 4294967295;
	mul.wide.u32 	%rd228, %r31, 8;
	add.s64 	%rd229, %rd2, %rd228;
	ld.global.u64 	%rd98, [%rd229];
	and.b64  	%rd230, %rd98, -4294967296;
	setp.ne.s64 	%p19, %rd230, 0;
	@%p19 bra 	$L__BB19_40;
	cvt.u32.u64 	%r140, %rd98;
	cvt.u32.u64 	%r141, %rd97;
	div.u32 	%r142, %r141, %r140;
	mul.lo.s32 	%r143, %r142, %r140;
	sub.s32 	%r144, %r141, %r143;
	cvt.u64.u32 	%rd292, %r142;
	cvt.u64.u32 	%rd293, %r144;
	bra.uni 	$L__BB19_41;
$L__BB19_40:
	div.s64 	%rd292, %rd97, %rd98;
	mul.lo.s64 	%rd231, %rd292, %rd98;
	sub.s64 	%rd293, %rd97, %rd231;
$L__BB19_41:
	add.s64 	%rd233, %rd1, %rd228;
	ld.global.u64 	%rd234, [%rd233];
	mad.lo.s64 	%rd105, %rd234, %rd293, %rd96;
	add.s32 	%r32, %r239, -3;
	and.b64  	%rd106, %rd292, 4294967295;
	mul.wide.u32 	%rd235, %r32, 8;
	add.s64 	%rd236, %rd2, %rd235;
	ld.global.u64 	%rd107, [%rd236];
	and.b64  	%rd237, %rd107, -4294967296;
	setp.ne.s64 	%p20, %rd237, 0;
	@%p20 bra 	$L__BB19_43;
	cvt.u32.u64 	%r145, %rd107;
	cvt.u32.u64 	%r146, %rd106;
	div.u32 	%r147, %r146, %r145;
	mul.lo.s32 	%r148, %r147, %r145;
	sub.s32 	%r149, %r146, %r148;
	cvt.u64.u32 	%rd294, %r147;
	cvt.u64.u32 	%rd295, %r149;
	bra.uni 	$L__BB19_44;
$L__BB19_43:
	div.s64 	%rd294, %rd106, %rd107;
	mul.lo.s64 	%rd238, %rd294, %rd107;
	sub.s64 	%rd295, %rd106, %rd238;
$L__BB19_44:
	add.s64 	%rd240, %rd1, %rd235;
	ld.global.u64 	%rd241, [%rd240];
	mad.lo.s64 	%rd305, %rd241, %rd295, %rd105;
	cvt.u32.u64 	%r240, %rd294;
	add.s32 	%r239, %r239, -4;
$L__BB19_45:
	setp.eq.s32 	%p21, %r29, 0;
	@%p21 bra 	$L__BB19_59;
	setp.eq.s32 	%p22, %r29, 1;
	@%p22 bra 	$L__BB19_54;
	cvt.u64.u32 	%rd117, %r240;
	mul.wide.u32 	%rd243, %r239, 8;
	add.s64 	%rd244, %rd2, %rd243;
	ld.global.u64 	%rd118, [%rd244];
	and.b64  	%rd245, %rd118, -4294967296;
	setp.ne.s64 	%p23, %rd245, 0;
	@%p23 bra 	$L__BB19_49;
	cvt.u32.u64 	%r150, %rd118;
	cvt.u32.u64 	%r151, %rd117;
	div.u32 	%r152, %r151, %r150;
	mul.lo.s32 	%r153, %r152, %r150;
	sub.s32 	%r154, %r151, %r153;
	cvt.u64.u32 	%rd298, %r152;
	cvt.u64.u32 	%rd299, %r154;
	bra.uni 	$L__BB19_50;
$L__BB19_49:
	div.s64 	%rd298, %rd117, %rd118;
	mul.lo.s64 	%rd246, %rd298, %rd118;
	sub.s64 	%rd299, %rd117, %rd246;
$L__BB19_50:
	add.s64 	%rd248, %rd1, %rd243;
	ld.global.u64 	%rd249, [%rd248];
	mad.lo.s64 	%rd125, %rd249, %rd299, %rd305;
	add.s32 	%r37, %r239, -1;
	and.b64  	%rd126, %rd298, 4294967295;
	mul.wide.u32 	%rd250, %r37, 8;
	add.s64 	%rd251, %rd2, %rd250;
	ld.global.u64 	%rd127, [%rd251];
	and.b64  	%rd252, %rd127, -4294967296;
	setp.ne.s64 	%p24, %rd252, 0;
	@%p24 bra 	$L__BB19_52;
	cvt.u32.u64 	%r155, %rd127;
	cvt.u32.u64 	%r156, %rd126;
	div.u32 	%r157, %r156, %r155;
	mul.lo.s32 	%r158, %r157, %r155;
	sub.s32 	%r159, %r156, %r158;
	cvt.u64.u32 	%rd300, %r157;
	cvt.u64.u32 	%rd301, %r159;
	bra.uni 	$L__BB19_53;
$L__BB19_52:
	div.s64 	%rd300, %rd126, %rd127;
	mul.lo.s64 	%rd253, %rd300, %rd127;
	sub.s64 	%rd301, %rd126, %rd253;
$L__BB19_53:
	add.s64 	%rd255, %rd1, %rd250;
	ld.global.u64 	%rd256, [%rd255];
	mad.lo.s64 	%rd305, %rd256, %rd301, %rd125;
	cvt.u32.u64 	%r240, %rd300;
	add.s32 	%r239, %r239, -2;
$L__BB19_54:
	and.b32  	%r160, %r8, 1;
	setp.eq.b32 	%p25, %r160, 1;
	not.pred 	%p26, %p25;
	@%p26 bra 	$L__BB19_59;
	cvt.u64.u32 	%rd137, %r240;
	mul.wide.u32 	%rd257, %r239, 8;
	add.s64 	%rd258, %rd2, %rd257;
	ld.global.u64 	%rd138, [%rd258];
	and.b64  	%rd259, %rd138, -4294967296;
	setp.ne.s64 	%p27, %rd259, 0;
	@%p27 bra 	$L__BB19_57;
	cvt.u32.u64 	%r161, %rd138;
	cvt.u32.u64 	%r162, %rd137;
	rem.u32 	%r163, %r162, %r161;
	cvt.u64.u32 	%rd304, %r163;
	bra.uni 	$L__BB19_58;
$L__BB19_57:
	rem.s64 	%rd304, %rd137, %rd138;
$L__BB19_58:
	add.s64 	%rd261, %rd1, %rd257;
	ld.global.u64 	%rd262, [%rd261];
	mad.lo.s64 	%rd305, %rd262, %rd304, %rd305;
$L__BB19_59:
	cvta.to.global.u64 	%rd263, %rd145;
	shl.b64 	%rd264, %rd305, 2;
	add.s64 	%rd265, %rd263, %rd264;
	ld.global.u32 	%r164, [%rd265];
	st.shared.u32 	[%r6], %r164;
	bar.sync 	0;
	setp.ne.s32 	%p28, %r1, 0;
	@%p28 bra 	$L__BB19_76;
	setp.gt.u32 	%p29, %r4, 1;
	@%p29 bra 	$L__BB19_62;
	shl.b32 	%r165, %r3, 2;
	add.s32 	%r167, %r85, %r165;
	ld.shared.u32 	%r257, [%r167];
	bra.uni 	$L__BB19_75;
$L__BB19_62:
	shl.b32 	%r170, %r3, 2;
	add.s32 	%r43, %r85, %r170;
	ld.shared.u32 	%r257, [%r43];
	add.s32 	%r45, %r4, -1;
	add.s32 	%r172, %r4, -2;
	and.b32  	%r46, %r45, 7;
	setp.lt.u32 	%p30, %r172, 7;
	mov.b32 	%r253, 1;
	@%p30 bra 	$L__BB19_66;
	and.b32  	%r175, %r45, -8;
	neg.s32 	%r245, %r175;
	shl.b32 	%r48, %r2, 2;
	add.s32 	%r177, %r170, %r48;
	mov.u32 	%r178, sdata_i32;
	add.s32 	%r243, %r178, %r177;
	shl.b32 	%r50, %r2, 5;
	mov.b32 	%r247, 1;
	mov.b32 	%r244, 0;
$L__BB19_64:
	.pragma "nounroll";
	mul.lo.s32 	%r179, %r247, %r2;
	shl.b32 	%r180, %r179, 2;
	add.s32 	%r181, %r43, %r180;
	ld.shared.u32 	%r182, [%r243];
	add.s32 	%r183, %r182, %r257;
	add.s32 	%r184, %r181, %r48;
	ld.shared.u32 	%r185, [%r184];
	add.s32 	%r186, %r185, %r183;
	add.s32 	%r187, %r184, %r48;
	ld.shared.u32 	%r188, [%r187];
	add.s32 	%r189, %r188, %r186;
	add.s32 	%r190, %r187, %r48;
	ld.shared.u32 	%r191, [%r190];
	add.s32 	%r192, %r191, %r189;
	add.s32 	%r193, %r190, %r48;
	ld.shared.u32 	%r194, [%r193];
	add.s32 	%r195, %r194, %r192;
	add.s32 	%r196, %r193, %r48;
	ld.shared.u32 	%r197, [%r196];
	add.s32 	%r198, %r197, %r195;
	add.s32 	%r199, %r196, %r48;
	ld.shared.u32 	%r200, [%r199];
	add.s32 	%r201, %r200, %r198;
	add.s32 	%r202, %r199, %r48;
	ld.shared.u32 	%r203, [%r202];
	add.s32 	%r257, %r203, %r201;
	add.s32 	%r247, %r247, 8;
	add.s32 	%r245, %r245, 8;
	add.s32 	%r244, %r244, 8;
	add.s32 	%r243, %r243, %r50;
	setp.ne.s32 	%p31, %r245, 0;
	@%p31 bra 	$L__BB19_64;
	add.s32 	%r253, %r244, 1;
$L__BB19_66:
	setp.eq.s32 	%p32, %r46, 0;
	@%p32 bra 	$L__BB19_74;
	and.b32  	%r65, %r45, 3;
	setp.lt.u32 	%p33, %r46, 4;
	@%p33 bra 	$L__BB19_69;
	mul.lo.s32 	%r205, %r253, %r2;
	shl.b32 	%r206, %r205, 2;
	add.s32 	%r207, %r43, %r206;
	ld.shared.u32 	%r208, [%r207];
	add.s32 	%r209, %r208, %r257;
	shl.b32 	%r210, %r2, 2;
	add.s32 	%r211, %r207, %r210;
	ld.shared.u32 	%r212, [%r211];
	add.s32 	%r213, %r212, %r209;
	add.s32 	%r214, %r211, %r210;
	ld.shared.u32 	%r215, [%r214];
	add.s32 	%r216, %r215, %r213;
	add.s32 	%r217, %r214, %r210;
	ld.shared.u32 	%r218, [%r217];
	add.s32 	%r257, %r218, %r216;
	add.s32 	%r253, %r253, 4;
$L__BB19_69:
	setp.eq.s32 	%p34, %r65, 0;
	@%p34 bra 	$L__BB19_74;
	setp.eq.s32 	%p35, %r65, 1;
	@%p35 bra 	$L__BB19_72;
	mul.lo.s32 	%r220, %r253, %r2;
	shl.b32 	%r221, %r220, 2;
	add.s32 	%r222, %r43, %r221;
	ld.shared.u32 	%r223, [%r222];
	add.s32 	%r224, %r223, %r257;
	shl.b32 	%r225, %r2, 2;
	add.s32 	%r226, %r222, %r225;
	ld.shared.u32 	%r227, [%r226];
	add.s32 	%r257, %r227, %r224;
	add.s32 	%r253, %r253, 2;
$L__BB19_72:
	and.b32  	%r228, %r45, 1;
	setp.eq.b32 	%p36, %r228, 1;
	not.pred 	%p37, %p36;
	@%p37 bra 	$L__BB19_74;
	mul.lo.s32 	%r229, %r253, %r2;
	shl.b32 	%r230, %r229, 2;
	add.s32 	%r231, %r43, %r230;
	ld.shared.u32 	%r232, [%r231];
	add.s32 	%r257, %r232, %r257;
$L__BB19_74:
	st.shared.u32 	[%r43], %r257;
$L__BB19_75:
	cvta.to.global.u64 	%rd266, %rd144;
	shl.b64 	%rd267, %rd3, 2;
	add.s64 	%rd268, %rd266, %rd267;
	atom.global.add.u32 	%r233, [%rd268], %r257;
$L__BB19_76:
	ret;

}
	// .globl	contiguous_fast_reduce_i64
.visible .entry contiguous_fast_reduce_i64(
	.param .u64 .ptr .align 1 contiguous_fast_reduce_i64_param_0,
	.param .u64 .ptr .align 1 contiguous_fast_reduce_i64_param_1,
	.param .u64 contiguous_fast_reduce_i64_param_2
)
{
	.reg .pred 	%p<8>;
	.reg .b32 	%r<16>;
	.reg .b64 	%rd<43>;

	ld.param.u64 	%rd4, [contiguous_fast_reduce_i64_param_0];
	ld.param.u64 	%rd6, [contiguous_fast_reduce_i64_param_1];
	ld.param.u64 	%rd5, [contiguous_fast_reduce_i64_param_2];
	cvta.to.global.u64 	%rd1, %rd6;
	mov.u32 	%r1, %tid.x;
	mov.u32 	%r2, %ctaid.x;
	mov.u32 	%r15, %ntid.x;
	mul.lo.s32 	%r8, %r2, %r15;
	shl.b32 	%r9, %r8, 1;
	add.s32 	%r4, %r9, %r1;
	shl.b32 	%r10, %r1, 3;
	mov.u32 	%r11, sdata_i64;
	add.s32 	%r5, %r11, %r10;
	mov.b64 	%rd7, 0;
	st.shared.u64 	[%r5], %rd7;
	add.s32 	%r12, %r4, %r15;
	cvt.u64.u32 	%rd2, %r12;
	setp.le.u64 	%p1, %rd5, %rd2;
	@%p1 bra 	$L__BB20_2;
	mul.wide.u32 	%rd11, %r4, 8;
	add.s64 	%rd12, %rd1, %rd11;
	ld.global.u64 	%rd13, [%rd12];
	shl.b64 	%rd14, %rd2, 3;
	add.s64 	%rd15, %rd1, %rd14;
	ld.global.u64 	%rd16, [%rd15];
	add.s64 	%rd17, %rd16, %rd13;
	st.shared.u64 	[%r5], %rd17;
	bra.uni 	$L__BB20_4;
$L__BB20_2:
	cvt.u64.u32 	%rd3, %r4;
	setp.le.u64 	%p2, %rd5, %rd3;
	@%p2 bra 	$L__BB20_4;
	shl.b64 	%rd8, %rd3, 3;
	add.s64 	%rd9, %rd1, %rd8;
	ld.global.u64 	%rd10, [%rd9];
	st.shared.u64 	[%r5], %rd10;
$L__BB20_4:
	bar.sync 	0;
	setp.lt.u32 	%p3, %r15, 66;
	@%p3 bra 	$L__BB20_8;
$L__BB20_5:
	shr.u32 	%r7, %r15, 1;
	setp.ge.u32 	%p4, %r1, %r7;
	@%p4 bra 	$L__BB20_7;
	ld.shared.u64 	%rd18, [%r5];
	shl.b32 	%r13, %r7, 3;
	add.s32 	%r14, %r5, %r13;
	ld.shared.u64 	%rd19, [%r14];
	add.s64 	%rd20, %rd19, %rd18;
	st.shared.u64 	[%r5], %rd20;
$L__BB20_7:
	bar.sync 	0;
	setp.gt.u32 	%p5, %r15, 131;
	mov.u32 	%r15, %r7;
	@%p5 bra 	$L__BB20_5;
$L__BB20_8:
	setp.gt.u32 	%p6, %r1, 31;
	@%p6 bra 	$L__BB20_11;
	ld.volatile.shared.u64 	%rd21, [%r5];
	ld.volatile.shared.u64 	%rd22, [%r5+256];
	add.s64 	%rd23, %rd22, %rd21;
	st.volatile.shared.u64 	[%r5], %rd23;
	ld.volatile.shared.u64 	%rd24, [%r5];
	ld.volatile.shared.u64 	%rd25, [%r5+128];
	add.s64 	%rd26, %rd25, %rd24;
	st.volatile.shared.u64 	[%r5], %rd26;
	ld.volatile.shared.u64 	%rd27, [%r5];
	ld.volatile.shared.u64 	%rd28, [%r5+64];
	add.s64 	%rd29, %rd28, %rd27;
	st.volatile.shared.u64 	[%r5], %rd29;
	ld.volatile.shared.u64 	%rd30, [%r5];
	ld.volatile.shared.u64 	%rd31, [%r5+32];
	add.s64 	%rd32, %rd31, %rd30;
	st.volatile.shared.u64 	[%r5], %rd32;
	ld.volatile.shared.u64 	%rd33, [%r5];
	ld.volatile.shared.u64 	%rd34, [%r5+16];
	add.s64 	%rd35, %rd34, %rd33;
	st.volatile.shared.u64 	[%r5], %rd35;
	ld.volatile.shared.u64 	%rd36, [%r5];
	ld.volatile.shared.u64 	%rd37, [%r5+8];
	add.s64 	%rd38, %rd37, %rd36;
	st.volatile.shared.u64 	[%r5], %rd38;
	setp.ne.s32 	%p7, %r1, 0;
	@%p7 bra 	$L__BB20_11;
	ld.shared.u64 	%rd39, [sdata_i64];
	cvta.to.global.u64 	%rd40, %rd4;
	mul.wide.u32 	%rd41, %r2, 8;
	add.s64 	%rd42, %rd40, %rd41;
	st.global.u64 	[%rd42], %rd39;
$L__BB20_11:
	ret;

}
	// .globl	uncontiguous_fast_reduce_i64
.visible .entry uncontiguous_fast_reduce_i64(
	.param .u64 .ptr .align 1 uncontiguous_fast_reduce_i64_param_0,
	.param .u64 .ptr .align 1 uncontiguous_fast_reduce_i64_param_1,
	.param .u64 .ptr .align 1 uncontiguous_fast_reduce_i64_param_2,
	.param .u64 .ptr .align 1 uncontiguous_fast_reduce_i64_param_3,
	.param .u64 uncontiguous_fast_reduce_i64_param_4,
	.param .u64 uncontiguous_fast_reduce_i64_param_5
)
{
	.reg .pred 	%p<53>;
	.reg .b32 	%r<212>;
	.reg .b64 	%rd<585>;

	ld.param.u64 	%rd260, [uncontiguous_fast_reduce_i64_param_0];
	ld.param.u64 	%rd263, [uncontiguous_fast_reduce_i64_param_1];
	ld.param.u64 	%rd264, [uncontiguous_fast_reduce_i64_param_2];
	ld.param.u64 	%rd265, [uncontiguous_fast_reduce_i64_param_3];
	ld.param.u64 	%rd261, [uncontiguous_fast_reduce_i64_param_4];
	ld.param.u64 	%rd262, [uncontiguous_fast_reduce_i64_param_5];
	cvta.to.global.u64 	%rd1, %rd265;
	cvta.to.global.u64 	%rd2, %rd264;
	cvta.to.global.u64 	%rd3, %rd263;
	mov.u32 	%r1, %tid.x;
	mov.u32 	%r2, %ctaid.x;
	mov.u32 	%r211, %ntid.x;
	mul.lo.s32 	%r52, %r2, %r211;
	shl.b32 	%r53, %r52, 1;
	add.s32 	%r4, %r53, %r1;
	shl.b32 	%r54, %r1, 3;
	mov.u32 	%r55, sdata_i64;
	add.s32 	%r5, %r55, %r54;
	mov.b64 	%rd266, 0;
	st.shared.u64 	[%r5], %rd266;
	add.s32 	%r56, %r4, %r211;
	cvt.u64.u32 	%rd538, %r56;
	setp.le.u64 	%p1, %rd262, %rd538;
	@%p1 bra 	$L__BB21_54;
	cvt.u32.u64 	%r6, %rd261;
	add.s32 	%r205, %r6, -1;
	setp.lt.s32 	%p27, %r205, 0;
	mov.b64 	%rd542, 0;
	mov.u64 	%rd543, %rd542;
	@%p27 bra 	$L__BB21_53;
	cvt.u64.u32 	%rd539, %r4;
	setp.lt.u32 	%p28, %r205, 3;
	mov.b64 	%rd543, 0;
	mov.u64 	%rd542, %rd543;
	@%p28 bra 	$L__BB21_30;
	add.s32 	%r203, %r6, -2;
	and.b32  	%r132, %r6, -4;
	neg.s32 	%r202, %r132;
	mov.b64 	%rd543, 0;
$L__BB21_4:
	.pragma "nounroll";
	add.s32 	%r12, %r203, 1;
	mul.wide.u32 	%rd399, %r12, 8;
	add.s64 	%rd400, %rd2, %rd399;
	ld.global.u64 	%rd10, [%rd400];
	or.b64  	%rd401, %rd539, %rd10;
	and.b64  	%rd402, %rd401, -4294967296;
	setp.ne.s64 	%p29, %rd402, 0;
	@%p29 bra 	$L__BB21_6;
	cvt.u32.u64 	%r133, %rd10;
	cvt.u32.u64 	%r134, %rd539;
	div.u32 	%r135, %r134, %r133;
	mul.lo.s32 	%r136, %r135, %r133;
	sub.s32 	%r137, %r134, %r136;
	cvt.u64.u32 	%rd504, %r135;
	cvt.u64.u32 	%rd505, %r137;
	bra.uni 	$L__BB21_7;
$L__BB21_6:
	div.s64 	%rd504, %rd539, %rd10;
	mul.lo.s64 	%rd403, %rd504, %rd10;
	sub.s64 	%rd505, %rd539, %rd403;
$L__BB21_7:
	mul.wide.u32 	%rd404, %r12, 8;
	add.s64 	%rd405, %rd1, %rd404;
	ld.global.u64 	%rd17, [%rd405];
	mad.lo.s64 	%rd18, %rd17, %rd505, %rd542;
	or.b64  	%rd406, %rd538, %rd10;
	and.b64  	%rd407, %rd406, -4294967296;
	setp.ne.s64 	%p30, %rd407, 0;
	@%p30 bra 	$L__BB21_9;
	cvt.u32.u64 	%r138, %rd10;
	cvt.u32.u64 	%r139, %rd538;
	div.u32 	%r140, %r139, %r138;
	mul.lo.s32 	%r141, %r140, %r138;
	sub.s32 	%r142, %r139, %r141;
	cvt.u64.u32 	%rd506, %r140;
	cvt.u64.u32 	%rd507, %r142;
	bra.uni 	$L__BB21_10;
$L__BB21_9:
	div.s64 	%rd506, %rd538, %rd10;
	mul.lo.s64 	%rd408, %rd506, %rd10;
	sub.s64 	%rd507, %rd538, %rd408;
$L__BB21_10:
	mad.lo.s64 	%rd25, %rd507, %rd17, %rd543;
	add.s32 	%r13, %r203, -2;
	mul.wide.u32 	%rd409, %r203, 8;
	add.s64 	%rd410, %rd2, %rd409;
	ld.global.u64 	%rd26, [%rd410];
	or.b64  	%rd411, %rd504, %rd26;
	and.b64  	%rd412, %rd411, -4294967296;
	setp.ne.s64 	%p31, %rd412, 0;
	@%p31 bra 	$L__BB21_12;
	cvt.u32.u64 	%r143, %rd26;
	cvt.u32.u64 	%r144, %rd504;
	div.u32 	%r145, %r144, %r143;
	mul.lo.s32 	%r146, %r145, %r143;
	sub.s32 	%r147, %r144, %r146;
	cvt.u64.u32 	%rd508, %r145;
	cvt.u64.u32 	%rd509, %r147;
	bra.uni 	$L__BB21_13;
$L__BB21_12:
	div.s64 	%rd508, %rd504, %rd26;
	mul.lo.s64 	%rd413, %rd508, %rd26;
	sub.s64 	%rd509, %rd504, %rd413;
$L__BB21_13:
	mul.wide.u32 	%rd414, %r203, 8;
	add.s64 	%rd415, %rd1, %rd414;
	ld.global.u64 	%rd33, [%rd415];
	mad.lo.s64 	%rd34, %rd33, %rd509, %rd18;
	or.b64  	%rd416, %rd506, %rd26;
	and.b64  	%rd417, %rd416, -4294967296;
	setp.ne.s64 	%p32, %rd417, 0;
	@%p32 bra 	$L__BB21_15;
	cvt.u32.u64 	%r148, %rd26;
	cvt.u32.u64 	%r149, %rd506;
	div.u32 	%r150, %r149, %r148;
	mul.lo.s32 	%r151, %r150, %r148;
	sub.s32 	%r152, %r149, %r151;
	cvt.u64.u32 	%rd510, %r150;
	cvt.u64.u32 	%rd511, %r152;
	bra.uni 	$L__BB21_16;
$L__BB21_15:
	div.s64 	%rd510, %rd506, %rd26;
	mul.lo.s64 	%rd418, %rd510, %rd26;
	sub.s64 	%rd511, %rd506, %rd418;
$L__BB21_16:
	mad.lo.s64 	%rd41, %rd511, %rd33, %rd25;
	add.s32 	%r14, %r203, -1;
	mul.wide.u32 	%rd419, %r14, 8;
	add.s64 	%rd420, %rd2, %rd419;
	ld.global.u64 	%rd42, [%rd420];
	or.b64  	%rd421, %rd508, %rd42;
	and.b64  	%rd422, %rd421, -4294967296;
	setp.ne.s64 	%p33, %rd422, 0;
	@%p33 bra 	$L__BB21_18;
	cvt.u32.u64 	%r153, %rd42;
	cvt.u32.u64 	%r154, %rd508;
	div.u32 	%r155, %r154, %r153;
	mul.lo.s32 	%r156, %r155, %r153;
	sub.s32 	%r157, %r154, %r156;
	cvt.u64.u32 	%rd512, %r155;
	cvt.u64.u32 	%rd513, %r157;
	bra.uni 	$L__BB21_19;
$L__BB21_18:
	div.s64 	%rd512, %rd508, %rd42;
	mul.lo.s64 	%rd423, %rd512, %rd42;
	sub.s64 	%rd513, %rd508, %rd423;
$L__BB21_19:
	mul.wide.u32 	%rd424, %r14, 8;
	add.s64 	%rd425, %rd1, %rd424;
	ld.global.u64 	%rd49, [%rd425];
	mad.lo.s64 	%rd50, %rd49, %rd513, %rd34;
	or.b64  	%rd426, %rd510, %rd42;
	and.b64  	%rd427, %rd426, -4294967296;
	setp.ne.s64 	%p34, %rd427, 0;
	@%p34 bra 	$L__BB21_21;
	cvt.u32.u64 	%r158, %rd42;
	cvt.u32.u64 	%r159, %rd510;
	div.u32 	%r160, %r159, %r158;
	mul.lo.s32 	%r161, %r160, %r158;
	sub.s32 	%r162, %r159, %r161;
	cvt.u64.u32 	%rd514, %r160;
	cvt.u64.u32 	%rd515, %r162;
	bra.uni 	$L__BB21_22;
$L__BB21_21:
	div.s64 	%rd514, %rd510, %rd42;
	mul.lo.s64 	%rd428, %rd514, %rd42;
	sub.s64 	%rd515, %rd510, %rd428;
$L__BB21_22:
	mad.lo.s64 	%rd57, %rd515, %rd49, %rd41;
	mul.wide.u32 	%rd429, %r13, 8;
	add.s64 	%rd430, %rd2, %rd429;
	ld.global.u64 	%rd58, [%rd430];
	or.b64  	%rd431, %rd512, %rd58;
	and.b64  	%rd432, %rd431, -4294967296;
	setp.ne.s64 	%p35, %rd432, 0;
	@%p35 bra 	$L__BB21_24;
	cvt.u32.u64 	%r163, %rd58;
	cvt.u32.u64 	%r164, %rd512;
	div.u32 	%r165, %r164, %r163;
	mul.lo.s32 	%r166, %r165, %r163;
	sub.s32 	%r167, %r164, %r166;
	cvt.u64.u32 	%rd539, %r165;
	cvt.u64.u32 	%rd517, %r167;
	bra.uni 	$L__BB21_25;
$L__BB21_24:
	div.s64 	%rd539, %rd512, %rd58;
	mul.lo.s64 	%rd433, %rd539, %rd58;
	sub.s64 	%rd517, %rd512, %rd433;
$L__BB21_25:
	mul.wide.u32 	%rd434, %r13, 8;
	add.s64 	%rd435, %rd1, %rd434;
	ld.global.u64 	%rd65, [%rd435];
	mad.lo.s64 	%rd542, %rd65, %rd517, %rd50;
	or.b64  	%rd436, %rd514, %rd58;
	and.b64  	%rd437, %rd436, -4294967296;
	setp.ne.s64 	%p36, %rd437, 0;
	@%p36 bra 	$L__BB21_27;
	cvt.u32.u64 	%r168, %rd58;
	cvt.u32.u64 	%r169, %rd514;
	div.u32 	%r170, %r169, %r168;
	mul.lo.s32 	%r171, %r170, %r168;
	sub.s32 	%r172, %r169, %r171;
	cvt.u64.u32 	%rd538, %r170;
	cvt.u64.u32 	%rd519, %r172;
	bra.uni 	$L__BB21_28;
$L__BB21_27:
	div.s64 	%rd538, %rd514, %rd58;
	mul.lo.s64 	%rd438, %rd538, %rd58;
	sub.s64 	%rd519, %rd514, %rd438;
$L__BB21_28:
	mad.lo.s64 	%rd543, %rd519, %rd65, %rd57;
	add.s32 	%r203, %r203, -4;
	add.s32 	%r202, %r202, 4;
	setp.ne.s32 	%p37, %r202, 0;
	@%p37 bra 	$L__BB21_4;
	add.s32 	%r205, %r203, 1;
$L__BB21_30:
	and.b32  	%r19, %r6, 3;
	setp.eq.s32 	%p38, %r19, 0;
	@%p38 bra 	$L__BB21_53;
	setp.eq.s32 	%p39, %r19, 1;
	@%p39 bra 	$L__BB21_45;
	mul.wide.u32 	%rd440, %r205, 8;
	add.s64 	%rd441, %rd2, %rd440;
	ld.global.u64 	%rd80, [%rd441];
	or.b64  	%rd442, %rd539, %rd80;
	and.b64  	%rd443, %rd442, -4294967296;
	setp.ne.s64 	%p40, %rd443, 0;
	@%p40 bra 	$L__BB21_34;
	cvt.u32.u64 	%r173, %rd80;
	cvt.u32.u64 	%r174, %rd539;
	div.u32 	%r175, %r174, %r173;
	mul.lo.s32 	%r176, %r175, %r173;
	sub.s32 	%r177, %r174, %r176;
	cvt.u64.u32 	%rd526, %r175;
	cvt.u64.u32 	%rd527, %r177;
	bra.uni 	$L__BB21_35;
$L__BB21_34:
	div.s64 	%rd526, %rd539, %rd80;
	mul.lo.s64 	%rd444, %rd526, %rd80;
	sub.s64 	%rd527, %rd539, %rd444;
$L__BB21_35:
	add.s64 	%rd446, %rd1, %rd440;
	ld.global.u64 	%rd87, [%rd446];
	mad.lo.s64 	%rd88, %rd87, %rd527, %rd542;
	or.b64  	%rd447, %rd538, %rd80;
	and.b64  	%rd448, %rd447, -4294967296;
	setp.ne.s64 	%p41, %rd448, 0;
	@%p41 bra 	$L__BB21_37;
	cvt.u32.u64 	%r178, %rd80;
	cvt.u32.u64 	%r179, %rd538;
	div.u32 	%r180, %r179, %r178;
	mul.lo.s32 	%r181, %r180, %r178;
	sub.s32 	%r182, %r179, %r181;
	cvt.u64.u32 	%rd528, %r180;
	cvt.u64.u32 	%rd529, %r182;
	bra.uni 	$L__BB21_38;
$L__BB21_37:
	div.s64 	%rd528, %rd538, %rd80;
	mul.lo.s64 	%rd449, %rd528, %rd80;
	sub.s64 	%rd529, %rd538, %rd449;
$L__BB21_38:
	mad.lo.s64 	%rd95, %rd529, %rd87, %rd543;
	add.s32 	%r20, %r205, -1;
	mul.wide.u32 	%rd450, %r20, 8;
	add.s64 	%rd451, %rd2, %rd450;
	ld.global.u64 	%rd96, [%rd451];
	or.b64  	%rd452, %rd526, %rd96;
	and.b64  	%rd453, %rd452, -4294967296;
	setp.ne.s64 	%p42, %rd453, 0;
	@%p42 bra 	$L__BB21_40;
	cvt.u32.u64 	%r183, %rd96;
	cvt.u32.u64 	%r184, %rd526;
	div.u32 	%r185, %r184, %r183;
	mul.lo.s32 	%r186, %r185, %r183;
	sub.s32 	%r187, %r184, %r186;
	cvt.u64.u32 	%rd539, %r185;
	cvt.u64.u32 	%rd531, %r187;
	bra.uni 	$L__BB21_41;
$L__BB21_40:
	div.s64 	%rd539, %rd526, %rd96;
	mul.lo.s64 	%rd454, %rd539, %rd96;
	sub.s64 	%rd531, %rd526, %rd454;
$L__BB21_41:
	add.s64 	%rd456, %rd1, %rd450;
	ld.global.u64 	%rd103, [%rd456];
	mad.lo.s64 	%rd542, %rd103, %rd531, %rd88;
	or.b64  	%rd457, %rd528, %rd96;
	and.b64  	%rd458, %rd457, -4294967296;
	setp.ne.s64 	%p43, %rd458, 0;
	@%p43 bra 	$L__BB21_43;
	cvt.u32.u64 	%r188, %rd96;
	cvt.u32.u64 	%r189, %rd528;
	div.u32 	%r190, %r189, %r188;
	mul.lo.s32 	%r191, %r190, %r188;
	sub.s32 	%r192, %r189, %r191;
	cvt.u64.u32 	%rd538, %r190;
	cvt.u64.u32 	%rd533, %r192;
	bra.uni 	$L__BB21_44;
$L__BB21_43:
	div.s64 	%rd538, %rd528, %rd96;
	mul.lo.s64 	%rd459, %rd538, %rd96;
	sub.s64 	%rd533, %rd528, %rd459;
$L__BB21_44:
	mad.lo.s64 	%rd543, %rd533, %rd103, %rd95;
	add.s32 	%r205, %r205, -2;
$L__BB21_45:
	and.b32  	%r193, %r6, 1;
	setp.eq.b32 	%p44, %r193, 1;
	not.pred 	%p45, %p44;
	@%p45 bra 	$L__BB21_53;
	mul.wide.u32 	%rd460, %r205, 8;
	add.s64 	%rd461, %rd2, %rd460;
	ld.global.u64 	%rd118, [%rd461];
	or.b64  	%rd462, %rd539, %rd118;
	and.b64  	%rd463, %rd462, -4294967296;
	setp.ne.s64 	%p46, %rd463, 0;
	@%p46 bra 	$L__BB21_48;
	cvt.u32.u64 	%r194, %rd118;
	cvt.u32.u64 	%r195, %rd539;
	rem.u32 	%r196, %r195, %r194;
	cvt.u64.u32 	%rd540, %r196;
	bra.uni 	$L__BB21_49;
$L__BB21_48:
	rem.s64 	%rd540, %rd539, %rd118;
$L__BB21_49:
	add.s64 	%rd465, %rd1, %rd460;
	ld.global.u64 	%rd122, [%rd465];
	mad.lo.s64 	%rd542, %rd122, %rd540, %rd542;
	or.b64  	%rd466, %rd538, %rd118;
	and.b64  	%rd467, %rd466, -4294967296;
	setp.ne.s64 	%p47, %rd467, 0;
	@%p47 bra 	$L__BB21_51;
	cvt.u32.u64 	%r197, %rd118;
	cvt.u32.u64 	%r198, %rd538;
	rem.u32 	%r199, %r198, %r197;
	cvt.u64.u32 	%rd541, %r199;
	bra.uni 	$L__BB21_52;
$L__BB21_51:
	rem.s64 	%rd541, %rd538, %rd118;
$L__BB21_52:
	mad.lo.s64 	%rd543, %rd541, %rd122, %rd543;
$L__BB21_53:
	shl.b64 	%rd468, %rd542, 3;
	add.s64 	%rd469, %rd3, %rd468;
	ld.global.u64 	%rd470, [%rd469];
	shl.b64 	%rd471, %rd543, 3;
	add.s64 	%rd472, %rd3, %rd471;
	ld.global.u64 	%rd473, [%rd472];
	add.s64 	%rd474, %rd473, %rd470;
	st.shared.u64 	[%r5], %rd474;
	bra.uni 	$L__BB21_114;
$L__BB21_54:
	cvt.u64.u32 	%rd575, %r4;
	setp.le.u64 	%p2, %rd262, %rd575;
	@%p2 bra 	$L__BB21_114;
	cvt.u32.u64 	%r23, %rd261;
	add.s32 	%r209, %r23, -1;
	setp.lt.s32 	%p3, %r209, 0;
	mov.b64 	%rd584, 0;
	@%p3 bra 	$L__BB21_113;
	and.b32  	%r25, %r23, 7;
	setp.lt.u32 	%p4, %r209, 7;
	mov.b64 	%rd584, 0;
	@%p4 bra 	$L__BB21_84;
	add.s32 	%r207, %r23, -4;
	and.b32  	%r57, %r23, -8;
	neg.s32 	%r206, %r57;
	mov.b64 	%rd584, 0;
$L__BB21_58:
	.pragma "nounroll";
	add.s32 	%r30, %r207, 3;
	mul.wide.u32 	%rd271, %r30, 8;
	add.s64 	%rd272, %rd2, %rd271;
	ld.global.u64 	%rd133, [%rd272];
	or.b64  	%rd273, %rd575, %rd133;
	and.b64  	%rd274, %rd273, -4294967296;
	setp.ne.s64 	%p5, %rd274, 0;
	@%p5 bra 	$L__BB21_60;
	cvt.u32.u64 	%r58, %rd133;
	cvt.u32.u64 	%r59, %rd575;
	div.u32 	%r60, %r59, %r58;
	mul.lo.s32 	%r61, %r60, %r58;
	sub.s32 	%r62, %r59, %r61;
	cvt.u64.u32 	%rd546, %r60;
	cvt.u64.u32 	%rd547, %r62;
	bra.uni 	$L__BB21_61;
$L__BB21_60:
	div.s64 	%rd546, %rd575, %rd133;
	mul.lo.s64 	%rd275, %rd546, %rd133;
	sub.s64 	%rd547, %rd575, %rd275;
$L__BB21_61:
	add.s64 	%rd277, %rd1, %rd271;
	ld.global.u64 	%rd278, [%rd277];
	mad.lo.s64 	%rd140, %rd278, %rd547, %rd584;
	add.s32 	%r31, %r207, 2;
	mul.wide.u32 	%rd279, %r31, 8;
	add.s64 	%rd280, %rd2, %rd279;
	ld.global.u64 	%rd141, [%rd280];
	or.b64  	%rd281, %rd546, %rd141;
	and.b64  	%rd282, %rd281, -4294967296;
	setp.ne.s64 	%p6, %rd282, 0;
	@%p6 bra 	$L__BB21_63;
	cvt.u32.u64 	%r63, %rd141;
	cvt.u32.u64 	%r64, %rd546;
	div.u32 	%r65, %r64, %r63;
	mul.lo.s32 	%r66, %r65, %r63;
	sub.s32 	%r67, %r64, %r66;
	cvt.u64.u32 	%rd548, %r65;
	cvt.u64.u32 	%rd549, %r67;
	bra.uni 	$L__BB21_64;
$L__BB21_63:
	div.s64 	%rd548, %rd546, %rd141;
	mul.lo.s64 	%rd283, %rd548, %rd141;
	sub.s64 	%rd549, %rd546, %rd283;
$L__BB21_64:
	add.s64 	%rd285, %rd1, %rd279;
	ld.global.u64 	%rd286, [%rd285];
	mad.lo.s64 	%rd148, %rd286, %rd549, %rd140;
	add.s32 	%r32, %r207, 1;
	mul.wide.u32 	%rd287, %r32, 8;
	add.s64 	%rd288, %rd2, %rd287;
	ld.global.u64 	%rd149, [%rd288];
	or.b64  	%rd289, %rd548, %rd149;
	and.b64  	%rd290, %rd289, -4294967296;
	setp.ne.s64 	%p7, %rd290, 0;
	@%p7 bra 	$L__BB21_66;
	cvt.u32.u64 	%r68, %rd149;
	cvt.u32.u64 	%r69, %rd548;
	div.u32 	%r70, %r69, %r68;
	mul.lo.s32 	%r71, %r70, %r68;
	sub.s32 	%r72, %r69, %r71;
	cvt.u64.u32 	%rd550, %r70;
	cvt.u64.u32 	%rd551, %r72;
	bra.uni 	$L__BB21_67;
$L__BB21_66:
	div.s64 	%rd550, %rd548, %rd149;
	mul.lo.s64 	%rd291, %rd550, %rd149;
	sub.s64 	%rd551, %rd548, %rd291;
$L__BB21_67:
	add.s64 	%rd293, %rd1, %rd287;
	ld.global.u64 	%rd294, [%rd293];
	mad.lo.s64 	%rd156, %rd294, %rd551, %rd148;
	add.s32 	%r33, %r207, -4;
	mul.wide.u32 	%rd295, %r207, 8;
	add.s64 	%rd296, %rd2, %rd295;
	ld.global.u64 	%rd157, [%rd296];
	or.b64  	%rd297, %rd550, %rd157;
	and.b64  	%rd298, %rd297, -4294967296;
	setp.ne.s64 	%p8, %rd298, 0;
	@%p8 bra 	$L__BB21_69;
	cvt.u32.u64 	%r73, %rd157;
	cvt.u32.u64 	%r74, %rd550;
	div.u32 	%r75, %r74, %r73;
	mul.lo.s32 	%r76, %r75, %r73;
	sub.s32 	%r77, %r74, %r76;
	cvt.u64.u32 	%rd552, %r75;
	cvt.u64.u32 	%rd553, %r77;
	bra.uni 	$L__BB21_70;
$L__BB21_69:
	div.s64 	%rd552, %rd550, %rd157;
	mul.lo.s64 	%rd299, %rd552, %rd157;
	sub.s64 	%rd553, %rd550, %rd299;
$L__BB21_70:
	add.s64 	%rd301, %rd1, %rd295;
	ld.global.u64 	%rd302, [%rd301];
	mad.lo.s64 	%rd164, %rd302, %rd553, %rd156;
	add.s32 	%r34, %r207, -1;
	mul.wide.u32 	%rd303, %r34, 8;
	add.s64 	%rd304, %rd2, %rd303;
	ld.global.u64 	%rd165, [%rd304];
	or.b64  	%rd305, %rd552, %rd165;
	and.b64  	%rd306, %rd305, -4294967296;
	setp.ne.s64 	%p9, %rd306, 0;
	@%p9 bra 	$L__BB21_72;
	cvt.u32.u64 	%r78, %rd165;
	cvt.u32.u64 	%r79, %rd552;
	div.u32 	%r80, %r79, %r78;
	mul.lo.s32 	%r81, %r80, %r78;
	sub.s32 	%r82, %r79, %r81;
	cvt.u64.u32 	%rd554, %r80;
	cvt.u64.u32 	%rd555, %r82;
	bra.uni 	$L__BB21_73;
$L__BB21_72:
	div.s64 	%rd554, %rd552, %rd165;
	mul.lo.s64 	%rd307, %rd554, %rd165;
	sub.s64 	%rd555, %rd552, %rd307;
$L__BB21_73:
	add.s64 	%rd309, %rd1, %rd303;
	ld.global.u64 	%rd310, [%rd309];
	mad.lo.s64 	%rd172, %rd310, %rd555, %rd164;
	add.s32 	%r35, %r207, -2;
	mul.wide.u32 	%rd311, %r35, 8;
	add.s64 	%rd312, %rd2, %rd311;
	ld.global.u64 	%rd173, [%rd312];
	or.b64  	%rd313, %rd554, %rd173;
	and.b64  	%rd314, %rd313, -4294967296;
	setp.ne.s64 	%p10, %rd314, 0;
	@%p10 bra 	$L__BB21_75;
	cvt.u32.u64 	%r83, %rd173;
	cvt.u32.u64 	%r84, %rd554;
	div.u32 	%r85, %r84, %r83;
	mul.lo.s32 	%r86, %r85, %r83;
	sub.s32 	%r87, %r84, %r86;
	cvt.u64.u32 	%rd556, %r85;
	cvt.u64.u32 	%rd557, %r87;
	bra.uni 	$L__BB21_76;
$L__BB21_75:
	div.s64 	%rd556, %rd554, %rd173;
	mul.lo.s64 	%rd315, %rd556, %rd173;
	sub.s64 	%rd557, %rd554, %rd315;
$L__BB21_76:
	add.s64 	%rd317, %rd1, %rd311;
	ld.global.u64 	%rd318, [%rd317];
	mad.lo.s64 	%rd180, %rd318, %rd557, %rd172;
	add.s32 	%r36, %r207, -3;
	mul.wide.u32 	%rd319, %r36, 8;
	add.s64 	%rd320, %rd2, %rd319;
	ld.global.u64 	%rd181, [%rd320];
	or.b64  	%rd321, %rd556, %rd181;
	and.b64  	%rd322, %rd321, -4294967296;
	setp.ne.s64 	%p11, %rd322, 0;
	@%p11 bra 	$L__BB21_78;
	cvt.u32.u64 	%r88, %rd181;
	cvt.u32.u64 	%r89, %rd556;
	div.u32 	%r90, %r89, %r88;
	mul.lo.s32 	%r91, %r90, %r88;
	sub.s32 	%r92, %r89, %r91;
	cvt.u64.u32 	%rd558, %r90;
	cvt.u64.u32 	%rd559, %r92;
	bra.uni 	$L__BB21_79;
$L__BB21_78:
	div.s64 	%rd558, %rd556, %rd181;
	mul.lo.s64 	%rd323, %rd558, %rd181;
	sub.s64 	%rd559, %rd556, %rd323;
$L__BB21_79:
	add.s64 	%rd325, %rd1, %rd319;
	ld.global.u64 	%rd326, [%rd325];
	mad.lo.s64 	%rd188, %rd326, %rd559, %rd180;
	mul.wide.u32 	%rd327, %r33, 8;
	add.s64 	%rd328, %rd2, %rd327;
	ld.global.u64 	%rd189, [%rd328];
	or.b64  	%rd329, %rd558, %rd189;
	and.b64  	%rd330, %rd329, -4294967296;
	setp.ne.s64 	%p12, %rd330, 0;
	@%p12 bra 	$L__BB21_81;
	cvt.u32.u64 	%r93, %rd189;
	cvt.u32.u64 	%r94, %rd558;
	div.u32 	%r95, %r94, %r93;
	mul.lo.s32 	%r96, %r95, %r93;
	sub.s32 	%r97, %r94, %r96;
	cvt.u64.u32 	%rd575, %r95;
	cvt.u64.u32 	%rd561, %r97;
	bra.uni 	$L__BB21_82;
$L__BB21_81:
	div.s64 	%rd575, %rd558, %rd189;
	mul.lo.s64 	%rd331, %rd575, %rd189;
	sub.s64 	%rd561, %rd558, %rd331;
$L__BB21_82:
	add.s64 	%rd333, %rd1, %rd327;
	ld.global.u64 	%rd334, [%rd333];
	mad.lo.s64 	%rd584, %rd334, %rd561, %rd188;
	add.s32 	%r207, %r207, -8;
	add.s32 	%r206, %r206, 8;
	setp.ne.s32 	%p13, %r206, 0;
	@%p13 bra 	$L__BB21_58;
	add.s32 	%r209, %r207, 3;
$L__BB21_84:
	setp.eq.s32 	%p14, %r25, 0;
	@%p14 bra 	$L__BB21_113;
	and.b32  	%r41, %r23, 3;
	setp.lt.u32 	%p15, %r25, 4;
	@%p15 bra 	$L__BB21_99;
	mul.wide.u32 	%rd336, %r209, 8;
	add.s64 	%rd337, %rd2, %rd336;
	ld.global.u64 	%rd200, [%rd337];
	or.b64  	%rd338, %rd575, %rd200;
	and.b64  	%rd339, %rd338, -4294967296;
	setp.ne.s64 	%p16, %rd339, 0;
	@%p16 bra 	$L__BB21_88;
	cvt.u32.u64 	%r98, %rd200;
	cvt.u32.u64 	%r99, %rd575;
	div.u32 	%r100, %r99, %r98;
	mul.lo.s32 	%r101, %r100, %r98;
	sub.s32 	%r102, %r99, %r101;
	cvt.u64.u32 	%rd565, %r100;
	cvt.u64.u32 	%rd566, %r102;
	bra.uni 	$L__BB21_89;
$L__BB21_88:
	div.s64 	%rd565, %rd575, %rd200;
	mul.lo.s64 	%rd340, %rd565, %rd200;
	sub.s64 	%rd566, %rd575, %rd340;
$L__BB21_89:
	add.s64 	%rd342, %rd1, %rd336;
	ld.global.u64 	%rd343, [%rd342];
	mad.lo.s64 	%rd207, %rd343, %rd566, %rd584;
	add.s32 	%r42, %r209, -1;
	mul.wide.u32 	%rd344, %r42, 8;
	add.s64 	%rd345, %rd2, %rd344;
	ld.global.u64 	%rd208, [%rd345];
	or.b64  	%rd346, %rd565, %rd208;
	and.b64  	%rd347, %rd346, -4294967296;
	setp.ne.s64 	%p17, %rd347, 0;
	@%p17 bra 	$L__BB21_91;
	cvt.u32.u64 	%r103, %rd208;
	cvt.u32.u64 	%r104, %rd565;
	div.u32 	%r105, %r104, %r103;
	mul.lo.s32 	%r106, %r105, %r103;
	sub.s32 	%r107, %r104, %r106;
	cvt.u64.u32 	%rd567, %r105;
	cvt.u64.u32 	%rd568, %r107;
	bra.uni 	$L__BB21_92;
$L__BB21_91:
	div.s64 	%rd567, %rd565, %rd208;
	mul.lo.s64 	%rd348, %rd567, %rd208;
	sub.s64 	%rd568, %rd565, %rd348;
$L__BB21_92:
	add.s64 	%rd350, %rd1, %rd344;
	ld.global.u64 	%rd351, [%rd350];
	mad.lo.s64 	%rd215, %rd351, %rd568, %rd207;
	add.s32 	%r43, %r209, -2;
	mul.wide.u32 	%rd352, %r43, 8;
	add.s64 	%rd353, %rd2, %rd352;
	ld.global.u64 	%rd216, [%rd353];
	or.b64  	%rd354, %rd567, %rd216;
	and.b64  	%rd355, %rd354, -4294967296;
	setp.ne.s64 	%p18, %rd355, 0;
	@%p18 bra 	$L__BB21_94;
	cvt.u32.u64 	%r108, %rd216;
	cvt.u32.u64 	%r109, %rd567;
	div.u32 	%r110, %r109, %r108;
	mul.lo.s32 	%r111, %r110, %r108;
	sub.s32 	%r112, %r109, %r111;
	cvt.u64.u32 	%rd569, %r110;
	cvt.u64.u32 	%rd570, %r112;
	bra.uni 	$L__BB21_95;
$L__BB21_94:
	div.s64 	%rd569, %rd567, %rd216;
	mul.lo.s64 	%rd356, %rd569, %rd216;
	sub.s64 	%rd570, %rd567, %rd356;
$L__BB21_95:
	add.s64 	%rd358, %rd1, %rd352;
	ld.global.u64 	%rd359, [%rd358];
	mad.lo.s64 	%rd223, %rd359, %rd570, %rd215;
	add.s32 	%r44, %r209, -3;
	mul.wide.u32 	%rd360, %r44, 8;
	add.s64 	%rd361, %rd2, %rd360;
	ld.global.u64 	%rd224, [%rd361];
	or.b64  	%rd362, %rd569, %rd224;
	and.b64  	%rd363, %rd362, -4294967296;
	setp.ne.s64 	%p19, %rd363, 0;
	@%p19 bra 	$L__BB21_97;
	cvt.u32.u64 	%r113, %rd224;
	cvt.u32.u64 	%r114, %rd569;
	div.u32 	%r115, %r114, %r113;
	mul.lo.s32 	%r116, %r115, %r113;
	sub.s32 	%r117, %r114, %r116;
	cvt.u64.u32 	%rd575, %r115;
	cvt.u64.u32 	%rd572, %r117;
	bra.uni 	$L__BB21_98;
$L__BB21_97:
	div.s64 	%rd575, %rd569, %rd224;
	mul.lo.s64 	%rd364, %rd575, %rd224;
	sub.s64 	%rd572, %rd569, %rd364;
$L__BB21_98:
	add.s64 	%rd366, %rd1, %rd360;
	ld.global.u64 	%rd367, [%rd366];
	mad.lo.s64 	%rd584, %rd367, %rd572, %rd223;
	add.s32 	%r209, %r209, -4;
$L__BB21_99:
	setp.eq.s32 	%p20, %r41, 0;
	@%p20 bra 	$L__BB21_113;
	setp.eq.s32 	%p21, %r41, 1;
	@%p21 bra 	$L__BB21_108;
	mul.wide.u32 	%rd369, %r209, 8;
	add.s64 	%rd370, %rd2, %rd369;
	ld.global.u64 	%rd235, [%rd370];
	or.b64  	%rd371, %rd575, %rd235;
	and.b64  	%rd372, %rd371, -4294967296;
	setp.ne.s64 	%p22, %rd372, 0;
	@%p22 bra 	$L__BB21_103;
	cvt.u32.u64 	%r118, %rd235;
	cvt.u32.u64 	%r119, %rd575;
	div.u32 	%r120, %r119, %r118;
	mul.lo.s32 	%r121, %r120, %r118;
	sub.s32 	%r122, %r119, %r121;
	cvt.u64.u32 	%rd576, %r120;
	cvt.u64.u32 	%rd577, %r122;
	bra.uni 	$L__BB21_104;
$L__BB21_103:
	div.s64 	%rd576, %rd575, %rd235;
	mul.lo.s64 	%rd373, %rd576, %rd235;
	sub.s64 	%rd577, %rd575, %rd373;
$L__BB21_104:
	add.s64 	%rd375, %rd1, %rd369;
	ld.global.u64 	%rd376, [%rd375];
	mad.lo.s64 	%rd242, %rd376, %rd577, %rd584;
	add.s32 	%r47, %r209, -1;
	mul.wide.u32 	%rd377, %r47, 8;
	add.s64 	%rd378, %rd2, %rd377;
	ld.global.u64 	%rd243, [%rd378];
	or.b64  	%rd379, %rd576, %rd243;
	and.b64  	%rd380, %rd379, -4294967296;
	setp.ne.s64 	%p23, %rd380, 0;
	@%p23 bra 	$L__BB21_106;
	cvt.u32.u64 	%r123, %rd243;
	cvt.u32.u64 	%r124, %rd576;
	div.u32 	%r125, %r124, %r123;
	mul.lo.s32 	%r126, %r125, %r123;
	sub.s32 	%r127, %r124, %r126;
	cvt.u64.u32 	%rd575, %r125;
	cvt.u64.u32 	%rd579, %r127;
	bra.uni 	$L__BB21_107;
$L__BB21_106:
	div.s64 	%rd575, %rd576, %rd243;
	mul.lo.s64 	%rd381, %rd575, %rd243;
	sub.s64 	%rd579, %rd576, %rd381;
$L__BB21_107:
	add.s64 	%rd383, %rd1, %rd377;
	ld.global.u64 	%rd384, [%rd383];
	mad.lo.s64 	%rd584, %rd384, %rd579, %rd242;
	add.s32 	%r209, %r209, -2;
$L__BB21_108:
	and.b32  	%r128, %r23, 1;
	setp.eq.b32 	%p24, %r128, 1;
	not.pred 	%p25, %p24;
	@%p25 bra 	$L__BB21_113;
	mul.wide.u32 	%rd385, %r209, 8;
	add.s64 	%rd386, %rd2, %rd385;
	ld.global.u64 	%rd254, [%rd386];
	or.b64  	%rd387, %rd575, %rd254;
	and.b64  	%rd388, %rd387, -4294967296;
	setp.ne.s64 	%p26, %rd388, 0;
	@%p26 bra 	$L__BB21_111;
	cvt.u32.u64 	%r129, %rd254;
	cvt.u32.u64 	%r130, %rd575;
	rem.u32 	%r131, %r130, %r129;
	cvt.u64.u32 	%rd583, %r131;
	bra.uni 	$L__BB21_112;
$L__BB21_111:
	rem.s64 	%rd583, %rd575, %rd254;
$L__BB21_112:
	add.s64 	%rd390, %rd1, %rd385;
	ld.global.u64 	%rd391, [%rd390];
	mad.lo.s64 	%rd584, %rd391, %rd583, %rd584;
$L__BB21_113:
	shl.b64 	%rd392, %rd584, 3;
	add.s64 	%rd393, %rd3, %rd392;
	ld.global.u64 	%rd394, [%rd393];
	st.shared.u64 	[%r5], %rd394;
$L__BB21_114:
	bar.sync 	0;
	setp.lt.u32 	%p48, %r211, 66;
	@%p48 bra 	$L__BB21_118;
$L__BB21_115:
	shr.u32 	%r51, %r211, 1;
	setp.ge.u32 	%p49, %r1, %r51;
	@%p49 bra 	$L__BB21_117;
	ld.shared.u64 	%rd475, [%r5];
	shl.b32 	%r200, %r51, 3;
	add.s32 	%r201, %r5, %r200;
	ld.shared.u64 	%rd476, [%r201];
	add.s64 	%rd477, %rd476, %rd475;
	st.shared.u64 	[%r5], %rd477;
$L__BB21_117:
	bar.sync 	0;
	setp.gt.u32 	%p50, %r211, 131;
	mov.u32 	%r211, %r51;
	@%p50 bra 	$L__BB21_115;
$L__BB21_118:
	setp.gt.u32 	%p51, %r1, 31;
	@%p51 bra 	$L__BB21_121;
	ld.volatile.shared.u64 	%rd478, [%r5];
	ld.volatile.shared.u64 	%rd479, [%r5+256];
	add.s64 	%rd480, %rd479, %rd478;
	st.volatile.shared.u64 	[%r5], %rd480;
	ld.volatile.shared.u64 	%rd481, [%r5];
	ld.volatile.shared.u64 	%rd482, [%r5+128];
	add.s64 	%rd483, %rd482, %rd481;
	st.volatile.shared.u64 	[%r5], %rd483;
	ld.volatile.shared.u64 	%rd484, [%r5];
	ld.volatile.shared.u64 	%rd485, [%r5+64];
	add.s64 	%rd486, %rd485, %rd484;
	st.volatile.shared.u64 	[%r5], %rd486;
	ld.volatile.shared.u64 	%rd487, [%r5];
	ld.volatile.shared.u64 	%rd488, [%r5+32];
	add.s64 	%rd489, %rd488, %rd487;
	st.volatile.shared.u64 	[%r5], %rd489;
	ld.volatile.shared.u64 	%rd490, [%r5];
	ld.volatile.shared.u64 	%rd491, [%r5+16];
	add.s64 	%rd492, %rd491, %rd490;
	st.volatile.shared.u64 	[%r5], %rd492;
	ld.volatile.shared.u64 	%rd493, [%r5];
	ld.volatile.shared.u64 	%rd494, [%r5+8];
	add.s64 	%rd495, %rd494, %rd493;
	st.volatile.shared.u64 	[%r5], %rd495;
	setp.ne.s32 	%p52, %r1, 0;
	@%p52 bra 	$L__BB21_121;
	ld.shared.u64 	%rd496, [sdata_i64];
	cvta.to.global.u64 	%rd497, %rd260;
	mul.wide.u32 	%rd498, %r2, 8;
	add.s64 	%rd499, %rd497, %rd498;
	st.global.u64 	[%rd499], %rd496;
$L__BB21_121:
	ret;

}
	// .globl	contiguous_reduce2_i64
.visible .entry contiguous_reduce2_i64(
	.param .u64 .ptr .align 1 contiguous_reduce2_i64_param_0,
	.param .u64 .ptr .align 1 contiguous_reduce2_i64_param_1,
	.param .u64 .ptr .align 1 contiguous_reduce2_i64_param_2,
	.param .u64 .ptr .align 1 contiguous_reduce2_i64_param_3,
	.param .u64 contiguous_reduce2_i64_param_4,
	.param .u64 contiguous_reduce2_i64_param_5,
	.param .u64 contiguous_reduce2_i64_param_6
)
{
	.reg .pred 	%p<53>;
	.reg .b32 	%r<216>;
	.reg .b64 	%rd<599>;

	ld.param.u64 	%rd266, [contiguous_reduce2_i64_param_1];
	ld.param.u64 	%rd267, [contiguous_reduce2_i64_param_2];
	ld.param.u64 	%rd268, [contiguous_reduce2_i64_param_3];
	ld.param.u64 	%rd263, [contiguous_reduce2_i64_param_4];
	ld.param.u64 	%rd264, [contiguous_reduce2_i64_param_5];
	ld.param.u64 	%rd265, [contiguous_reduce2_i64_param_6];
	cvta.to.global.u64 	%rd1, %rd268;
	cvta.to.global.u64 	%rd2, %rd267;
	cvta.to.global.u64 	%rd598, %rd266;
	mov.u32 	%r1, %tid.x;
	mov.u32 	%r2, %ctaid.x;
	mov.u32 	%r215, %ntid.x;
	mul.lo.s32 	%r51, %r2, %r215;
	shl.b32 	%r52, %r51, 1;
	add.s32 	%r4, %r52, %r1;
	shl.b32 	%r53, %r1, 3;
	mov.u32 	%r54, sdata_i64;
	add.s32 	%r5, %r54, %r53;
	mov.b64 	%rd269, 0;
	st.shared.u64 	[%r5], %rd269;
	add.s32 	%r55, %r4, %r215;
	cvt.u64.u32 	%rd4, %r55;
	setp.le.u64 	%p1, %rd264, %rd4;
	@%p1 bra 	$L__BB22_54;
	cvt.u64.u32 	%rd403, %r4;
	mov.u32 	%r132, %ctaid.y;
	cvt.u64.u32 	%rd404, %r132;
	mul.lo.s64 	%rd405, %rd264, %rd404;
	add.s64 	%rd552, %rd405, %rd403;
	add.s64 	%rd550, %rd405, %rd4;
	cvt.u32.u64 	%r6, %rd263;
	add.s32 	%r209, %r6, -1;
	setp.lt.s32 	%p27, %r209, 0;
	mov.b64 	%rd556, 0;
	mov.u64 	%rd557, %rd556;
	@%p27 bra 	$L__BB22_53;
	setp.lt.u32 	%p28, %r209, 3;
	mov.b64 	%rd557, 0;
	mov.u64 	%rd556, %rd557;
	@%p28 bra 	$L__BB22_30;
	add.s32 	%r207, %r6, -2;
	and.b32  	%r133, %r6, -4;
	neg.s32 	%r206, %r133;
	mov.b64 	%rd557, 0;
$L__BB22_4:
	.pragma "nounroll";
	add.s32 	%r12, %r207, 1;
	mul.wide.u32 	%rd409, %r12, 8;
	add.s64 	%rd410, %rd2, %rd409;
	ld.global.u64 	%rd11, [%rd410];
	or.b64  	%rd411, %rd552, %rd11;
	and.b64  	%rd412, %rd411, -4294967296;
	setp.ne.s64 	%p29, %rd412, 0;
	@%p29 bra 	$L__BB22_6;
	cvt.u32.u64 	%r134, %rd11;
	cvt.u32.u64 	%r135, %rd552;
	div.u32 	%r136, %r135, %r134;
	mul.lo.s32 	%r137, %r136, %r134;
	sub.s32 	%r138, %r135, %r137;
	cvt.u64.u32 	%rd518, %r136;
	cvt.u64.u32 	%rd519, %r138;
	bra.uni 	$L__BB22_7;
$L__BB22_6:
	div.s64 	%rd518, %rd552, %rd11;
	mul.lo.s64 	%rd413, %rd518, %rd11;
	sub.s64 	%rd519, %rd552, %rd413;
$L__BB22_7:
	mul.wide.u32 	%rd414, %r12, 8;
	add.s64 	%rd415, %rd1, %rd414;
	ld.global.u64 	%rd18, [%rd415];
	mad.lo.s64 	%rd19, %rd18, %rd519, %rd556;
	or.b64  	%rd416, %rd550, %rd11;
	and.b64  	%rd417, %rd416, -4294967296;
	setp.ne.s64 	%p30, %rd417, 0;
	@%p30 bra 	$L__BB22_9;
	cvt.u32.u64 	%r139, %rd11;
	cvt.u32.u64 	%r140, %rd550;
	div.u32 	%r141, %r140, %r139;
	mul.lo.s32 	%r142, %r141, %r139;
	sub.s32 	%r143, %r140, %r142;
	cvt.u64.u32 	%rd520, %r141;
	cvt.u64.u32 	%rd521, %r143;
	bra.uni 	$L__BB22_10;
$L__BB22_9:
	div.s64 	%rd520, %rd550, %rd11;
	mul.lo.s64 	%rd418, %rd520, %rd11;
	sub.s64 	%rd521, %rd550, %rd418;
$L__BB22_10:
	mad.lo.s64 	%rd26, %rd521, %rd18, %rd557;
	mul.wide.u32 	%rd419, %r207, 8;
	add.s64 	%rd420, %rd2, %rd419;
	ld.global.u64 	%rd27, [%rd420];
	or.b64  	%rd421, %rd518, %rd27;
	and.b64  	%rd422, %rd421, -4294967296;
	setp.ne.s64 	%p31, %rd422, 0;
	@%p31 bra 	$L__BB22_12;
	cvt.u32.u64 	%r144, %rd27;
	cvt.u32.u64 	%r145, %rd518;
	div.u32 	%r146, %r145, %r144;
	mul.lo.s32 	%r147, %r146, %r144;
	sub.s32 	%r148, %r145, %r147;
	cvt.u64.u32 	%rd522, %r146;
	cvt.u64.u32 	%rd523, %r148;
	bra.uni 	$L__BB22_13;
$L__BB22_12:
	div.s64 	%rd522, %rd518, %rd27;
	mul.lo.s64 	%rd423, %rd522, %rd27;
	sub.s64 	%rd523, %rd518, %rd423;
$L__BB22_13:
	mul.wide.u32 	%rd424, %r207, 8;
	add.s64 	%rd425, %rd1, %rd424;
	ld.global.u64 	%rd34, [%rd425];
	mad.lo.s64 	%rd35, %rd34, %rd523, %rd19;
	or.b64  	%rd426, %rd520, %rd27;
	and.b64  	%rd427, %rd426, -4294967296;
	setp.ne.s64 	%p32, %rd427, 0;
	@%p32 bra 	$L__BB22_15;
	cvt.u32.u64 	%r149, %rd27;
	cvt.u32.u64 	%r150, %rd520;
	div.u32 	%r151, %r150, %r149;
	mul.lo.s32 	%r152, %r151, %r149;
	sub.s32 	%r153, %r150, %r152;
	cvt.u64.u32 	%rd524, %r151;
	cvt.u64.u32 	%rd525, %r153;
	bra.uni 	$L__BB22_16;
$L__BB22_15:
	div.s64 	%rd524, %rd520, %rd27;
	mul.lo.s64 	%rd428, %rd524, %rd27;
	sub.s64 	%rd525, %rd520, %rd428;
$L__BB22_16:
	mad.lo.s64 	%rd42, %rd525, %rd34, %rd26;
	add.s32 	%r13, %r207, -1;
	mul.wide.u32 	%rd429, %r13, 8;
	add.s64 	%rd430, %rd2, %rd429;
	ld.global.u64 	%rd43, [%rd430];
	or.b64  	%rd431, %rd522, %rd43;
	and.b64  	%rd432, %rd431, -4294967296;
	setp.ne.s64 	%p33, %rd432, 0;
	@%p33 bra 	$L__BB22_18;
	cvt.u32.u64 	%r154, %rd43;
	cvt.u32.u64 	%r155, %rd522;
	div.u32 	%r156, %r155, %r154;
	mul.lo.s32 	%r157, %r156, %r154;
	sub.s32 	%r158, %r155, %r157;
	cvt.u64.u32 	%rd526, %r156;
	cvt.u64.u32 	%rd527, %r158;
	bra.uni 	$L__BB22_19;
$L__BB22_18:
	div.s64 	%rd526, %rd522, %rd43;
	mul.lo.s64 	%rd433, %rd526, %rd43;
	sub.s64 	%rd527, %rd522, %rd433;
$L__BB22_19:
	mul.wide.u32 	%rd434, %r13, 8;
	add.s64 	%rd435, %rd1, %rd434;
	ld.global.u64 	%rd50, [%rd435];
	mad.lo.s64 	%rd51, %rd50, %rd527, %rd35;
	or.b64  	%rd436, %rd524, %rd43;
	and.b64  	%rd437, %rd436, -4294967296;
	setp.ne.s64 	%p34, %rd437, 0;
	@%p34 bra 	$L__BB22_21;
	cvt.u32.u64 	%r159, %rd43;
	cvt.u32.u64 	%r160, %rd524;
	div.u32 	%r161, %r160, %r159;
	mul.lo.s32 	%r162, %r161, %r159;
	sub.s32 	%r163, %r160, %r162;
	cvt.u64.u32 	%rd528, %r161;
	cvt.u64.u32 	%rd529, %r163;
	bra.uni 	$L__BB22_22;
$L__BB22_21:
	div.s64 	%rd528, %rd524, %rd43;
	mul.lo.s64 	%rd438, %rd528, %rd43;
	sub.s64 	%rd529, %rd524, %rd438;
$L__BB22_22:
	mad.lo.s64 	%rd58, %rd529, %rd50, %rd42;
	add.s32 	%r164, %r207, -2;
	mul.wide.u32 	%rd439, %r164, 8;
	add.s64 	%rd440, %rd2, %rd439;
	ld.global.u64 	%rd59, [%rd440];
	or.b64  	%rd441, %rd526, %rd59;
	and.b64  	%rd442, %rd441, -4294967296;
	setp.ne.s64 	%p35, %rd442, 0;
	@%p35 bra 	$L__BB22_24;
	cvt.u32.u64 	%r165, %rd59;
	cvt.u32.u64 	%r166, %rd526;
	div.u32 	%r167, %r166, %r165;
	mul.lo.s32 	%r168, %r167, %r165;
	sub.s32 	%r169, %r166, %r168;
	cvt.u64.u32 	%rd552, %r167;
	cvt.u64.u32 	%rd531, %r169;
	bra.uni 	$L__BB22_25;
$L__BB22_24:
	div.s64 	%rd552, %rd526, %rd59;
	mul.lo.s64 	%rd443, %rd552, %rd59;
	sub.s64 	%rd531, %rd526, %rd443;
$L__BB22_25:
	mul.wide.u32 	%rd444, %r164, 8;
	add.s64 	%rd445, %rd1, %rd444;
	ld.global.u64 	%rd66, [%rd445];
	mad.lo.s64 	%rd556, %rd66, %rd531, %rd51;
	or.b64  	%rd446, %rd528, %rd59;
	and.b64  	%rd447, %rd446, -4294967296;
	setp.ne.s64 	%p36, %rd447, 0;
	@%p36 bra 	$L__BB22_27;
	cvt.u32.u64 	%r171, %rd59;
	cvt.u32.u64 	%r172, %rd528;
	div.u32 	%r173, %r172, %r171;
	mul.lo.s32 	%r174, %r173, %r171;
	sub.s32 	%r175, %r172, %r174;
	cvt.u64.u32 	%rd550, %r173;
	cvt.u64.u32 	%rd533, %r175;
	bra.uni 	$L__BB22_28;
$L__BB22_27:
	div.s64 	%rd550, %rd528, %rd59;
	mul.lo.s64 	%rd448, %rd550, %rd59;
	sub.s64 	%rd533, %rd528, %rd448;
$L__BB22_28:
	mad.lo.s64 	%rd557, %rd533, %rd66, %rd58;
	add.s32 	%r207, %r207, -4;
	add.s32 	%r206, %r206, 4;
	setp.ne.s32 	%p37, %r206, 0;
	@%p37 bra 	$L__BB22_4;
	add.s32 	%r209, %r207, 1;
$L__BB22_30:
	and.b32  	%r18, %r6, 3;
	setp.eq.s32 	%p38, %r18, 0;
	@%p38 bra 	$L__BB22_53;
	setp.eq.s32 	%p39, %r18, 1;
	@%p39 bra 	$L__BB22_45;
	mul.wide.u32 	%rd450, %r209, 8;
	add.s64 	%rd451, %rd2, %rd450;
	ld.global.u64 	%rd81, [%rd451];
	or.b64  	%rd452, %rd552, %rd81;
	and.b64  	%rd453, %rd452, -4294967296;
	setp.ne.s64 	%p40, %rd453, 0;
	@%p40 bra 	$L__BB22_34;
	cvt.u32.u64 	%r176, %rd81;
	cvt.u32.u64 	%r177, %rd552;
	div.u32 	%r178, %r177, %r176;
	mul.lo.s32 	%r179, %r178, %r176;
	sub.s32 	%r180, %r177, %r179;
	cvt.u64.u32 	%rd540, %r178;
	cvt.u64.u32 	%rd541, %r180;
	bra.uni 	$L__BB22_35;
$L__BB22_34:
	div.s64 	%rd540, %rd552, %rd81;
	mul.lo.s64 	%rd454, %rd540, %rd81;
	sub.s64 	%rd541, %rd552, %rd454;
$L__BB22_35:
	add.s64 	%rd456, %rd1, %rd450;
	ld.global.u64 	%rd88, [%rd456];
	mad.lo.s64 	%rd89, %rd88, %rd541, %rd556;
	or.b64  	%rd457, %rd550, %rd81;
	and.b64  	%rd458, %rd457, -4294967296;
	setp.ne.s64 	%p41, %rd458, 0;
	@%p41 bra 	$L__BB22_37;
	cvt.u32.u64 	%r181, %rd81;
	cvt.u32.u64 	%r182, %rd550;
	div.u32 	%r183, %r182, %r181;
	mul.lo.s32 	%r184, %r183, %r181;
	sub.s32 	%r185, %r182, %r184;
	cvt.u64.u32 	%rd542, %r183;
	cvt.u64.u32 	%rd543, %r185;
	bra.uni 	$L__BB22_38;
$L__BB22_37:
	div.s64 	%rd542, %rd550, %rd81;
	mul.lo.s64 	%rd459, %rd542, %rd81;
	sub.s64 	%rd543, %rd550, %rd459;
$L__BB22_38:
	mad.lo.s64 	%rd96, %rd543, %rd88, %rd557;
	add.s32 	%r19, %r209, -1;
	mul.wide.u32 	%rd460, %r19, 8;
	add.s64 	%rd461, %rd2, %rd460;
	ld.global.u64 	%rd97, [%rd461];
	or.b64  	%rd462, %rd540, %rd97;
	and.b64  	%rd463, %rd462, -4294967296;
	setp.ne.s64 	%p42, %rd463, 0;
	@%p42 bra 	$L__BB22_40;
	cvt.u32.u64 	%r186, %rd97;
	cvt.u32.u64 	%r187, %rd540;
	div.u32 	%r188, %r187, %r186;
	mul.lo.s32 	%r189, %r188, %r186;
	sub.s32 	%r190, %r187, %r189;
	cvt.u64.u32 	%rd552, %r188;
	cvt.u64.u32 	%rd545, %r190;
	bra.uni 	$L__BB22_41;
$L__BB22_40:
	div.s64 	%rd552, %rd540, %rd97;
	mul.lo.s64 	%rd464, %rd552, %rd97;
	sub.s64 	%rd545, %rd540, %rd464;
$L__BB22_41:
	add.s64 	%rd466, %rd1, %rd460;
	ld.global.u64 	%rd104, [%rd466];
	mad.lo.s64 	%rd556, %rd104, %rd545, %rd89;
	or.b64  	%rd467, %rd542, %rd97;
	and.b64  	%rd468, %rd467, -4294967296;
	setp.ne.s64 	%p43, %rd468, 0;
	@%p43 bra 	$L__BB22_43;
	cvt.u32.u64 	%r191, %rd97;
	cvt.u32.u64 	%r192, %rd542;
	div.u32 	%r193, %r192, %r191;
	mul.lo.s32 	%r194, %r193, %r191;
	sub.s32 	%r195, %r192, %r194;
	cvt.u64.u32 	%rd550, %r193;
	cvt.u64.u32 	%rd547, %r195;
	bra.uni 	$L__BB22_44;
$L__BB22_43:
	div.s64 	%rd550, %rd542, %rd97;
	mul.lo.s64 	%rd469, %rd550, %rd97;
	sub.s64 	%rd547, %rd542, %rd469;
$L__BB22_44:
	mad.lo.s64 	%rd557, %rd547, %rd104, %rd96;
	add.s32 	%r209, %r209, -2;
$L__BB22_45:
	and.b32  	%r196, %r6, 1;
	setp.eq.b32 	%p44, %r196, 1;
	not.pred 	%p45, %p44;
	@%p45 bra 	$L__BB22_53;
	mul.wide.u32 	%rd470, %r209, 8;
	add.s64 	%rd471, %rd2, %rd470;
	ld.global.u64 	%rd119, [%rd471];
	or.b64  	%rd472, %rd552, %rd119;
	and.b64  	%rd473, %rd472, -4294967296;
	setp.ne.s64 	%p46, %rd473, 0;
	@%p46 bra 	$L__BB22_48;
	cvt.u32.u64 	%r197, %rd119;
	cvt.u32.u64 	%r198, %rd552;
	rem.u32 	%r199, %r198, %r197;
	cvt.u64.u32 	%rd554, %r199;
	bra.uni 	$L__BB22_49;
$L__BB22_48:
	rem.s64 	%rd554, %rd552, %rd119;
$L__BB22_49:
	add.s64 	%rd475, %rd1, %rd470;
	ld.global.u64 	%rd123, [%rd475];
	mad.lo.s64 	%rd556, %rd123, %rd554, %rd556;
	or.b64  	%rd476, %rd550, %rd119;
	and.b64  	%rd477, %rd476, -4294967296;
	setp.ne.s64 	%p47, %rd477, 0;
	@%p47 bra 	$L__BB22_51;
	cvt.u32.u64 	%r200, %rd119;
	cvt.u32.u64 	%r201, %rd550;
	rem.u32 	%r202, %r201, %r200;
	cvt.u64.u32 	%rd555, %r202;
	bra.uni 	$L__BB22_52;
$L__BB22_51:
	rem.s64 	%rd555, %rd550, %rd119;
$L__BB22_52:
	mad.lo.s64 	%rd557, %rd555, %rd123, %rd557;
$L__BB22_53:
	shl.b64 	%rd478, %rd556, 3;
	add.s64 	%rd479, %rd598, %rd478;
	ld.global.u64 	%rd480, [%rd479];
	shl.b64 	%rd481, %rd557, 3;
	add.s64 	%rd482, %rd598, %rd481;
	ld.global.u64 	%rd483, [%rd482];
	add.s64 	%rd484, %rd483, %rd480;
	st.shared.u64 	[%r5], %rd484;
	bra.uni 	$L__BB22_114;
$L__BB22_54:
	cvt.u64.u32 	%rd131, %r4;
	setp.le.u64 	%p2, %rd264, %rd131;
	@%p2 bra 	$L__BB22_114;
	mov.u32 	%r56, %ctaid.y;
	cvt.u64.u32 	%rd270, %r56;
	mad.lo.s64 	%rd589, %rd264, %rd270, %rd131;
	cvt.u32.u64 	%r22, %rd263;
	add.s32 	%r213, %r22, -1;
	setp.lt.s32 	%p3, %r213, 0;
	@%p3 bra 	$L__BB22_113;
	and.b32  	%r24, %r22, 7;
	setp.lt.u32 	%p4, %r213, 7;
	@%p4 bra 	$L__BB22_84;
	add.s32 	%r211, %r22, -4;
	and.b32  	%r57, %r22, -8;
	neg.s32 	%r210, %r57;
$L__BB22_58:
	.pragma "nounroll";
	add.s32 	%r29, %r211, 3;
	mul.wide.u32 	%rd272, %r29, 8;
	add.s64 	%rd273, %rd2, %rd272;
	ld.global.u64 	%rd135, [%rd273];
	or.b64  	%rd274, %rd589, %rd135;
	and.b64  	%rd275, %rd274, -4294967296;
	setp.ne.s64 	%p5, %rd275, 0;
	@%p5 bra 	$L__BB22_60;
	cvt.u32.u64 	%r58, %rd135;
	cvt.u32.u64 	%r59, %rd589;
	div.u32 	%r60, %r59, %r58;
	mul.lo.s32 	%r61, %r60, %r58;
	sub.s32 	%r62, %r59, %r61;
	cvt.u64.u32 	%rd560, %r60;
	cvt.u64.u32 	%rd561, %r62;
	bra.uni 	$L__BB22_61;
$L__BB22_60:
	div.s64 	%rd560, %rd589, %rd135;
	mul.lo.s64 	%rd276, %rd560, %rd135;
	sub.s64 	%rd561, %rd589, %rd276;
$L__BB22_61:
	add.s64 	%rd278, %rd1, %rd272;
	ld.global.u64 	%rd279, [%rd278];
	mul.lo.s64 	%rd142, %rd279, %rd561;
	add.s32 	%r30, %r211, 2;
	mul.wide.u32 	%rd280, %r30, 8;
	add.s64 	%rd281, %rd2, %rd280;
	ld.global.u64 	%rd143, [%rd281];
	or.b64  	%rd282, %rd560, %rd143;
	and.b64  	%rd283, %rd282, -4294967296;
	setp.ne.s64 	%p6, %rd283, 0;
	@%p6 bra 	$L__BB22_63;
	cvt.u32.u64 	%r63, %rd143;
	cvt.u32.u64 	%r64, %rd560;
	div.u32 	%r65, %r64, %r63;
	mul.lo.s32 	%r66, %r65, %r63;
	sub.s32 	%r67, %r64, %r66;
	cvt.u64.u32 	%rd562, %r65;
	cvt.u64.u32 	%rd563, %r67;
	bra.uni 	$L__BB22_64;
$L__BB22_63:
	div.s64 	%rd562, %rd560, %rd143;
	mul.lo.s64 	%rd284, %rd562, %rd143;
	sub.s64 	%rd563, %rd560, %rd284;
$L__BB22_64:
	add.s64 	%rd286, %rd1, %rd280;
	ld.global.u64 	%rd287, [%rd286];
	mad.lo.s64 	%rd150, %rd287, %rd563, %rd142;
	add.s32 	%r31, %r211, 1;
	mul.wide.u32 	%rd288, %r31, 8;
	add.s64 	%rd289, %rd2, %rd288;
	ld.global.u64 	%rd151, [%rd289];
	or.b64  	%rd290, %rd562, %rd151;
	and.b64  	%rd291, %rd290, -4294967296;
	setp.ne.s64 	%p7, %rd291, 0;
	@%p7 bra 	$L__BB22_66;
	cvt.u32.u64 	%r68, %rd151;
	cvt.u32.u64 	%r69, %rd562;
	div.u32 	%r70, %r69, %r68;
	mul.lo.s32 	%r71, %r70, %r68;
	sub.s32 	%r72, %r69, %r71;
	cvt.u64.u32 	%rd564, %r70;
	cvt.u64.u32 	%rd565, %r72;
	bra.uni 	$L__BB22_67;
$L__BB22_66:
	div.s64 	%rd564, %rd562, %rd151;
	mul.lo.s64 	%rd292, %rd564, %rd151;
	sub.s64 	%rd565, %rd562, %rd292;
$L__BB22_67:
	add.s64 	%rd294, %rd1, %rd288;
	ld.global.u64 	%rd295, [%rd294];
	mad.lo.s64 	%rd158, %rd295, %rd565, %rd150;
	add.s32 	%r32, %r211, -4;
	mul.wide.u32 	%rd296, %r211, 8;
	add.s64 	%rd297, %rd2, %rd296;
	ld.global.u64 	%rd159, [%rd297];
	or.b64  	%rd298, %rd564, %rd159;
	and.b64  	%rd299, %rd298, -4294967296;
	setp.ne.s64 	%p8, %rd299, 0;
	@%p8 bra 	$L__BB22_69;
	cvt.u32.u64 	%r73, %rd159;
	cvt.u32.u64 	%r74, %rd564;
	div.u32 	%r75, %r74, %r73;
	mul.lo.s32 	%r76, %r75, %r73;
	sub.s32 	%r77, %r74, %r76;
	cvt.u64.u32 	%rd566, %r75;
	cvt.u64.u32 	%rd567, %r77;
	bra.uni 	$L__BB22_70;
$L__BB22_69:
	div.s64 	%rd566, %rd564, %rd159;
	mul.lo.s64 	%rd300, %rd566, %rd159;
	sub.s64 	%rd567, %rd564, %rd300;
$L__BB22_70:
	add.s64 	%rd302, %rd1, %rd296;
	ld.global.u64 	%rd303, [%rd302];
	mad.lo.s64 	%rd166, %rd303, %rd567, %rd158;
	add.s32 	%r33, %r211, -1;
	mul.wide.u32 	%rd304, %r33, 8;
	add.s64 	%rd305, %rd2, %rd304;
	ld.global.u64 	%rd167, [%rd305];
	or.b64  	%rd306, %rd566, %rd167;
	and.b64  	%rd307, %rd306, -4294967296;
	setp.ne.s64 	%p9, %rd307, 0;
	@%p9 bra 	$L__BB22_72;
	cvt.u32.u64 	%r78, %rd167;
	cvt.u32.u64 	%r79, %rd566;
	div.u32 	%r80, %r79, %r78;
	mul.lo.s32 	%r81, %r80, %r78;
	sub.s32 	%r82, %r79, %r81;
	cvt.u64.u32 	%rd568, %r80;
	cvt.u64.u32 	%rd569, %r82;
	bra.uni 	$L__BB22_73;
$L__BB22_72:
	div.s64 	%rd568, %rd566, %rd167;
	mul.lo.s64 	%rd308, %rd568, %rd167;
	sub.s64 	%rd569, %rd566, %rd308;
$L__BB22_73:
	add.s64 	%rd310, %rd1, %rd304;
	ld.global.u64 	%rd311, [%rd310];
	mad.lo.s64 	%rd174, %rd311, %rd569, %rd166;
	add.s32 	%r34, %r211, -2;
	mul.wide.u32 	%rd312, %r34, 8;
	add.s64 	%rd313, %rd2, %rd312;
	ld.global.u64 	%rd175, [%rd313];
	or.b64  	%rd314, %rd568, %rd175;
	and.b64  	%rd315, %rd314, -4294967296;
	setp.ne.s64 	%p10, %rd315, 0;
	@%p10 bra 	$L__BB22_75;
	cvt.u32.u64 	%r83, %rd175;
	cvt.u32.u64 	%r84, %rd568;
	div.u32 	%r85, %r84, %r83;
	mul.lo.s32 	%r86, %r85, %r83;
	sub.s32 	%r87, %r84, %r86;
	cvt.u64.u32 	%rd570, %r85;
	cvt.u64.u32 	%rd571, %r87;
	bra.uni 	$L__BB22_76;
$L__BB22_75:
	div.s64 	%rd570, %rd568, %rd175;
	mul.lo.s64 	%rd316, %rd570, %rd175;
	sub.s64 	%rd571, %rd568, %rd316;
$L__BB22_76:
	add.s64 	%rd318, %rd1, %rd312;
	ld.global.u64 	%rd319, [%rd318];
	mad.lo.s64 	%rd182, %rd319, %rd571, %rd174;
	add.s32 	%r35, %r211, -3;
	mul.wide.u32 	%rd320, %r35, 8;
	add.s64 	%rd321, %rd2, %rd320;
	ld.global.u64 	%rd183, [%rd321];
	or.b64  	%rd322, %rd570, %rd183;
	and.b64  	%rd323, %rd322, -4294967296;
	setp.ne.s64 	%p11, %rd323, 0;
	@%p11 bra 	$L__BB22_78;
	cvt.u32.u64 	%r88, %rd183;
	cvt.u32.u64 	%r89, %rd570;
	div.u32 	%r90, %r89, %r88;
	mul.lo.s32 	%r91, %r90, %r88;
	sub.s32 	%r92, %r89, %r91;
	cvt.u64.u32 	%rd572, %r90;
	cvt.u64.u32 	%rd573, %r92;
	bra.uni 	$L__BB22_79;
$L__BB22_78:
	div.s64 	%rd572, %rd570, %rd183;
	mul.lo.s64 	%rd324, %rd572, %rd183;
	sub.s64 	%rd573, %rd570, %rd324;
$L__BB22_79:
	add.s64 	%rd326, %rd1, %rd320;
	ld.global.u64 	%rd327, [%rd326];
	mad.lo.s64 	%rd190, %rd327, %rd573, %rd182;
	mul.wide.u32 	%rd328, %r32, 8;
	add.s64 	%rd329, %rd2, %rd328;
	ld.global.u64 	%rd191, [%rd329];
	or.b64  	%rd330, %rd572, %rd191;
	and.b64  	%rd331, %rd330, -4294967296;
	setp.ne.s64 	%p12, %rd331, 0;
	@%p12 bra 	$L__BB22_81;
	cvt.u32.u64 	%r93, %rd191;
	cvt.u32.u64 	%r94, %rd572;
	div.u32 	%r95, %r94, %r93;
	mul.lo.s32 	%r96, %r95, %r93;
	sub.s32 	%r97, %r94, %r96;
	cvt.u64.u32 	%rd589, %r95;
	cvt.u64.u32 	%rd575, %r97;
	bra.uni 	$L__BB22_82;
$L__BB22_81:
	div.s64 	%rd589, %rd572, %rd191;
	mul.lo.s64 	%rd332, %rd589, %rd191;
	sub.s64 	%rd575, %rd572, %rd332;
$L__BB22_82:
	add.s64 	%rd334, %rd1, %rd328;
	ld.global.u64 	%rd335, [%rd334];
	mad.lo.s64 	%rd336, %rd335, %rd575, %rd190;
	shl.b64 	%rd337, %rd336, 3;
	add.s64 	%rd598, %rd598, %rd337;
	add.s32 	%r211, %r211, -8;
	add.s32 	%r210, %r210, 8;
	setp.ne.s32 	%p13, %r210, 0;
	@%p13 bra 	$L__BB22_58;
	add.s32 	%r213, %r211, 3;
$L__BB22_84:
	setp.eq.s32 	%p14, %r24, 0;
	@%p14 bra 	$L__BB22_113;
	and.b32  	%r40, %r22, 3;
	setp.lt.u32 	%p15, %r24, 4;
	@%p15 bra 	$L__BB22_99;
	mul.wide.u32 	%rd339, %r213, 8;
	add.s64 	%rd340, %rd2, %rd339;
	ld.global.u64 	%rd202, [%rd340];
	or.b64  	%rd341, %rd589, %rd202;
	and.b64  	%rd342, %rd341, -4294967296;
	setp.ne.s64 	%p16, %rd342, 0;
	@%p16 bra 	$L__BB22_88;
	cvt.u32.u64 	%r98, %rd202;
	cvt.u32.u64 	%r99, %rd589;
	div.u32 	%r100, %r99, %r98;
	mul.lo.s32 	%r101, %r100, %r98;
	sub.s32 	%r102, %r99, %r101;
	cvt.u64.u32 	%rd579, %r100;
	cvt.u64.u32 	%rd580, %r102;
	bra.uni 	$L__BB22_89;
$L__BB22_88:
	div.s64 	%rd579, %rd589, %rd202;
	mul.lo.s64 	%rd343, %rd579, %rd202;
	sub.s64 	%rd580, %rd589, %rd343;
$L__BB22_89:
	add.s64 	%rd345, %rd1, %rd339;
	ld.global.u64 	%rd346, [%rd345];
	mul.lo.s64 	%rd209, %rd346, %rd580;
	add.s32 	%r41, %r213, -1;
	mul.wide.u32 	%rd347, %r41, 8;
	add.s64 	%rd348, %rd2, %rd347;
	ld.global.u64 	%rd210, [%rd348];
	or.b64  	%rd349, %rd579, %rd210;
	and.b64  	%rd350, %rd349, -4294967296;
	setp.ne.s64 	%p17, %rd350, 0;
	@%p17 bra 	$L__BB22_91;
	cvt.u32.u64 	%r103, %rd210;
	cvt.u32.u64 	%r104, %rd579;
	div.u32 	%r105, %r104, %r103;
	mul.lo.s32 	%r106, %r105, %r103;
	sub.s32 	%r107, %r104, %r106;
	cvt.u64.u32 	%rd581, %r105;
	cvt.u64.u32 	%rd582, %r107;
	bra.uni 	$L__BB22_92;
$L__BB22_91:
	div.s64 	%rd581, %rd579, %rd210;
	mul.lo.s64 	%rd351, %rd581, %rd210;
	sub.s64 	%rd582, %rd579, %rd351;
$L__BB22_92:
	add.s64 	%rd353, %rd1, %rd347;
	ld.global.u64 	%rd354, [%rd353];
	mad.lo.s64 	%rd217, %rd354, %rd582, %rd209;
	add.s32 	%r42, %r213, -2;
	mul.wide.u32 	%rd355, %r42, 8;
	add.s64 	%rd356, %rd2, %rd355;
	ld.global.u64 	%rd218, [%rd356];
	or.b64  	%rd357, %rd581, %rd218;
	and.b64  	%rd358, %rd357, -4294967296;
	setp.ne.s64 	%p18, %rd358, 0;
	@%p18 bra 	$L__BB22_94;
	cvt.u32.u64 	%r108, %rd218;
	cvt.u32.u64 	%r109, %rd581;
	div.u32 	%r110, %r109, %r108;
	mul.lo.s32 	%r111, %r110, %r108;
	sub.s32 	%r112, %r109, %r111;
	cvt.u64.u32 	%rd583, %r110;
	cvt.u64.u32 	%rd584, %r112;
	bra.uni 	$L__BB22_95;
$L__BB22_94:
	div.s64 	%rd583, %rd581, %rd218;
	mul.lo.s64 	%rd359, %rd583, %rd218;
	sub.s64 	%rd584, %rd581, %rd359;
$L__BB22_95:
	add.s64 	%rd361, %rd1, %rd355;
	ld.global.u64 	%rd362, [%rd361];
	mad.lo.s64 	%rd225, %rd362, %rd584, %rd217;
	add.s32 	%r43, %r213, -3;
	mul.wide.u32 	%rd363, %r43, 8;
	add.s64 	%rd364, %rd2, %rd363;
	ld.global.u64 	%rd226, [%rd364];
	or.b64  	%rd365, %rd583, %rd226;
	and.b64  	%rd366, %rd365, -4294967296;
	setp.ne.s64 	%p19, %rd366, 0;
	@%p19 bra 	$L__BB22_97;
	cvt.u32.u64 	%r113, %rd226;
	cvt.u32.u64 	%r114, %rd583;
	div.u32 	%r115, %r114, %r113;
	mul.lo.s32 	%r116, %r115, %r113;
	sub.s32 	%r117, %r114, %r116;
	cvt.u64.u32 	%rd589, %r115;
	cvt.u64.u32 	%rd586, %r117;
	bra.uni 	$L__BB22_98;
$L__BB22_97:
	div.s64 	%rd589, %rd583, %rd226;
	mul.lo.s64 	%rd367, %rd589, %rd226;
	sub.s64 	%rd586, %rd583, %rd367;
$L__BB22_98:
	add.s64 	%rd369, %rd1, %rd363;
	ld.global.u64 	%rd370, [%rd369];
	mad.lo.s64 	%rd371, %rd370, %rd586, %rd225;
	shl.b64 	%rd372, %rd371, 3;
	add.s64 	%rd598, %rd598, %rd372;
	add.s32 	%r213, %r213, -4;
$L__BB22_99:
	setp.eq.s32 	%p20, %r40, 0;
	@%p20 bra 	$L__BB22_113;
	setp.eq.s32 	%p21, %r40, 1;
	@%p21 bra 	$L__BB22_108;
	mul.wide.u32 	%rd374, %r213, 8;
	add.s64 	%rd375, %rd2, %rd374;
	ld.global.u64 	%rd237, [%rd375];
	or.b64  	%rd376, %rd589, %rd237;
	and.b64  	%rd377, %rd376, -4294967296;
	setp.ne.s64 	%p22, %rd377, 0;
	@%p22 bra 	$L__BB22_103;
	cvt.u32.u64 	%r118, %rd237;
	cvt.u32.u64 	%r119, %rd589;
	div.u32 	%r120, %r119, %r118;
	mul.lo.s32 	%r121, %r120, %r118;
	sub.s32 	%r122, %r119, %r121;
	cvt.u64.u32 	%rd590, %r120;
	cvt.u64.u32 	%rd591, %r122;
	bra.uni 	$L__BB22_104;
$L__BB22_103:
	div.s64 	%rd590, %rd589, %rd237;
	mul.lo.s64 	%rd378, %rd590, %rd237;
	sub.s64 	%rd591, %rd589, %rd378;
$L__BB22_104:
	add.s64 	%rd380, %rd1, %rd374;
	ld.global.u64 	%rd381, [%rd380];
	mul.lo.s64 	%rd244, %rd381, %rd591;
	add.s32 	%r46, %r213, -1;
	mul.wide.u32 	%rd382, %r46, 8;
	add.s64 	%rd383, %rd2, %rd382;
	ld.global.u64 	%rd245, [%rd383];
	or.b64  	%rd384, %rd590, %rd245;
	and.b64  	%rd385, %rd384, -4294967296;
	setp.ne.s64 	%p23, %rd385, 0;
	@%p23 bra 	$L__BB22_106;
	cvt.u32.u64 	%r123, %rd245;
	cvt.u32.u64 	%r124, %rd590;
	div.u32 	%r125, %r124, %r123;
	mul.lo.s32 	%r126, %r125, %r123;
	sub.s32 	%r127, %r124, %r126;
	cvt.u64.u32 	%rd589, %r125;
	cvt.u64.u32 	%rd593, %r127;
	bra.uni 	$L__BB22_107;
$L__BB22_106:
	div.s64 	%rd589, %rd590, %rd245;
	mul.lo.s64 	%rd386, %rd589, %rd245;
	sub.s64 	%rd593, %rd590, %rd386;
$L__BB22_107:
	add.s64 	%rd388, %rd1, %rd382;
	ld.global.u64 	%rd389, [%rd388];
	mad.lo.s64 	%rd390, %rd389, %rd593, %rd244;
	shl.b64 	%rd391, %rd390, 3;
	add.s64 	%rd598, %rd598, %rd391;
	add.s32 	%r213, %r213, -2;
$L__BB22_108:
	and.b32  	%r128, %r22, 1;
	setp.eq.b32 	%p24, %r128, 1;
	not.pred 	%p25, %p24;
	@%p25 bra 	$L__BB22_113;
	mul.wide.u32 	%rd392, %r213, 8;
	add.s64 	%rd393, %rd2, %rd392;
	ld.global.u64 	%rd256, [%rd393];
	or.b64  	%rd394, %rd589, %rd256;
	and.b64  	%rd395, %rd394, -4294967296;
	setp.ne.s64 	%p26, %rd395, 0;
	@%p26 bra 	$L__BB22_111;
	cvt.u32.u64 	%r129, %rd256;
	cvt.u32.u64 	%r130, %rd589;
	rem.u32 	%r131, %r130, %r129;
	cvt.u64.u32 	%rd597, %r131;
	bra.uni 	$L__BB22_112;
$L__BB22_111:
	rem.s64 	%rd597, %rd589, %rd256;
$L__BB22_112:
	add.s64 	%rd397, %rd1, %rd392;
	ld.global.u64 	%rd398, [%rd397];
	mul.lo.s64 	%rd399, %rd398, %rd597;
	shl.b64 	%rd400, %rd399, 3;
	add.s64 	%rd598, %rd598, %rd400;
$L__BB22_113:
	ld.global.u64 	%rd401, [%rd598];
	st.shared.u64 	[%r5], %rd401;
$L__BB22_114:
	bar.sync 	0;
	setp.lt.u32 	%p48, %r215, 66;
	@%p48 bra 	$L__BB22_118;
$L__BB22_115:
	shr.u32 	%r50, %r215, 1;
	setp.ge.u32 	%p49, %r1, %r50;
	@%p49 bra 	$L__BB22_117;
	ld.shared.u64 	%rd485, [%r5];
	shl.b32 	%r203, %r50, 3;
	add.s32 	%r204, %r5, %r203;
	ld.shared.u64 	%rd486, [%r204];
	add.s64 	%rd487, %rd486, %rd485;
	st.shared.u64 	[%r5], %rd487;
$L__BB22_117:
	bar.sync 	0;
	setp.gt.u32 	%p50, %r215, 131;
	mov.u32 	%r215, %r50;
	@%p50 bra 	$L__BB22_115;
$L__BB22_118:
	setp.gt.u32 	%p51, %r1, 31;
	@%p51 bra 	$L__BB22_121;
	ld.volatile.shared.u64 	%rd488, [%r5];
	ld.volatile.shared.u64 	%rd489, [%r5+256];
	add.s64 	%rd490, %rd489, %rd488;
	st.volatile.shared.u64 	[%r5], %rd490;
	ld.volatile.shared.u64 	%rd491, [%r5];
	ld.volatile.shared.u64 	%rd492, [%r5+128];
	add.s64 	%rd493, %rd492, %rd491;
	st.volatile.shared.u64 	[%r5], %rd493;
	ld.volatile.shared.u64 	%rd494, [%r5];
	ld.volatile.shared.u64 	%rd495, [%r5+64];
	add.s64 	%rd496, %rd495, %rd494;
	st.volatile.shared.u64 	[%r5], %rd496;
	ld.volatile.shared.u64 	%rd497, [%r5];
	ld.volatile.shared.u64 	%rd498, [%r5+32];
	add.s64 	%rd499, %rd498, %rd497;
	st.volatile.shared.u64 	[%r5], %rd499;
	ld.volatile.shared.u64 	%rd500, [%r5];
	ld.volatile.shared.u64 	%rd501, [%r5+16];
	add.s64 	%rd502, %rd501, %rd500;
	st.volatile.shared.u64 	[%r5], %rd502;
	ld.volatile.shared.u64 	%rd503, [%r5];
	ld.volatile.shared.u64 	%rd504, [%r5+8];
	add.s64 	%rd505, %rd504, %rd503;
	st.volatile.shared.u64 	[%r5], %rd505;
	setp.ne.s32 	%p52, %r1, 0;
	@%p52 bra 	$L__BB22_121;
	ld.param.u64 	%rd513, [contiguous_reduce2_i64_param_0];
	ld.shared.u64 	%rd506, [sdata_i64];
	cvt.u64.u32 	%rd507, %r2;
	mov.u32 	%r205, %ctaid.y;
	cvt.u64.u32 	%rd508, %r205;
	mad.lo.s64 	%rd509, %rd265, %rd508, %rd507;
	cvta.to.global.u64 	%rd510, %rd513;
	shl.b64 	%rd511, %rd509, 3;
	add.s64 	%rd512, %rd510, %rd511;
	st.global.u64 	[%rd512], %rd506;
$L__BB22_121:
	ret;

}
	// .globl	contiguous_reduce22_i64
.visible .entry contiguous_reduce22_i64(
	.param .u64 .ptr .align 1 contiguous_reduce22_i64_param_0,
	.param .u64 .ptr .align 1 contiguous_reduce22_i64_param_1,
	.param .u64 contiguous_reduce22_i64_param_2,
	.param .u64 contiguous_reduce22_i64_param_3
)
{
	.reg .pred 	%p<8>;
	.reg .b32 	%r<19>;
	.reg .b64 	%rd<54>;

	ld.param.u64 	%rd4, [contiguous_reduce22_i64_param_0];
	ld.param.u64 	%rd7, [contiguous_reduce22_i64_param_1];
	ld.param.u64 	%rd5, [contiguous_reduce22_i64_param_2];
	ld.param.u64 	%rd6, [contiguous_reduce22_i64_param_3];
	cvta.to.global.u64 	%rd1, %rd7;
	mov.u32 	%r1, %tid.x;
	mov.u32 	%r2, %ctaid.x;
	mov.u32 	%r18, %ntid.x;
	mul.lo.s32 	%r8, %r2, %r18;
	shl.b32 	%r9, %r8, 1;
	add.s32 	%r4, %r9, %r1;
	shl.b32 	%r10, %r1, 3;
	mov.u32 	%r11, sdata_i64;
	add.s32 	%r5, %r11, %r10;
	mov.b64 	%rd8, 0;
	st.shared.u64 	[%r5], %rd8;
	add.s32 	%r12, %r4, %r18;
	cvt.u64.u32 	%rd2, %r12;
	setp.le.u64 	%p1, %rd5, %rd2;
	@%p1 bra 	$L__BB23_2;
	cvt.u64.u32 	%rd14, %r4;
	mov.u32 	%r14, %ctaid.y;
	cvt.u64.u32 	%rd15, %r14;
	mul.lo.s64 	%rd16, %rd5, %rd15;
	add.s64 	%rd17, %rd16, %rd14;
	shl.b64 	%rd18, %rd17, 3;
	add.s64 	%rd19, %rd1, %rd18;
	ld.global.u64 	%rd20, [%rd19];
	add.s64 	%rd21, %rd16, %rd2;
	shl.b64 	%rd22, %rd21, 3;
	add.s64 	%rd23, %rd1, %rd22;
	ld.global.u64 	%rd24, [%rd23];
	add.s64 	%rd25, %rd24, %rd20;
	st.shared.u64 	[%r5], %rd25;
	bra.uni 	$L__BB23_4;
$L__BB23_2:
	cvt.u64.u32 	%rd3, %r4;
	setp.le.u64 	%p2, %rd5, %rd3;
	@%p2 bra 	$L__BB23_4;
	mov.u32 	%r13, %ctaid.y;
	cvt.u64.u32 	%rd9, %r13;
	mad.lo.s64 	%rd10, %rd5, %rd9, %rd3;
	shl.b64 	%rd11, %rd10, 3;
	add.s64 	%rd12, %rd1, %rd11;
	ld.global.u64 	%rd13, [%rd12];
	st.shared.u64 	[%r5], %rd13;
$L__BB23_4:
	bar.sync 	0;
	setp.lt.u32 	%p3, %r18, 66;
	@%p3 bra 	$L__BB23_8;
$L__BB23_5:
	shr.u32 	%r7, %r18, 1;
	setp.ge.u32 	%p4, %r1, %r7;
	@%p4 bra 	$L__BB23_7;
	ld.shared.u64 	%rd26, [%r5];
	shl.b32 	%r15, %r7, 3;
	add.s32 	%r16, %r5, %r15;
	ld.shared.u64 	%rd27, [%r16];
	add.s64 	%rd28, %rd27, %rd26;
	st.shared.u64 	[%r5], %rd28;
$L__BB23_7:
	bar.sync 	0;
	setp.gt.u32 	%p5, %r18, 131;
	mov.u32 	%r18, %r7;
	@%p5 bra 	$L__BB23_5;
$L__BB23_8:
	setp.gt.u32 	%p6, %r1, 31;
	@%p6 bra 	$L__BB23_11;
	ld.volatile.shared.u64 	%rd29, [%r5];
	ld.volatile.shared.u64 	%rd30, [%r5+256];
	add.s64 	%rd31, %rd30, %rd29;
	st.volatile.shared.u64 	[%r5], %rd31;
	ld.volatile.shared.u64 	%rd32, [%r5];
	ld.volatile.shared.u64 	%rd33, [%r5+128];
	add.s64 	%rd34, %rd33, %rd32;
	st.volatile.shared.u64 	[%r5], %rd34;
	ld.volatile.shared.u64 	%rd35, [%r5];
	ld.volatile.shared.u64 	%rd36, [%r5+64];
	add.s64 	%rd37, %rd36, %rd35;
	st.volatile.shared.u64 	[%r5], %rd37;
	ld.volatile.shared.u64 	%rd38, [%r5];
	ld.volatile.shared.u64 	%rd39, [%r5+32];
	add.s64 	%rd40, %rd39, %rd38;
	st.volatile.shared.u64 	[%r5], %rd40;
	ld.volatile.shared.u64 	%rd41, [%r5];
	ld.volatile.shared.u64 	%rd42, [%r5+16];
	add.s64 	%rd43, %rd42, %rd41;
	st.volatile.shared.u64 	[%r5], %rd43;
	ld.volatile.shared.u64 	%rd44, [%r5];
	ld.volatile.shared.u64 	%rd45, [%r5+8];
	add.s64 	%rd46, %rd45, %rd44;
	st.volatile.shared.u64 	[%r5], %rd46;
	setp.ne.s32 	%p7, %r1, 0;
	@%p7 bra 	$L__BB23_11;
	ld.shared.u64 	%rd47, [sdata_i64];
	cvt.u64.u32 	%rd48, %r2;
	mov.u32 	%r17, %ctaid.y;
	cvt.u64.u32 	%rd49, %r17;
	mad.lo.s64 	%rd50, %rd6, %rd49, %rd48;
	cvta.to.global.u64 	%rd51, %rd4;
	shl.b64 	%rd52, %rd50, 3;
	add.s64 	%rd53, %rd51, %rd52;
	st.global.u64 	[%rd53], %rd47;
$L__BB23_11:
	ret;

}
	// .globl	contiguous_reduce3_i64
.visible .entry contiguous_reduce3_i64(
	.param .u64 .ptr .align 1 contiguous_reduce3_i64_param_0,
	.param .u64 .ptr .align 1 contiguous_reduce3_i64_param_1,
	.param .u64 .ptr .align 1 contiguous_reduce3_i64_param_2,
	.param .u64 .ptr .align 1 contiguous_reduce3_i64_param_3,
	.param .u64 contiguous_reduce3_i64_param_4,
	.param .u64 contiguous_reduce3_i64_param_5,
	.param .u64 contiguous_reduce3_i64_param_6
)
{
	.reg .pred 	%p<39>;
	.reg .b32 	%r<202>;
	.reg .b64 	%rd<361>;

	ld.param.u64 	%rd157, [contiguous_reduce3_i64_param_0];
	ld.param.u64 	%rd158, [contiguous_reduce3_i64_param_1];
	ld.param.u64 	%rd161, [contiguous_reduce3_i64_param_2];
	ld.param.u64 	%rd162, [contiguous_reduce3_i64_param_3];
	ld.param.u64 	%rd159, [contiguous_reduce3_i64_param_4];
	ld.param.u64 	%rd160, [contiguous_reduce3_i64_param_5];
	ld.param.u64 	%rd163, [contiguous_reduce3_i64_param_6];
	cvta.to.global.u64 	%rd1, %rd162;
	cvta.to.global.u64 	%rd2, %rd161;
	mov.u32 	%r1, %tid.y;
	mov.u32 	%r2, %ntid.x;
	mov.u32 	%r3, %tid.x;
	mad.lo.s32 	%r64, %r1, %r2, %r3;
	mov.u32 	%r65, %ctaid.x;
	mad.lo.s32 	%r66, %r65, %r2, %r3;
	mov.u32 	%r67, %ctaid.y;
	mov.u32 	%r4, %ntid.y;
	mad.lo.s32 	%r68, %r67, %r4, %r1;
	shl.b32 	%r69, %r64, 3;
	mov.u32 	%r70, sdata_i64;
	add.s32 	%r6, %r70, %r69;
	mov.b64 	%rd165, 0;
	st.shared.u64 	[%r6], %rd165;
	cvt.u64.u32 	%rd3, %r66;
	setp.le.u64 	%p1, %rd160, %rd3;
	cvt.u64.u32 	%rd166, %r68;
	setp.le.u64 	%p2, %rd163, %rd166;
	or.pred  	%p3, %p1, %p2;
	@%p3 bra 	$L__BB24_76;
	cvt.u32.u64 	%r71, %rd3;
	cvt.u32.u64 	%r72, %rd160;
	mad.lo.s32 	%r192, %r68, %r72, %r71;
	cvt.u32.u64 	%r8, %rd159;
	add.s32 	%r191, %r8, -1;
	setp.lt.s32 	%p4, %r191, 0;
	mov.b64 	%rd352, 0;
	@%p4 bra 	$L__BB24_59;
	and.b32  	%r10, %r8, 7;
	setp.lt.u32 	%p5, %r191, 7;
	mov.b64 	%rd352, 0;
	@%p5 bra 	$L__BB24_30;
	add.s32 	%r187, %r8, -4;
	and.b32  	%r73, %r8, -8;
	neg.s32 	%r186, %r73;
	mov.b64 	%rd352, 0;
$L__BB24_4:
	.pragma "nounroll";
	add.s32 	%r16, %r187, 3;
	cvt.u64.u32 	%rd5, %r192;
	mul.wide.u32 	%rd171, %r16, 8;
	add.s64 	%rd172, %rd2, %rd171;
	ld.global.u64 	%rd6, [%rd172];
	and.b64  	%rd173, %rd6, -4294967296;
	setp.ne.s64 	%p6, %rd173, 0;
	@%p6 bra 	$L__BB24_6;
	cvt.u32.u64 	%r74, %rd6;
	cvt.u32.u64 	%r75, %rd5;
	div.u32 	%r76, %r75, %r74;
	mul.lo.s32 	%r77, %r76, %r74;
	sub.s32 	%r78, %r75, %r77;
	cvt.u64.u32 	%rd317, %r76;
	cvt.u64.u32 	%rd318, %r78;
	bra.uni 	$L__BB24_7;
$L__BB24_6:
	div.s64 	%rd317, %rd5, %rd6;
	mul.lo.s64 	%rd174, %rd317, %rd6;
	sub.s64 	%rd318, %rd5, %rd174;
$L__BB24_7:
	add.s64 	%rd176, %rd1, %rd171;
	ld.global.u64 	%rd177, [%rd176];
	mad.lo.s64 	%rd13, %rd177, %rd318, %rd352;
	add.s32 	%r17, %r187, 2;
	and.b64  	%rd14, %rd317, 4294967295;
	mul.wide.u32 	%rd178, %r17, 8;
	add.s64 	%rd179, %rd2, %rd178;
	ld.global.u64 	%rd15, [%rd179];
	and.b64  	%rd180, %rd15, -4294967296;
	setp.ne.s64 	%p7, %rd180, 0;
	@%p7 bra 	$L__BB24_9;
	cvt.u32.u64 	%r79, %rd15;
	cvt.u32.u64 	%r80, %rd14;
	div.u32 	%r81, %r80, %r79;
	mul.lo.s32 	%r82, %r81, %r79;
	sub.s32 	%r83, %r80, %r82;
	cvt.u64.u32 	%rd319, %r81;
	cvt.u64.u32 	%rd320, %r83;
	bra.uni 	$L__BB24_10;
$L__BB24_9:
	div.s64 	%rd319, %rd14, %rd15;
	mul.lo.s64 	%rd181, %rd319, %rd15;
	sub.s64 	%rd320, %rd14, %rd181;
$L__BB24_10:
	add.s64 	%rd183, %rd1, %rd178;
	ld.global.u64 	%rd184, [%rd183];
	mad.lo.s64 	%rd22, %rd184, %rd320, %rd13;
	add.s32 	%r18, %r187, 1;
	and.b64  	%rd23, %rd319, 4294967295;
	mul.wide.u32 	%rd185, %r18, 8;
	add.s64 	%rd186, %rd2, %rd185;
	ld.global.u64 	%rd24, [%rd186];
	and.b64  	%rd187, %rd24, -4294967296;
	setp.ne.s64 	%p8, %rd187, 0;
	@%p8 bra 	$L__BB24_12;
	cvt.u32.u64 	%r84, %rd24;
	cvt.u32.u64 	%r85, %rd23;
	div.u32 	%r86, %r85, %r84;
	mul.lo.s32 	%r87, %r86, %r84;
	sub.s32 	%r88, %r85, %r87;
	cvt.u64.u32 	%rd321, %r86;
	cvt.u64.u32 	%rd322, %r88;
	bra.uni 	$L__BB24_13;
$L__BB24_12:
	div.s64 	%rd321, %rd23, %rd24;
	mul.lo.s64 	%rd188, %rd321, %rd24;
	sub.s64 	%rd322, %rd23, %rd188;
$L__BB24_13:
	add.s64 	%rd190, %rd1, %rd185;
	ld.global.u64 	%rd191, [%rd190];
	mad.lo.s64 	%rd31, %rd191, %rd322, %rd22;
	add.s32 	%r19, %r187, -4;
	and.b64  	%rd32, %rd321, 4294967295;
	mul.wide.u32 	%rd192, %r187, 8;
	add.s64 	%rd193, %rd2, %rd192;
	ld.global.u64 	%rd33, [%rd193];
	and.b64  	%rd194, %rd33, -4294967296;
	setp.ne.s64 	%p9, %rd194, 0;
	@%p9 bra 	$L__BB24_15;
	cvt.u32.u64 	%r89, %rd33;
	cvt.u32.u64 	%r90, %rd32;
	div.u32 	%r91, %r90, %r89;
	mul.lo.s32 	%r92, %r91, %r89;
	sub.s32 	%r93, %r90, %r92;
	cvt.u64.u32 	%rd323, %r91;
	cvt.u64.u32 	%rd324, %r93;
	bra.uni 	$L__BB24_16;
$L__BB24_15:
	div.s64 	%rd323, %rd32, %rd33;
	mul.lo.s64 	%rd195, %rd323, %rd33;
	sub.s64 	%rd324, %rd32, %rd195;
$L__BB24_16:
	mul.wide.u32 	%rd196, %r187, 8;
	add.s64 	%rd197, %rd1, %rd196;
	ld.global.u64 	%rd198, [%rd197];
	mad.lo.s64 	%rd40, %rd198, %rd324, %rd31;
	add.s32 	%r20, %r187, -1;
	and.b64  	%rd41, %rd323, 4294967295;
	mul.wide.u32 	%rd199, %r20, 8;
	add.s64 	%rd200, %rd2, %rd199;
	ld.global.u64 	%rd42, [%rd200];
	and.b64  	%rd201, %rd42, -4294967296;
	setp.ne.s64 	%p10, %rd201, 0;
	@%p10 bra 	$L__BB24_18;
	cvt.u32.u64 	%r94, %rd42;
	cvt.u32.u64 	%r95, %rd41;
	div.u32 	%r96, %r95, %r94;
	mul.lo.s32 	%r97, %r96, %r94;
	sub.s32 	%r98, %r95, %r97;
	cvt.u64.u32 	%rd325, %r96;
	cvt.u64.u32 	%rd326, %r98;
	bra.uni 	$L__BB24_19;
$L__BB24_18:
	div.s64 	%rd325, %rd41, %rd42;
	mul.lo.s64 	%rd202, %rd325, %rd42;
	sub.s64 	%rd326, %rd41, %rd202;
$L__BB24_19:
	mul.wide.u32 	%rd203, %r20, 8;
	add.s64 	%rd204, %rd1, %rd203;
	ld.global.u64 	%rd205, [%rd204];
	mad.lo.s64 	%rd49, %rd205, %rd326, %rd40;
	add.s32 	%r21, %r187, -2;
	and.b64  	%rd50, %rd325, 4294967295;
	mul.wide.u32 	%rd206, %r21, 8;
	add.s64 	%rd207, %rd2, %rd206;
	ld.global.u64 	%rd51, [%rd207];
	and.b64  	%rd208, %rd51, -4294967296;
	setp.ne.s64 	%p11, %rd208, 0;
	@%p11 bra 	$L__BB24_21;
	cvt.u32.u64 	%r99, %rd51;
	cvt.u32.u64 	%r100, %rd50;
	div.u32 	%r101, %r100, %r99;
	mul.lo.s32 	%r102, %r101, %r99;
	sub.s32 	%r103, %r100, %r102;
	cvt.u64.u32 	%rd327, %r101;
	cvt.u64.u32 	%rd328, %r103;
	bra.uni 	$L__BB24_22;
$L__BB24_21:
	div.s64 	%rd327, %rd50, %rd51;
	mul.lo.s64 	%rd209, %rd327, %rd51;
	sub.s64 	%rd328, %rd50, %rd209;
$L__BB24_22:
	mul.wide.u32 	%rd210, %r21, 8;
	add.s64 	%rd211, %rd1, %rd210;
	ld.global.u64 	%rd212, [%rd211];
	mad.lo.s64 	%rd58, %rd212, %rd328, %rd49;
	add.s32 	%r22, %r187, -3;
	and.b64  	%rd59, %rd327, 4294967295;
	mul.wide.u32 	%rd213, %r22, 8;
	add.s64 	%rd214, %rd2, %rd213;
	ld.global.u64 	%rd60, [%rd214];
	and.b64  	%rd215, %rd60, -4294967296;
	setp.ne.s64 	%p12, %rd215, 0;
	@%p12 bra 	$L__BB24_24;
	cvt.u32.u64 	%r104, %rd60;
	cvt.u32.u64 	%r105, %rd59;
	div.u32 	%r106, %r105, %r104;
	mul.lo.s32 	%r107, %r106, %r104;
	sub.s32 	%r108, %r105, %r107;
	cvt.u64.u32 	%rd329, %r106;
	cvt.u64.u32 	%rd330, %r108;
	bra.uni 	$L__BB24_25;
$L__BB24_24:
	div.s64 	%rd329, %rd59, %rd60;
	mul.lo.s64 	%rd216, %rd329, %rd60;
	sub.s64 	%rd330, %rd59, %rd216;
$L__BB24_25:
	mul.wide.u32 	%rd217, %r22, 8;
	add.s64 	%rd218, %rd1, %rd217;
	ld.global.u64 	%rd219, [%rd218];
	mad.lo.s64 	%rd67, %rd219, %rd330, %rd58;
	and.b64  	%rd68, %rd329, 4294967295;
	mul.wide.u32 	%rd220, %r19, 8;
	add.s64 	%rd221, %rd2, %rd220;
	ld.global.u64 	%rd69, [%rd221];
	and.b64  	%rd222, %rd69, -4294967296;
	setp.ne.s64 	%p13, %rd222, 0;
	@%p13 bra 	$L__BB24_27;
	cvt.u32.u64 	%r109, %rd69;
	cvt.u32.u64 	%r110, %rd68;
	div.u32 	%r111, %r110, %r109;
	mul.lo.s32 	%r112, %r111, %r109;
	sub.s32 	%r113, %r110, %r112;
	cvt.u64.u32 	%rd331, %r111;
	cvt.u64.u32 	%rd332, %r113;
	bra.uni 	$L__BB24_28;
$L__BB24_27:
	div.s64 	%rd331, %rd68, %rd69;
	mul.lo.s64 	%rd223, %rd331, %rd69;
	sub.s64 	%rd332, %rd68, %rd223;
$L__BB24_28:
	add.s64 	%rd225, %rd1, %rd220;
	ld.global.u64 	%rd226, [%rd225];
	mad.lo.s64 	%rd352, %rd226, %rd332, %rd67;
	cvt.u32.u64 	%r192, %rd331;
	add.s32 	%r187, %r187, -8;
	add.s32 	%r186, %r186, 8;
	setp.ne.s32 	%p14, %r186, 0;
	@%p14 bra 	$L__BB24_4;
	add.s32 	%r191, %r187, 3;
$L__BB24_30:
	setp.eq.s32 	%p15, %r10, 0;
	@%p15 bra 	$L__BB24_59;
	and.b32  	%r29, %r8, 3;
	setp.lt.u32 	%p16, %r10, 4;
	@%p16 bra 	$L__BB24_45;
	cvt.u64.u32 	%rd79, %r192;
	mul.wide.u32 	%rd228, %r191, 8;
	add.s64 	%rd229, %rd2, %rd228;
	ld.global.u64 	%rd80, [%rd229];
	and.b64  	%rd230, %rd80, -4294967296;
	setp.ne.s64 	%p17, %rd230, 0;
	@%p17 bra 	$L__BB24_34;
	cvt.u32.u64 	%r114, %rd80;
	cvt.u32.u64 	%r115, %rd79;
	div.u32 	%r116, %r115, %r114;
	mul.lo.s32 	%r117, %r116, %r114;
	sub.s32 	%r118, %r115, %r117;
	cvt.u64.u32 	%rd335, %r116;
	cvt.u64.u32 	%rd336, %r118;
	bra.uni 	$L__BB24_35;
$L__BB24_34:
	div.s64 	%rd335, %rd79, %rd80;
	mul.lo.s64 	%rd231, %rd335, %rd80;
	sub.s64 	%rd336, %rd79, %rd231;
$L__BB24_35:
	add.s64 	%rd233, %rd1, %rd228;
	ld.global.u64 	%rd234, [%rd233];
	mad.lo.s64 	%rd87, %rd234, %rd336, %rd352;
	add.s32 	%r30, %r191, -1;
	and.b64  	%rd88, %rd335, 4294967295;
	mul.wide.u32 	%rd235, %r30, 8;
	add.s64 	%rd236, %rd2, %rd235;
	ld.global.u64 	%rd89, [%rd236];
	and.b64  	%rd237, %rd89, -4294967296;
	setp.ne.s64 	%p18, %rd237, 0;
	@%p18 bra 	$L__BB24_37;
	cvt.u32.u64 	%r119, %rd89;
	cvt.u32.u64 	%r120, %rd88;
	div.u32 	%r121, %r120, %r119;
	mul.lo.s32 	%r122, %r121, %r119;
	sub.s32 	%r123, %r120, %r122;
	cvt.u64.u32 	%rd337, %r121;
	cvt.u64.u32 	%rd338, %r123;
	bra.uni 	$L__BB24_38;
$L__BB24_37:
	div.s64 	%rd337, %rd88, %rd89;
	mul.lo.s64 	%rd238, %rd337, %rd89;
	sub.s64 	%rd338, %rd88, %rd238;
$L__BB24_38:
	add.s64 	%rd240, %rd1, %rd235;
	ld.global.u64 	%rd241, [%rd240];
	mad.lo.s64 	%rd96, %rd241, %rd338, %rd87;
	add.s32 	%r31, %r191, -2;
	and.b64  	%rd97, %rd337, 4294967295;
	mul.wide.u32 	%rd242, %r31, 8;
	add.s64 	%rd243, %rd2, %rd242;
	ld.global.u64 	%rd98, [%rd243];
	and.b64  	%rd244, %rd98, -4294967296;
	setp.ne.s64 	%p19, %rd244, 0;
	@%p19 bra 	$L__BB24_40;
	cvt.u32.u64 	%r124, %rd98;
	cvt.u32.u64 	%r125, %rd97;
	div.u32 	%r126, %r125, %r124;
	mul.lo.s32 	%r127, %r126, %r124;
	sub.s32 	%r128, %r125, %r127;
	cvt.u64.u32 	%rd339, %r126;
	cvt.u64.u32 	%rd340, %r128;
	bra.uni 	$L__BB24_41;
$L__BB24_40:
	div.s64 	%rd339, %rd97, %rd98;
	mul.lo.s64 	%rd245, %rd339, %rd98;
	sub.s64 	%rd340, %rd97, %rd245;
$L__BB24_41:
	add.s64 	%rd247, %rd1, %rd242;
	ld.global.u64 	%rd248, [%rd247];
	mad.lo.s64 	%rd105, %rd248, %rd340, %rd96;
	add.s32 	%r32, %r191, -3;
	and.b64  	%rd106, %rd339, 4294967295;
	mul.wide.u32 	%rd249, %r32, 8;
	add.s64 	%rd250, %rd2, %rd249;
	ld.global.u64 	%rd107, [%rd250];
	and.b64  	%rd251, %rd107, -4294967296;
	setp.ne.s64 	%p20, %rd251, 0;
	@%p20 bra 	$L__BB24_43;
	cvt.u32.u64 	%r129, %rd107;
	cvt.u32.u64 	%r130, %rd106;
	div.u32 	%r131, %r130, %r129;
	mul.lo.s32 	%r132, %r131, %r129;
	sub.s32 	%r133, %r130, %r132;
	cvt.u64.u32 	%rd341, %r131;
	cvt.u64.u32 	%rd342, %r133;
	bra.uni 	$L__BB24_44;
$L__BB24_43:
	div.s64 	%rd341, %rd106, %rd107;
	mul.lo.s64 	%rd252, %rd341, %rd107;
	sub.s64 	%rd342, %rd106, %rd252;
$L__BB24_44:
	add.s64 	%rd254, %rd1, %rd249;
	ld.global.u64 	%rd255, [%rd254];
	mad.lo.s64 	%rd352, %rd255, %rd342, %rd105;
	cvt.u32.u64 	%r192, %rd341;
	add.s32 	%r191, %r191, -4;
$L__BB24_45:
	setp.eq.s32 	%p21, %r29, 0;
	@%p21 bra 	$L__BB24_59;
	setp.eq.s32 	%p22, %r29, 1;
	@%p22 bra 	$L__BB24_54;
	cvt.u64.u32 	%rd117, %r192;
	mul.wide.u32 	%rd257, %r191, 8;
	add.s64 	%rd258, %rd2, %rd257;
	ld.global.u64 	%rd118, [%rd258];
	and.b64  	%rd259, %rd118, -4294967296;
	setp.ne.s64 	%p23, %rd259, 0;
	@%p23 bra 	$L__BB24_49;
	cvt.u32.u64 	%r134, %rd118;
	cvt.u32.u64 	%r135, %rd117;
	div.u32 	%r136, %r135, %r134;
	mul.lo.s32 	%r137, %r136, %r134;
	sub.s32 	%r138, %r135, %r137;
	cvt.u64.u32 	%rd345, %r136;
	cvt.u64.u32 	%rd346, %r138;
	bra.uni 	$L__BB24_50;
$L__BB24_49:
	div.s64 	%rd345, %rd117, %rd118;
	mul.lo.s64 	%rd260, %rd345, %rd118;
	sub.s64 	%rd346, %rd117, %rd260;
$L__BB24_50:
	add.s64 	%rd262, %rd1, %rd257;
	ld.global.u64 	%rd263, [%rd262];
	mad.lo.s64 	%rd125, %rd263, %rd346, %rd352;
	add.s32 	%r37, %r191, -1;
	and.b64  	%rd126, %rd345, 4294967295;
	mul.wide.u32 	%rd264, %r37, 8;
	add.s64 	%rd265, %rd2, %rd264;
	ld.global.u64 	%rd127, [%rd265];
	and.b64  	%rd266, %rd127, -4294967296;
	setp.ne.s64 	%p24, %rd266, 0;
	@%p24 bra 	$L__BB24_52;
	cvt.u32.u64 	%r139, %rd127;
	cvt.u32.u64 	%r140, %rd126;
	div.u32 	%r141, %r140, %r139;
	mul.lo.s32 	%r142, %r141, %r139;
	sub.s32 	%r143, %r140, %r142;
	cvt.u64.u32 	%rd347, %r141;
	cvt.u64.u32 	%rd348, %r143;
	bra.uni 	$L__BB24_53;
$L__BB24_52:
	div.s64 	%rd347, %rd126, %rd127;
	mul.lo.s64 	%rd267, %rd347, %rd127;
	sub.s64 	%rd348, %rd126, %rd267;
$L__BB24_53:
	add.s64 	%rd269, %rd1, %rd264;
	ld.global.u64 	%rd270, [%rd269];
	mad.lo.s64 	%rd352, %rd270, %rd348, %rd125;
	cvt.u32.u64 	%r192, %rd347;
	add.s32 	%r191, %r191, -2;
$L__BB24_54:
	and.b32  	%r144, %r8, 1;
	setp.eq.b32 	%p25, %r144, 1;
	not.pred 	%p26, %p25;
	@%p26 bra 	$L__BB24_59;
	cvt.u64.u32 	%rd137, %r192;
	mul.wide.u32 	%rd271, %r191, 8;
	add.s64 	%rd272, %rd2, %rd271;
	ld.global.u64 	%rd138, [%rd272];
	and.b64  	%rd273, %rd138, -4294967296;
	setp.ne.s64 	%p27, %rd273, 0;
	@%p27 bra 	$L__BB24_57;
	cvt.u32.u64 	%r145, %rd138;
	cvt.u32.u64 	%r146, %rd137;
	rem.u32 	%r147, %r146, %r145;
	cvt.u64.u32 	%rd351, %r147;
	bra.uni 	$L__BB24_58;
$L__BB24_57:
	rem.s64 	%rd351, %rd137, %rd138;
$L__BB24_58:
	add.s64 	%rd275, %rd1, %rd271;
	ld.global.u64 	%rd276, [%rd275];
	mad.lo.s64 	%rd352, %rd276, %rd351, %rd352;
$L__BB24_59:
	cvta.to.global.u64 	%rd277, %rd158;
	shl.b64 	%rd278, %rd352, 3;
	add.s64 	%rd279, %rd277, %rd278;
	ld.global.u64 	%rd280, [%rd279];
	st.shared.u64 	[%r6], %rd280;
	bar.sync 	0;
	setp.ne.s32 	%p28, %r1, 0;
	@%p28 bra 	$L__BB24_76;
	setp.lt.u32 	%p29, %r4, 2;
	shl.b32 	%r148, %r3, 3;
	add.s32 	%r42, %r70, %r148;
	@%p29 bra 	$L__BB24_74;
	ld.shared.u64 	%rd359, [%r42];
	add.s32 	%r43, %r4, -1;
	add.s32 	%r151, %r4, -2;
	and.b32  	%r44, %r43, 7;
	setp.lt.u32 	%p30, %r151, 7;
	mov.b32 	%r196, 1;
	@%p30 bra 	$L__BB24_65;
	and.b32  	%r154, %r43, -8;
	neg.s32 	%r200, %r154;
	shl.b32 	%r46, %r2, 3;
	add.s32 	%r156, %r148, %r46;
	mov.u32 	%r157, sdata_i64;
	add.s32 	%r198, %r157, %r156;
	shl.b32 	%r48, %r2, 6;
	mov.b32 	%r201, 1;
	mov.b32 	%r199, 0;
$L__BB24_63:
	.pragma "nounroll";
	mul.lo.s32 	%r158, %r201, %r2;
	shl.b32 	%r159, %r158, 3;
	add.s32 	%r160, %r42, %r159;
	ld.shared.u64 	%rd282, [%r198];
	add.s64 	%rd283, %rd282, %rd359;
	add.s32 	%r161, %r160, %r46;
	ld.shared.u64 	%rd284, [%r161];
	add.s64 	%rd285, %rd284, %rd283;
	add.s32 	%r162, %r161, %r46;
	ld.shared.u64 	%rd286, [%r162];
	add.s64 	%rd287, %rd286, %rd285;
	add.s32 	%r163, %r162, %r46;
	ld.shared.u64 	%rd288, [%r163];
	add.s64 	%rd289, %rd288, %rd287;
	add.s32 	%r164, %r163, %r46;
	ld.shared.u64 	%rd290, [%r164];
	add.s64 	%rd291, %rd290, %rd289;
	add.s32 	%r165, %r164, %r46;
	ld.shared.u64 	%rd292, [%r165];
	add.s64 	%rd293, %rd292, %rd291;
	add.s32 	%r166, %r165, %r46;
	ld.shared.u64 	%rd294, [%r166];
	add.s64 	%rd295, %rd294, %rd293;
	add.s32 	%r167, %r166, %r46;
	ld.shared.u64 	%rd296, [%r167];
	add.s64 	%rd359, %rd296, %rd295;
	add.s32 	%r201, %r201, 8;
	add.s32 	%r200, %r200, 8;
	add.s32 	%r199, %r199, 8;
	add.s32 	%r198, %r198, %r48;
	setp.eq.s32 	%p31, %r200, 0;
	@%p31 bra 	$L__BB24_64;
	bra.uni 	$L__BB24_63;
$L__BB24_64:
	add.s32 	%r196, %r199, 1;
$L__BB24_65:
	setp.eq.s32 	%p32, %r44, 0;
	@%p32 bra 	$L__BB24_73;
	and.b32  	%r51, %r43, 3;
	setp.lt.u32 	%p33, %r44, 4;
	@%p33 bra 	$L__BB24_68;
	mul.lo.s32 	%r168, %r196, %r2;
	shl.b32 	%r169, %r168, 3;
	add.s32 	%r170, %r42, %r169;
	ld.shared.u64 	%rd298, [%r170];
	add.s64 	%rd299, %rd298, %rd359;
	shl.b32 	%r171, %r2, 3;
	add.s32 	%r172, %r170, %r171;
	ld.shared.u64 	%rd300, [%r172];
	add.s64 	%rd301, %rd300, %rd299;
	add.s32 	%r173, %r172, %r171;
	ld.shared.u64 	%rd302, [%r173];
	add.s64 	%rd303, %rd302, %rd301;
	add.s32 	%r174, %r173, %r171;
	ld.shared.u64 	%rd304, [%r174];
	add.s64 	%rd359, %rd304, %rd303;
	add.s32 	%r196, %r196, 4;
$L__BB24_68:
	setp.eq.s32 	%p34, %r51, 0;
	@%p34 bra 	$L__BB24_73;
	setp.eq.s32 	%p35, %r51, 1;
	@%p35 bra 	$L__BB24_71;
	mul.lo.s32 	%r175, %r196, %r2;
	shl.b32 	%r176, %r175, 3;
	add.s32 	%r177, %r42, %r176;
	ld.shared.u64 	%rd306, [%r177];
	add.s64 	%rd307, %rd306, %rd359;
	shl.b32 	%r178, %r2, 3;
	add.s32 	%r179, %r177, %r178;
	ld.shared.u64 	%rd308, [%r179];
	add.s64 	%rd359, %rd308, %rd307;
	add.s32 	%r196, %r196, 2;
$L__BB24_71:
	and.b32  	%r180, %r43, 1;
	setp.eq.b32 	%p36, %r180, 1;
	not.pred 	%p37, %p36;
	@%p37 bra 	$L__BB24_73;
	mul.lo.s32 	%r181, %r196, %r2;
	shl.b32 	%r182, %r181, 3;
	add.s32 	%r183, %r42, %r182;
	ld.shared.u64 	%rd309, [%r183];
	add.s64 	%rd359, %rd309, %rd359;
$L__BB24_73:
	st.shared.u64 	[%r42], %rd359;
$L__BB24_74:
	atom.relaxed.global.cas.b32 	%r184, [global_lock], 0, 1;
	setp.ne.s32 	%p38, %r184, 0;
	@%p38 bra 	$L__BB24_74;
	ld.shared.u64 	%rd310, [%r42];
	cvta.to.global.u64 	%rd311, %rd157;
	shl.b64 	%rd312, %rd3, 3;
	add.s64 	%rd313, %rd311, %rd312;
	ld.global.u64 	%rd314, [%rd313];
	add.s64 	%rd315, %rd314, %rd310;
	st.global.u64 	[%rd313], %rd315;
	atom.global.exch.b32 	%r185, [global_lock], 0;
$L__BB24_76:
	ret;

}
	// .globl	contiguous_fast_reduce_u8
.visible .entry contiguous_fast_reduce_u8(
	.param .u64 .ptr .align 1 contiguous_fast_reduce_u8_param_0,
	.param .u64 .ptr .align 1 contiguous_fast_reduce_u8_param_1,
	.param .u64 contiguous_fast_reduce_u8_param_2
)
{
	.reg .pred 	%p<8>;
	.reg .b16 	%rs<28>;
	.reg .b32 	%r<14>;
	.reg .b64 	%rd<14>;

	ld.param.u64 	%rd4, [contiguous_fast_reduce_u8_param_0];
	ld.param.u64 	%rd6, [contiguous_fast_reduce_u8_param_1];
	ld.param.u64 	%rd5, [contiguous_fast_reduce_u8_param_2];
	cvta.to.global.u64 	%rd1, %rd6;
	mov.u32 	%r1, %tid.x;
	mov.u32 	%r2, %ctaid.x;
	mov.u32 	%r13, %ntid.x;
	mul.lo.s32 	%r8, %r2, %r13;
	shl.b32 	%r9, %r8, 1;
	add.s32 	%r4, %r9, %r1;
	mov.u32 	%r10, sdata_u8;
	add.s32 	%r5, %r10, %r1;
	mov.b16 	%rs1, 0;
	st.shared.u8 	[%r5], %rs1;
	add.s32 	%r11, %r4, %r13;
	cvt.u64.u32 	%rd2, %r11;
	setp.le.u64 	%p1, %rd5, %rd2;
	@%p1 bra 	$L__BB25_2;
	cvt.u64.u32 	%rd8, %r4;
	add.s64 	%rd9, %rd1, %rd8;
	ld.global.u8 	%rs3, [%rd9];
	add.s64 	%rd10, %rd1, %rd2;
	ld.global.u8 	%rs4, [%rd10];
	add.s16 	%rs5, %rs4, %rs3;
	st.shared.u8 	[%r5], %rs5;
	bra.uni 	$L__BB25_4;
$L__BB25_2:
	cvt.u64.u32 	%rd3, %r4;
	setp.le.u64 	%p2, %rd5, %rd3;
	@%p2 bra 	$L__BB25_4;
	add.s64 	%rd7, %rd1, %rd3;
	ld.global.u8 	%rs2, [%rd7];
	st.shared.u8 	[%r5], %rs2;
$L__BB25_4:
	bar.sync 	0;
	setp.lt.u32 	%p3, %r13, 66;
	@%p3 bra 	$L__BB25_8;
$L__BB25_5:
	shr.u32 	%r7, %r13, 1;
	setp.ge.u32 	%p4, %r1, %r7;
	@%p4 bra 	$L__BB25_7;
	ld.shared.u8 	%rs6, [%r5];
	add.s32 	%r12, %r5, %r7;
	ld.shared.u8 	%rs7, [%r12];
	add.s16 	%rs8, %rs7, %rs6;
	st.shared.u8 	[%r5], %rs8;
$L__BB25_7:
	bar.sync 	0;
	setp.gt.u32 	%p5, %r13, 131;
	mov.u32 	%r13, %r7;
	@%p5 bra 	$L__BB25_5;
$L__BB25_8:
	setp.gt.u32 	%p6, %r1, 31;
	@%p6 bra 	$L__BB25_11;
	ld.volatile.shared.u8 	%rs9, [%r5];
	ld.volatile.shared.u8 	%rs10, [%r5+32];
	add.s16 	%rs11, %rs10, %rs9;
	st.volatile.shared.u8 	[%r5], %rs11;
	ld.volatile.shared.u8 	%rs12, [%r5];
	ld.volatile.shared.u8 	%rs13, [%r5+16];
	add.s16 	%rs14, %rs13, %rs12;
	st.volatile.shared.u8 	[%r5], %rs14;
	ld.volatile.shared.u8 	%rs15, [%r5];
	ld.volatile.shared.u8 	%rs16, [%r5+8];
	add.s16 	%rs17, %rs16, %rs15;
	st.volatile.shared.u8 	[%r5], %rs17;
	ld.volatile.shared.u8 	%rs18, [%r5];
	ld.volatile.shared.u8 	%rs19, [%r5+4];
	add.s16 	%rs20, %rs19, %rs18;
	st.volatile.shared.u8 	[%r5], %rs20;
	ld.volatile.shared.u8 	%rs21, [%r5];
	ld.volatile.shared.u8 	%rs22, [%r5+2];
	add.s16 	%rs23, %rs22, %rs21;
	st.volatile.shared.u8 	[%r5], %rs23;
	ld.volatile.shared.u8 	%rs24, [%r5];
	ld.volatile.shared.u8 	%rs25, [%r5+1];
	add.s16 	%rs26, %rs25, %rs24;
	st.volatile.shared.u8 	[%r5], %rs26;
	setp.ne.s32 	%p7, %r1, 0;
	@%p7 bra 	$L__BB25_11;
	ld.shared.u8 	%rs27, [sdata_u8];
	cvt.u64.u32 	%rd11, %r2;
	cvta.to.global.u64 	%rd12, %rd4;
	add.s64 	%rd13, %rd12, %rd11;
	st.global.u8 	[%rd13], %rs27;
$L__BB25_11:
	ret;

}
	// .globl	uncontiguous_fast_reduce_u8
.visible .entry uncontiguous_fast_reduce_u8(
	.param .u64 .ptr .align 1 uncontiguous_fast_reduce_u8_param_0,
	.param .u64 .ptr .align 1 uncontiguous_fast_reduce_u8_param_1,
	.param .u64 .ptr .align 1 uncontiguous_fast_reduce_u8_param_2,
	.param .u64 .ptr .align 1 uncontiguous_fast_reduce_u8_param_3,
	.param .u64 uncontiguous_fast_reduce_u8_param_4,
	.param .u64 uncontiguous_fast_reduce_u8_param_5
)
{
	.reg .pred 	%p<53>;
	.reg .b16 	%rs<28>;
	.reg .b32 	%r<210>;
	.reg .b64 	%rd<555>;

	ld.param.u64 	%rd260, [uncontiguous_fast_reduce_u8_param_0];
	ld.param.u64 	%rd263, [uncontiguous_fast_reduce_u8_param_1];
	ld.param.u64 	%rd264, [uncontiguous_fast_reduce_u8_param_2];
	ld.param.u64 	%rd265, [uncontiguous_fast_reduce_u8_param_3];
	ld.param.u64 	%rd261, [uncontiguous_fast_reduce_u8_param_4];
	ld.param.u64 	%rd262, [uncontiguous_fast_reduce_u8_param_5];
	cvta.to.global.u64 	%rd1, %rd265;
	cvta.to.global.u64 	%rd2, %rd264;
	cvta.to.global.u64 	%rd3, %rd263;
	mov.u32 	%r1, %tid.x;
	mov.u32 	%r2, %ctaid.x;
	mov.u32 	%r209, %ntid.x;
	mul.lo.s32 	%r52, %r2, %r209;
	shl.b32 	%r53, %r52, 1;
	add.s32 	%r4, %r53, %r1;
	mov.u32 	%r54, sdata_u8;
	add.s32 	%r5, %r54, %r1;
	mov.b16 	%rs1, 0;
	st.shared.u8 	[%r5], %rs1;
	add.s32 	%r55, %r4, %r209;
	cvt.u64.u32 	%rd508, %r55;
	setp.le.u64 	%p1, %rd262, %rd508;
	@%p1 bra 	$L__BB26_54;
	cvt.u32.u64 	%r6, %rd261;
	add.s32 	%r203, %r6, -1;
	setp.lt.s32 	%p27, %r203, 0;
	mov.b64 	%rd512, 0;
	mov.u64 	%rd513, %rd512;
	@%p27 bra 	$L__BB26_53;
	cvt.u64.u32 	%rd509, %r4;
	setp.lt.u32 	%p28, %r203, 3;
	mov.b64 	%rd513, 0;
	mov.u64 	%rd512, %rd513;
	@%p28 bra 	$L__BB26_30;
	add.s32 	%r201, %r6, -2;
	and.b32  	%r131, %r6, -4;
	neg.s32 	%r200, %r131;
	mov.b64 	%rd513, 0;
$L__BB26_4:
	.pragma "nounroll";
	add.s32 	%r12, %r201, 1;
	mul.wide.u32 	%rd396, %r12, 8;
	add.s64 	%rd397, %rd2, %rd396;
	ld.global.u64 	%rd10, [%rd397];
	or.b64  	%rd398, %rd509, %rd10;
	and.b64  	%rd399, %rd398, -4294967296;
	setp.ne.s64 	%p29, %rd399, 0;
	@%p29 bra 	$L__BB26_6;
	cvt.u32.u64 	%r132, %rd10;
	cvt.u32.u64 	%r133, %rd509;
	div.u32 	%r134, %r133, %r132;
	mul.lo.s32 	%r135, %r134, %r132;
	sub.s32 	%r136, %r133, %r135;
	cvt.u64.u32 	%rd474, %r134;
	cvt.u64.u32 	%rd475, %r136;
	bra.uni 	$L__BB26_7;
$L__BB26_6:
	div.s64 	%rd474, %rd509, %rd10;
	mul.lo.s64 	%rd400, %rd474, %rd10;
	sub.s64 	%rd475, %rd509, %rd400;
$L__BB26_7:
	mul.wide.u32 	%rd401, %r12, 8;
	add.s64 	%rd402, %rd1, %rd401;
	ld.global.u64 	%rd17, [%rd402];
	mad.lo.s64 	%rd18, %rd17, %rd475, %rd512;
	or.b64  	%rd403, %rd508, %rd10;
	and.b64  	%rd404, %rd403, -4294967296;
	setp.ne.s64 	%p30, %rd404, 0;
	@%p30 bra 	$L__BB26_9;
	cvt.u32.u64 	%r137, %rd10;
	cvt.u32.u64 	%r138, %rd508;
	div.u32 	%r139, %r138, %r137;
	mul.lo.s32 	%r140, %r139, %r137;
	sub.s32 	%r141, %r138, %r140;
	cvt.u64.u32 	%rd476, %r139;
	cvt.u64.u32 	%rd477, %r141;
	bra.uni 	$L__BB26_10;
$L__BB26_9:
	div.s64 	%rd476, %rd508, %rd10;
	mul.lo.s64 	%rd405, %rd476, %rd10;
	sub.s64 	%rd477, %rd508, %rd405;
$L__BB26_10:
	mad.lo.s64 	%rd25, %rd477, %rd17, %rd513;
	add.s32 	%r13, %r201, -2;
	mul.wide.u32 	%rd406, %r201, 8;
	add.s64 	%rd407, %rd2, %rd406;
	ld.global.u64 	%rd26, [%rd407];
	or.b64  	%rd408, %rd474, %rd26;
	and.b64  	%rd409, %rd408, -4294967296;
	setp.ne.s64 	%p31, %rd409, 0;
	@%p31 bra 	$L__BB26_12;
	cvt.u32.u64 	%r142, %rd26;
	cvt.u32.u64 	%r143, %rd474;
	div.u32 	%r144, %r143, %r142;
	mul.lo.s32 	%r145, %r144, %r142;
	sub.s32 	%r146, %r143, %r145;
	cvt.u64.u32 	%rd478, %r144;
	cvt.u64.u32 	%rd479, %r146;
	bra.uni 	$L__BB26_13;
$L__BB26_12:
	div.s64 	%rd478, %rd474, %rd26;
	mul.lo.s64 	%rd410, %rd478, %rd26;
	sub.s64 	%rd479, %rd474, %rd410;
$L__BB26_13:
	mul.wide.u32 	%rd411, %r201, 8;
	add.s64 	%rd412, %rd1, %rd411;
	ld.global.u64 	%rd33, [%rd412];
	mad.lo.s64 	%rd34, %rd33, %rd479, %rd18;
	or.b64  	%rd413, %rd476, %rd26;
	and.b64  	%rd414, %rd413, -4294967296;
	setp.ne.s64 	%p32, %rd414, 0;
	@%p32 bra 	$L__BB26_15;
	cvt.u32.u64 	%r147, %rd26;
	cvt.u32.u64 	%r148, %rd476;
	div.u32 	%r149, %r148, %r147;
	mul.lo.s32 	%r150, %r149, %r147;
	sub.s32 	%r151, %r148, %r150;
	cvt.u64.u32 	%rd480, %r149;
	cvt.u64.u32 	%rd481, %r151;
	bra.uni 	$L__BB26_16;
$L__BB26_15:
	div.s64 	%rd480, %rd476, %rd26;
	mul.lo.s64 	%rd415, %rd480, %rd26;
	sub.s64 	%rd481, %rd476, %rd415;
$L__BB26_16:
	mad.lo.s64 	%rd41, %rd481, %rd33, %rd25;
	add.s32 	%r14, %r201, -1;
	mul.wide.u32 	%rd416, %r14, 8;
	add.s64 	%rd417, %rd2, %rd416;
	ld.global.u64 	%rd42, [%rd417];
	or.b64  	%rd418, %rd478, %rd42;
	and.b64  	%rd419, %rd418, -4294967296;
	setp.ne.s64 	%p33, %rd419, 0;
	@%p33 bra 	$L__BB26_18;
	cvt.u32.u64 	%r152, %rd42;
	cvt.u32.u64 	%r153, %rd478;
	div.u32 	%r154, %r153, %r152;
	mul.lo.s32 	%r155, %r154, %r152;
	sub.s32 	%r156, %r153, %r155;
	cvt.u64.u32 	%rd482, %r154;
	cvt.u64.u32 	%rd483, %r156;
	bra.uni 	$L__BB26_19;
$L__BB26_18:
	div.s64 	%rd482, %rd478, %rd42;
	mul.lo.s64 	%rd420, %rd482, %rd42;
	sub.s64 	%rd483, %rd478, %rd420;
$L__BB26_19:
	mul.wide.u32 	%rd421, %r14, 8;
	add.s64 	%rd422, %rd1, %rd421;
	ld.global.u64 	%rd49, [%rd422];
	mad.lo.s64 	%rd50, %rd49, %rd483, %rd34;
	or.b64  	%rd423, %rd480, %rd42;
	and.b64  	%rd424, %rd423, -4294967296;
	setp.ne.s64 	%p34, %rd424, 0;
	@%p34 bra 	$L__BB26_21;
	cvt.u32.u64 	%r157, %rd42;
	cvt.u32.u64 	%r158, %rd480;
	div.u32 	%r159, %r158, %r157;
	mul.lo.s32 	%r160, %r159, %r157;
	sub.s32 	%r161, %r158, %r160;
	cvt.u64.u32 	%rd484, %r159;
	cvt.u64.u32 	%rd485, %r161;
	bra.uni 	$L__BB26_22;
$L__BB26_21:
	div.s64 	%rd484, %rd480, %rd42;
	mul.lo.s64 	%rd425, %rd484, %rd42;
	sub.s64 	%rd485, %rd480, %rd425;
$L__BB26_22:
	mad.lo.s64 	%rd57, %rd485, %rd49, %rd41;
	mul.wide.u32 	%rd426, %r13, 8;
	add.s64 	%rd427, %rd2, %rd426;
	ld.global.u64 	%rd58, [%rd427];
	or.b64  	%rd428, %rd482, %rd58;
	and.b64  	%rd429, %rd428, -4294967296;
	setp.ne.s64 	%p35, %rd429, 0;
	@%p35 bra 	$L__BB26_24;
	cvt.u32.u64 	%r162, %rd58;
	cvt.u32.u64 	%r163, %rd482;
	div.u32 	%r164, %r163, %r162;
	mul.lo.s32 	%r165, %r164, %r162;
	sub.s32 	%r166, %r163, %r165;
	cvt.u64.u32 	%rd509, %r164;
	cvt.u64.u32 	%rd487, %r166;
	bra.uni 	$L__BB26_25;
$L__BB26_24:
	div.s64 	%rd509, %rd482, %rd58;
	mul.lo.s64 	%rd430, %rd509, %rd58;
	sub.s64 	%rd487, %rd482, %rd430;
$L__BB26_25:
	mul.wide.u32 	%rd431, %r13, 8;
	add.s64 	%rd432, %rd1, %rd431;
	ld.global.u64 	%rd65, [%rd432];
	mad.lo.s64 	%rd512, %rd65, %rd487, %rd50;
	or.b64  	%rd433, %rd484, %rd58;
	and.b64  	%rd434, %rd433, -4294967296;
	setp.ne.s64 	%p36, %rd434, 0;
	@%p36 bra 	$L__BB26_27;
	cvt.u32.u64 	%r167, %rd58;
	cvt.u32.u64 	%r168, %rd484;
	div.u32 	%r169, %r168, %r167;
	mul.lo.s32 	%r170, %r169, %r167;
	sub.s32 	%r171, %r168, %r170;
	cvt.u64.u32 	%rd508, %r169;
	cvt.u64.u32 	%rd489, %r171;
	bra.uni 	$L__BB26_28;
$L__BB26_27:
	div.s64 	%rd508, %rd484, %rd58;
	mul.lo.s64 	%rd435, %rd508, %rd58;
	sub.s64 	%rd489, %rd484, %rd435;
$L__BB26_28:
	mad.lo.s64 	%rd513, %rd489, %rd65, %rd57;
	add.s32 	%r201, %r201, -4;
	add.s32 	%r200, %r200, 4;
	setp.ne.s32 	%p37, %r200, 0;
	@%p37 bra 	$L__BB26_4;
	add.s32 	%r203, %r201, 1;
$L__BB26_30:
	and.b32  	%r19, %r6, 3;
	setp.eq.s32 	%p38, %r19, 0;
	@%p38 bra 	$L__BB26_53;
	setp.eq.s32 	%p39, %r19, 1;
	@%p39 bra 	$L__BB26_45;
	mul.wide.u32 	%rd437, %r203, 8;
	add.s64 	%rd438, %rd2, %rd437;
	ld.global.u64 	%rd80, [%rd438];
	or.b64  	%rd439, %rd509, %rd80;
	and.b64  	%rd440, %rd439, -4294967296;
	setp.ne.s64 	%p40, %rd440, 0;
	@%p40 bra 	$L__BB26_34;
	cvt.u32.u64 	%r172, %rd80;
	cvt.u32.u64 	%r173, %rd509;
	div.u32 	%r174, %r173, %r172;
	mul.lo.s32 	%r175, %r174, %r172;
	sub.s32 	%r176, %r173, %r175;
	cvt.u64.u32 	%rd496, %r174;
	cvt.u64.u32 	%rd497, %r176;
	bra.uni 	$L__BB26_35;
$L__BB26_34:
	div.s64 	%rd496, %rd509, %rd80;
	mul.lo.s64 	%rd441, %rd496, %rd80;
	sub.s64 	%rd497, %rd509, %rd441;
$L__BB26_35:
	add.s64 	%rd443, %rd1, %rd437;
	ld.global.u64 	%rd87, [%rd443];
	mad.lo.s64 	%rd88, %rd87, %rd497, %rd512;
	or.b64  	%rd444, %rd508, %rd80;
	and.b64  	%rd445, %rd444, -4294967296;
	setp.ne.s64 	%p41, %rd445, 0;
	@%p41 bra 	$L__BB26_37;
	cvt.u32.u64 	%r177, %rd80;
	cvt.u32.u64 	%r178, %rd508;
	div.u32 	%r179, %r178, %r177;
	mul.lo.s32 	%r180, %r179, %r177;
	sub.s32 	%r181, %r178, %r180;
	cvt.u64.u32 	%rd498, %r179;
	cvt.u64.u32 	%rd499, %r181;
	bra.uni 	$L__BB26_38;
$L__BB26_37:
	div.s64 	%rd498, %rd508, %rd80;
	mul.lo.s64 	%rd446, %rd498, %rd80;
	sub.s64 	%rd499, %rd508, %rd446;
$L__BB26_38:
	mad.lo.s64 	%rd95, %rd499, %rd87, %rd513;
	add.s32 	%r20, %r203, -1;
	mul.wide.u32 	%rd447, %r20, 8;
	add.s64 	%rd448, %rd2, %rd447;
	ld.global.u64 	%rd96, [%rd448];
	or.b64  	%rd449, %rd496, %rd96;
	and.b64  	%rd450, %rd449, -4294967296;
	setp.ne.s64 	%p42, %rd450, 0;
	@%p42 bra 	$L__BB26_40;
	cvt.u32.u64 	%r182, %rd96;
	cvt.u32.u64 	%r183, %rd496;
	div.u32 	%r184, %r183, %r182;
	mul.lo.s32 	%r185, %r184, %r182;
	sub.s32 	%r186, %r183, %r185;
	cvt.u64.u32 	%rd509, %r184;
	cvt.u64.u32 	%rd501, %r186;
	bra.uni 	$L__BB26_41;
$L__BB26_40:
	div.s64 	%rd509, %rd496, %rd96;
	mul.lo.s64 	%rd451, %rd509, %rd96;
	sub.s64 	%rd501, %rd496, %rd451;
$L__BB26_41:
	add.s64 	%rd453, %rd1, %rd447;
	ld.global.u64 	%rd103, [%rd453];
	mad.lo.s64 	%rd512, %rd103, %rd501, %rd88;
	or.b64  	%rd454, %rd498, %rd96;
	and.b64  	%rd455, %rd454, -4294967296;
	setp.ne.s64 	%p43, %rd455, 0;
	@%p43 bra 	$L__BB26_43;
	cvt.u32.u64 	%r187, %rd96;
	cvt.u32.u64 	%r188, %rd498;
	div.u32 	%r189, %r188, %r187;
	mul.lo.s32 	%r190, %r189, %r187;
	sub.s32 	%r191, %r188, %r190;
	cvt.u64.u32 	%rd508, %r189;
	cvt.u64.u32 	%rd503, %r191;
	bra.uni 	$L__BB26_44;
$L__BB26_43:
	div.s64 	%rd508, %rd498, %rd96;
	mul.lo.s64 	%rd456, %rd508, %rd96;
	sub.s64 	%rd503, %rd498, %rd456;
$L__BB26_44:
	mad.lo.s64 	%rd513, %rd503, %rd103, %rd95;
	add.s32 	%r203, %r203, -2;
$L__BB26_45:
	and.b32  	%r192, %r6, 1;
	setp.eq.b32 	%p44, %r192, 1;
	not.pred 	%p45, %p44;
	@%p45 bra 	$L__BB26_53;
	mul.wide.u32 	%rd457, %r203, 8;
	add.s64 	%rd458, %rd2, %rd457;
	ld.global.u64 	%rd118, [%rd458];
	or.b64  	%rd459, %rd509, %rd118;
	and.b64  	%rd460, %rd459, -4294967296;
	setp.ne.s64 	%p46, %rd460, 0;
	@%p46 bra 	$L__BB26_48;
	cvt.u32.u64 	%r193, %rd118;
	cvt.u32.u64 	%r194, %rd509;
	rem.u32 	%r195, %r194, %r193;
	cvt.u64.u32 	%rd510, %r195;
	bra.uni 	$L__BB26_49;
$L__BB26_48:
	rem.s64 	%rd510, %rd509, %rd118;
$L__BB26_49:
	add.s64 	%rd462, %rd1, %rd457;
	ld.global.u64 	%rd122, [%rd462];
	mad.lo.s64 	%rd512, %rd122, %rd510, %rd512;
	or.b64  	%rd463, %rd508, %rd118;
	and.b64  	%rd464, %rd463, -4294967296;
	setp.ne.s64 	%p47, %rd464, 0;
	@%p47 bra 	$L__BB26_51;
	cvt.u32.u64 	%r196, %rd118;
	cvt.u32.u64 	%r197, %rd508;
	rem.u32 	%r198, %r197, %r196;
	cvt.u64.u32 	%rd511, %r198;
	bra.uni 	$L__BB26_52;
$L__BB26_51:
	rem.s64 	%rd511, %rd508, %rd118;
$L__BB26_52:
	mad.lo.s64 	%rd513, %rd511, %rd122, %rd513;
$L__BB26_53:
	add.s64 	%rd465, %rd3, %rd512;
	ld.global.u8 	%rs3, [%rd465];
	add.s64 	%rd466, %rd3, %rd513;
	ld.global.u8 	%rs4, [%rd466];
	add.s16 	%rs5, %rs4, %rs3;
	st.shared.u8 	[%r5], %rs5;
	bra.uni 	$L__BB26_114;
$L__BB26_54:
	cvt.u64.u32 	%rd545, %r4;
	setp.le.u64 	%p2, %rd262, %rd545;
	@%p2 bra 	$L__BB26_114;
	cvt.u32.u64 	%r23, %rd261;
	add.s32 	%r207, %r23, -1;
	setp.lt.s32 	%p3, %r207, 0;
	mov.b64 	%rd554, 0;
	@%p3 bra 	$L__BB26_113;
	and.b32  	%r25, %r23, 7;
	setp.lt.u32 	%p4, %r207, 7;
	mov.b64 	%rd554, 0;
	@%p4 bra 	$L__BB26_84;
	add.s32 	%r205, %r23, -4;
	and.b32  	%r56, %r23, -8;
	neg.s32 	%r204, %r56;
	mov.b64 	%rd554, 0;
$L__BB26_58:
	.pragma "nounroll";
	add.s32 	%r30, %r205, 3;
	mul.wide.u32 	%rd270, %r30, 8;
	add.s64 	%rd271, %rd2, %rd270;
	ld.global.u64 	%rd133, [%rd271];
	or.b64  	%rd272, %rd545, %rd133;
	and.b64  	%rd273, %rd272, -4294967296;
	setp.ne.s64 	%p5, %rd273, 0;
	@%p5 bra 	$L__BB26_60;
	cvt.u32.u64 	%r57, %rd133;
	cvt.u32.u64 	%r58, %rd545;
	div.u32 	%r59, %r58, %r57;
	mul.lo.s32 	%r60, %r59, %r57;
	sub.s32 	%r61, %r58, %r60;
	cvt.u64.u32 	%rd516, %r59;
	cvt.u64.u32 	%rd517, %r61;
	bra.uni 	$L__BB26_61;
$L__BB26_60:
	div.s64 	%rd516, %rd545, %rd133;
	mul.lo.s64 	%rd274, %rd516, %rd133;
	sub.s64 	%rd517, %rd545, %rd274;
$L__BB26_61:
	add.s64 	%rd276, %rd1, %rd270;
	ld.global.u64 	%rd277, [%rd276];
	mad.lo.s64 	%rd140, %rd277, %rd517, %rd554;
	add.s32 	%r31, %r205, 2;
	mul.wide.u32 	%rd278, %r31, 8;
	add.s64 	%rd279, %rd2, %rd278;
	ld.global.u64 	%rd141, [%rd279];
	or.b64  	%rd280, %rd516, %rd141;
	and.b64  	%rd281, %rd280, -4294967296;
	setp.ne.s64 	%p6, %rd281, 0;
	@%p6 bra 	$L__BB26_63;
	cvt.u32.u64 	%r62, %rd141;
	cvt.u32.u64 	%r63, %rd516;
	div.u32 	%r64, %r63, %r62;
	mul.lo.s32 	%r65, %r64, %r62;
	sub.s32 	%r66, %r63, %r65;
	cvt.u64.u32 	%rd518, %r64;
	cvt.u64.u32 	%rd519, %r66;
	bra.uni 	$L__BB26_64;
$L__BB26_63:
	div.s64 	%rd518, %rd516, %rd141;
	mul.lo.s64 	%rd282, %rd518, %rd141;
	sub.s64 	%rd519, %rd516, %rd282;
$L__BB26_64:
	add.s64 	%rd284, %rd1, %rd278;
	ld.global.u64 	%rd285, [%rd284];
	mad.lo.s64 	%rd148, %rd285, %rd519, %rd140;
	add.s32 	%r32, %r205, 1;
	mul.wide.u32 	%rd286, %r32, 8;
	add.s64 	%rd287, %rd2, %rd286;
	ld.global.u64 	%rd149, [%rd287];
	or.b64  	%rd288, %rd518, %rd149;
	and.b64  	%rd289, %rd288, -4294967296;
	setp.ne.s64 	%p7, %rd289, 0;
	@%p7 bra 	$L__BB26_66;
	cvt.u32.u64 	%r67, %rd149;
	cvt.u32.u64 	%r68, %rd518;
	div.u32 	%r69, %r68, %r67;
	mul.lo.s32 	%r70, %r69, %r67;
	sub.s32 	%r71, %r68, %r70;
	cvt.u64.u32 	%rd520, %r69;
	cvt.u64.u32 	%rd521, %r71;
	bra.uni 	$L__BB26_67;
$L__BB26_66:
	div.s64 	%rd520, %rd518, %rd149;
	mul.lo.s64 	%rd290, %rd520, %rd149;
	sub.s64 	%rd521, %rd518, %rd290;
$L__BB26_67:
	add.s64 	%rd292, %rd1, %rd286;
	ld.global.u64 	%rd293, [%rd292];
	mad.lo.s64 	%rd156, %rd293, %rd521, %rd148;
	add.s32 	%r33, %r205, -4;
	mul.wide.u32 	%rd294, %r205, 8;
	add.s64 	%rd295, %rd2, %rd294;
	ld.global.u64 	%rd157, [%rd295];
	or.b64  	%rd296, %rd520, %rd157;
	and.b64  	%rd297, %rd296, -4294967296;
	setp.ne.s64 	%p8, %rd297, 0;
	@%p8 bra 	$L__BB26_69;
	cvt.u32.u64 	%r72, %rd157;
	cvt.u32.u64 	%r73, %rd520;
	div.u32 	%r74, %r73, %r72;
	mul.lo.s32 	%r75, %r74, %r72;
	sub.s32 	%r76, %r73, %r75;
	cvt.u64.u32 	%rd522, %r74;
	cvt.u64.u32 	%rd523, %r76;
	bra.uni 	$L__BB26_70;
$L__BB26_69:
	div.s64 	%rd522, %rd520, %rd157;
	mul.lo.s64 	%rd298, %rd522, %rd157;
	sub.s64 	%rd523, %rd520, %rd298;
$L__BB26_70:
	add.s64 	%rd300, %rd1, %rd294;
	ld.global.u64 	%rd301, [%rd300];
	mad.lo.s64 	%rd164, %rd301, %rd523, %rd156;
	add.s32 	%r34, %r205, -1;
	mul.wide.u32 	%rd302, %r34, 8;
	add.s64 	%rd303, %rd2, %rd302;
	ld.global.u64 	%rd165, [%rd303];
	or.b64  	%rd304, %rd522, %rd165;
	and.b64  	%rd305, %rd304, -4294967296;
	setp.ne.s64 	%p9, %rd305, 0;
	@%p9 bra 	$L__BB26_72;
	cvt.u32.u64 	%r77, %rd165;
	cvt.u32.u64 	%r78, %rd522;
	div.u32 	%r79, %r78, %r77;
	mul.lo.s32 	%r80, %r79, %r77;
	sub.s32 	%r81, %r78, %r80;
	cvt.u64.u32 	%rd524, %r79;
	cvt.u64.u32 	%rd525, %r81;
	bra.uni 	$L__BB26_73;
$L__BB26_72:
	div.s64 	%rd524, %rd522, %rd165;
	mul.lo.s64 	%rd306, %rd524, %rd165;
	sub.s64 	%rd525, %rd522, %rd306;
$L__BB26_73:
	add.s64 	%rd308, %rd1, %rd302;
	ld.global.u64 	%rd309, [%rd308];
	mad.lo.s64 	%rd172, %rd309, %rd525, %rd164;
	add.s32 	%r35, %r205, -2;
	mul.wide.u32 	%rd310, %r35, 8;
	add.s64 	%rd311, %rd2, %rd310;
	ld.global.u64 	%rd173, [%rd311];
	or.b64  	%rd312, %rd524, %rd173;
	and.b64  	%rd313, %rd312, -4294967296;
	setp.ne.s64 	%p10, %rd313, 0;
	@%p10 bra 	$L__BB26_75;
	cvt.u32.u64 	%r82, %rd173;
	cvt.u32.u64 	%r83, %rd524;
	div.u32 	%r84, %r83, %r82;
	mul.lo.s32 	%r85, %r84, %r82;
	sub.s32 	%r86, %r83, %r85;
	cvt.u64.u32 	%rd526, %r84;
	cvt.u64.u32 	%rd527, %r86;
	bra.uni 	$L__BB26_76;
$L__BB26_75:
	div.s64 	%rd526, %rd524, %rd173;
	mul.lo.s64 	%rd314, %rd526, %rd173;
	sub.s64 	%rd527, %rd524, %rd314;
$L__BB26_76:
	add.s64 	%rd316, %rd1, %rd310;
	ld.global.u64 	%rd317, [%rd316];
	mad.lo.s64 	%rd180, %rd317, %rd527, %rd172;
	add.s32 	%r36, %r205, -3;
	mul.wide.u32 	%rd318, %r36, 8;
	add.s64 	%rd319, %rd2, %rd318;
	ld.global.u64 	%rd181, [%rd319];
	or.b64  	%rd320, %rd526, %rd181;
	and.b64  	%rd321, %rd320, -4294967296;
	setp.ne.s64 	%p11, %rd321, 0;
	@%p11 bra 	$L__BB26_78;
	cvt.u32.u64 	%r87, %rd181;
	cvt.u32.u64 	%r88, %rd526;
	div.u32 	%r89, %r88, %r87;
	mul.lo.s32 	%r90, %r89, %r87;
	sub.s32 	%r91, %r88, %r90;
	cvt.u64.u32 	%rd528, %r89;
	cvt.u64.u32 	%rd529, %r91;
	bra.uni 	$L__BB26_79;
$L__BB26_78:
	div.s64 	%rd528, %rd526, %rd181;
	mul.lo.s64 	%rd322, %rd528, %rd181;
	sub.s64 	%rd529, %rd526, %rd322;
$L__BB26_79:
	add.s64 	%rd324, %rd1, %rd318;
	ld.global.u64 	%rd325, [%rd324];
	mad.lo.s64 	%rd188, %rd325, %rd529, %rd180;
	mul.wide.u32 	%rd326, %r33, 8;
	add.s64 	%rd327, %rd2, %rd326;
	ld.global.u64 	%rd189, [%rd327];
	or.b64  	%rd328, %rd528, %rd189;
	and.b64  	%rd329, %rd328, -4294967296;
	setp.ne.s64 	%p12, %rd329, 0;
	@%p12 bra 	$L__BB26_81;
	cvt.u32.u64 	%r92, %rd189;
	cvt.u32.u64 	%r93, %rd528;
	div.u32 	%r94, %r93, %r92;
	mul.lo.s32 	%r95, %r94, %r92;
	sub.s32 	%r96, %r93, %r95;
	cvt.u64.u32 	%rd545, %r94;
	cvt.u64.u32 	%rd531, %r96;
	bra.uni 	$L__BB26_82;
$L__BB26_81:
	div.s64 	%rd545, %rd528, %rd189;
	mul.lo.s64 	%rd330, %rd545, %rd189;
	sub.s64 	%rd531, %rd528, %rd330;
$L__BB26_82:
	add.s64 	%rd332, %rd1, %rd326;
	ld.global.u64 	%rd333, [%rd332];
	mad.lo.s64 	%rd554, %rd333, %rd531, %rd188;
	add.s32 	%r205, %r205, -8;
	add.s32 	%r204, %r204, 8;
	setp.ne.s32 	%p13, %r204, 0;
	@%p13 bra 	$L__BB26_58;
	add.s32 	%r207, %r205, 3;
$L__BB26_84:
	setp.eq.s32 	%p14, %r25, 0;
	@%p14 bra 	$L__BB26_113;
	and.b32  	%r41, %r23, 3;
	setp.lt.u32 	%p15, %r25, 4;
	@%p15 bra 	$L__BB26_99;
	mul.wide.u32 	%rd335, %r207, 8;
	add.s64 	%rd336, %rd2, %rd335;
	ld.global.u64 	%rd200, [%rd336];
	or.b64  	%rd337, %rd545, %rd200;
	and.b64  	%rd338, %rd337, -4294967296;
	setp.ne.s64 	%p16, %rd338, 0;
	@%p16 bra 	$L__BB26_88;
	cvt.u32.u64 	%r97, %rd200;
	cvt.u32.u64 	%r98, %rd545;
	div.u32 	%r99, %r98, %r97;
	mul.lo.s32 	%r100, %r99, %r97;
	sub.s32 	%r101, %r98, %r100;
	cvt.u64.u32 	%rd535, %r99;
	cvt.u64.u32 	%rd536, %r101;
	bra.uni 	$L__BB26_89;
$L__BB26_88:
	div.s64 	%rd535, %rd545, %rd200;
	mul.lo.s64 	%rd339, %rd535, %rd200;
	sub.s64 	%rd536, %rd545, %rd339;
$L__BB26_89:
	add.s64 	%rd341, %rd1, %rd335;
	ld.global.u64 	%rd342, [%rd341];
	mad.lo.s64 	%rd207, %rd342, %rd536, %rd554;
	add.s32 	%r42, %r207, -1;
	mul.wide.u32 	%rd343, %r42, 8;
	add.s64 	%rd344, %rd2, %rd343;
	ld.global.u64 	%rd208, [%rd344];
	or.b64  	%rd345, %rd535, %rd208;
	and.b64  	%rd346, %rd345, -4294967296;
	setp.ne.s64 	%p17, %rd346, 0;
	@%p17 bra 	$L__BB26_91;
	cvt.u32.u64 	%r102, %rd208;
	cvt.u32.u64 	%r103, %rd535;
	div.u32 	%r104, %r103, %r102;
	mul.lo.s32 	%r105, %r104, %r102;
	sub.s32 	%r106, %r103, %r105;
	cvt.u64.u32 	%rd537, %r104;
	cvt.u64.u32 	%rd538, %r106;
	bra.uni 	$L__BB26_92;
$L__BB26_91:
	div.s64 	%rd537, %rd535, %rd208;
	mul.lo.s64 	%rd347, %rd537, %rd208;
	sub.s64 	%rd538, %rd535, %rd347;
$L__BB26_92:
	add.s64 	%rd349, %rd1, %rd343;
	ld.global.u64 	%rd350, [%rd349];
	mad.lo.s64 	%rd215, %rd350, %rd538, %rd207;
	add.s32 	%r43, %r207, -2;
	mul.wide.u32 	%rd351, %r43, 8;
	add.s64 	%rd352, %rd2, %rd351;
	ld.global.u64 	%rd216, [%rd352];
	or.b64  	%rd353, %rd537, %rd216;
	and.b64  	%rd354, %rd353, -4294967296;
	setp.ne.s64 	%p18, %rd354, 0;
	@%p18 bra 	$L__BB26_94;
	cvt.u32.u64 	%r107, %rd216;
	cvt.u32.u64 	%r108, %rd537;
	div.u32 	%r109, %r108, %r107;
	mul.lo.s32 	%r110, %r109, %r107;
	sub.s32 	%r111, %r108, %r110;
	cvt.u64.u32 	%rd539, %r109;
	cvt.u64.u32 	%rd540, %r111;
	bra.uni 	$L__BB26_95;
$L__BB26_94:
	div.s64 	%rd539, %rd537, %rd216;
	mul.lo.s64 	%rd355, %rd539, %rd216;
	sub.s64 	%rd540, %rd537, %rd355;
$L__BB26_95:
	add.s64 	%rd357, %rd1, %rd351;
	ld.global.u64 	%rd358, [%rd357];
	mad.lo.s64 	%rd223, %rd358, %rd540, %rd215;
	add.s32 	%r44, %r207, -3;
	mul.wide.u32 	%rd359, %r44, 8;
	add.s64 	%rd360, %rd2, %rd359;
	ld.global.u64 	%rd224, [%rd360];
	or.b64  	%rd361, %rd539, %rd224;
	and.b64  	%rd362, %rd361, -4294967296;
	setp.ne.s64 	%p19, %rd362, 0;
	@%p19 bra 	$L__BB26_97;
	cvt.u32.u64 	%r112, %rd224;
	cvt.u32.u64 	%r113, %rd539;
	div.u32 	%r114, %r113, %r112;
	mul.lo.s32 	%r115, %r114, %r112;
	sub.s32 	%r116, %r113, %r115;
	cvt.u64.u32 	%rd545, %r114;
	cvt.u64.u32 	%rd542, %r116;
	bra.uni 	$L__BB26_98;
$L__BB26_97:
	div.s64 	%rd545, %rd539, %rd224;
	mul.lo.s64 	%rd363, %rd545, %rd224;
	sub.s64 	%rd542, %rd539, %rd363;
$L__BB26_98:
	add.s64 	%rd365, %rd1, %rd359;
	ld.global.u64 	%rd366, [%rd365];
	mad.lo.s64 	%rd554, %rd366, %rd542, %rd223;
	add.s32 	%r207, %r207, -4;
$L__BB26_99:
	setp.eq.s32 	%p20, %r41, 0;
	@%p20 bra 	$L__BB26_113;
	setp.eq.s32 	%p21, %r41, 1;
	@%p21 bra 	$L__BB26_108;
	mul.wide.u32 	%rd368, %r207, 8;
	add.s64 	%rd369, %rd2, %rd368;
	ld.global.u64 	%rd235, [%rd369];
	or.b64  	%rd370, %rd545, %rd235;
	and.b64  	%rd371, %rd370, -4294967296;
	setp.ne.s64 	%p22, %rd371, 0;
	@%p22 bra 	$L__BB26_103;
	cvt.u32.u64 	%r117, %rd235;
	cvt.u32.u64 	%r118, %rd545;
	div.u32 	%r119, %r118, %r117;
	mul.lo.s32 	%r120, %r119, %r117;
	sub.s32 	%r121, %r118, %r120;
	cvt.u64.u32 	%rd546, %r119;
	cvt.u64.u32 	%rd547, %r121;
	bra.uni 	$L__BB26_104;
$L__BB26_103:
	div.s64 	%rd546, %rd545, %rd235;
	mul.lo.s64 	%rd372, %rd546, %rd235;
	sub.s64 	%rd547, %rd545, %rd372;
$L__BB26_104:
	add.s64 	%rd374, %rd1, %rd368;
	ld.global.u64 	%rd375, [%rd374];
	mad.lo.s64 	%rd242, %rd375, %rd547, %rd554;
	add.s32 	%r47, %r207, -1;
	mul.wide.u32 	%rd376, %r47, 8;
	add.s64 	%rd377, %rd2, %rd376;
	ld.global.u64 	%rd243, [%rd377];
	or.b64  	%rd378, %rd546, %rd243;
	and.b64  	%rd379, %rd378, -4294967296;
	setp.ne.s64 	%p23, %rd379, 0;
	@%p23 bra 	$L__BB26_106;
	cvt.u32.u64 	%r122, %rd243;
	cvt.u32.u64 	%r123, %rd546;
	div.u32 	%r124, %r123, %r122;
	mul.lo.s32 	%r125, %r124, %r122;
	sub.s32 	%r126, %r123, %r125;
	cvt.u64.u32 	%rd545, %r124;
	cvt.u64.u32 	%rd549, %r126;
	bra.uni 	$L__BB26_107;
$L__BB26_106:
	div.s64 	%rd545, %rd546, %rd243;
	mul.lo.s64 	%rd380, %rd545, %rd243;
	sub.s64 	%rd549, %rd546, %rd380;
$L__BB26_107:
	add.s64 	%rd382, %rd1, %rd376;
	ld.global.u64 	%rd383, [%rd382];
	mad.lo.s64 	%rd554, %rd383, %rd549, %rd242;
	add.s32 	%r207, %r207, -2;
$L__BB26_108:
	and.b32  	%r127, %r23, 1;
	setp.eq.b32 	%p24, %r127, 1;
	not.pred 	%p25, %p24;
	@%p25 bra 	$L__BB26_113;
	mul.wide.u32 	%rd384, %r207, 8;
	add.s64 	%rd385, %rd2, %rd384;
	ld.global.u64 	%rd254, [%rd385];
	or.b64  	%rd386, %rd545, %rd254;
	and.b64  	%rd387, %rd386, -4294967296;
	setp.ne.s64 	%p26, %rd387, 0;
	@%p26 bra 	$L__BB26_111;
	cvt.u32.u64 	%r128, %rd254;
	cvt.u32.u64 	%r129, %rd545;
	rem.u32 	%r130, %r129, %r128;
	cvt.u64.u32 	%rd553, %r130;
	bra.uni 	$L__BB26_112;
$L__BB26_111:
	rem.s64 	%rd553, %rd545, %rd254;
$L__BB26_112:
	add.s64 	%rd389, %rd1, %rd384;
	ld.global.u64 	%rd390, [%rd389];
	mad.lo.s64 	%rd554, %rd390, %rd553, %rd554;
$L__BB26_113:
	add.s64 	%rd391, %rd3, %rd554;
	ld.global.u8 	%rs2, [%rd391];
	st.shared.u8 	[%r5], %rs2;
$L__BB26_114:
	bar.sync 	0;
	setp.lt.u32 	%p48, %r209, 66;
	@%p48 bra 	$L__BB26_118;
$L__BB26_115:
	shr.u32 	%r51, %r209, 1;
	setp.ge.u32 	%p49, %r1, %r51;
	@%p49 bra 	$L__BB26_117;
	ld.shared.u8 	%rs6, [%r5];
	add.s32 	%r199, %r5, %r51;
	ld.shared.u8 	%rs7, [%r199];
	add.s16 	%rs8, %rs7, %rs6;
	st.shared.u8 	[%r5], %rs8;
$L__BB26_117:
	bar.sync 	0;
	setp.gt.u32 	%p50, %r209, 131;
	mov.u32 	%r209, %r51;
	@%p50 bra 	$L__BB26_115;
$L__BB26_118:
	setp.gt.u32 	%p51, %r1, 31;
	@%p51 bra 	$L__BB26_121;
	ld.volatile.shared.u8 	%rs9, [%r5];
	ld.volatile.shared.u8 	%rs10, [%r5+32];
	add.s16 	%rs11, %rs10, %rs9;
	st.volatile.shared.u8 	[%r5], %rs11;
	ld.volatile.shared.u8 	%rs12, [%r5];
	ld.volatile.shared.u8 	%rs13, [%r5+16];
	add.s16 	%rs14, %rs13, %rs12;
	st.volatile.shared.u8 	[%r5], %rs14;
	ld.volatile.shared.u8 	%rs15, [%r5];
	ld.volatile.shared.u8 	%rs16, [%r5+8];
	add.s16 	%rs17, %rs16, %rs15;
	st.volatile.shared.u8 	[%r5], %rs17;
	ld.volatile.shared.u8 	%rs18, [%r5];
	ld.volatile.shared.u8 	%rs19, [%r5+4];
	add.s16 	%rs20, %rs19, %rs18;
	st.volatile.shared.u8 	[%r5], %rs20;
	ld.volatile.shared.u8 	%rs21, [%r5];
	ld.volatile.shared.u8 	%rs22, [%r5+2];
	add.s16 	%rs23, %rs22, %rs21;
	st.volatile.shared.u8 	[%r5], %rs23;
	ld.volatile.shared.u8 	%rs24, [%r5];
	ld.volatile.shared.u8 	%rs25, [%r5+1];
	add.s16 	%rs26, %rs25, %rs24;
	st.volatile.shared.u8 	[%r5], %rs26;
	setp.ne.s32 	%p52, %r1, 0;
	@%p52 bra 	$L__BB26_121;
	ld.shared.u8 	%rs27, [sdata_u8];
	cvt.u64.u32 	%rd467, %r2;
	cvta.to.global.u64 	%rd468, %rd260;
	add.s64 	%rd469, %rd468, %rd467;
	st.global.u8 	[%rd469], %rs27;
$L__BB26_121:
	ret;

}
	// .globl	contiguous_reduce2_u8
.visible .entry contiguous_reduce2_u8(
	.param .u64 .ptr .align 1 contiguous_reduce2_u8_param_0,
	.param .u64 .ptr .align 1 contiguous_reduce2_u8_param_1,
	.param .u64 .ptr .align 1 contiguous_reduce2_u8_param_2,
	.param .u64 .ptr .align 1 contiguous_reduce2_u8_param_3,
	.param .u64 contiguous_reduce2_u8_param_4,
	.param .u64 contiguous_reduce2_u8_param_5,
	.param .u64 contiguous_reduce2_u8_param_6
)
{
	.reg .pred 	%p<53>;
	.reg .b16 	%rs<28>;
	.reg .b32 	%r<214>;
	.reg .b64 	%rd<564>;

	ld.param.u64 	%rd266, [contiguous_reduce2_u8_param_1];
	ld.param.u64 	%rd267, [contiguous_reduce2_u8_param_2];
	ld.param.u64 	%rd268, [contiguous_reduce2_u8_param_3];
	ld.param.u64 	%rd263, [contiguous_reduce2_u8_param_4];
	ld.param.u64 	%rd264, [contiguous_reduce2_u8_param_5];
	ld.param.u64 	%rd265, [contiguous_reduce2_u8_param_6];
	cvta.to.global.u64 	%rd1, %rd268;
	cvta.to.global.u64 	%rd2, %rd267;
	cvta.to.global.u64 	%rd563, %rd266;
	mov.u32 	%r1, %tid.x;
	mov.u32 	%r2, %ctaid.x;
	mov.u32 	%r213, %ntid.x;
	mul.lo.s32 	%r51, %r2, %r213;
	shl.b32 	%r52, %r51, 1;
	add.s32 	%r4, %r52, %r1;
	mov.u32 	%r53, sdata_u8;
	add.s32 	%r5, %r53, %r1;
	mov.b16 	%rs1, 0;
	st.shared.u8 	[%r5], %rs1;
	add.s32 	%r54, %r4, %r213;
	cvt.u64.u32 	%rd4, %r54;
	setp.le.u64 	%p1, %rd264, %rd4;
	@%p1 bra 	$L__BB27_54;
	cvt.u64.u32 	%rd396, %r4;
	mov.u32 	%r131, %ctaid.y;
	cvt.u64.u32 	%rd397, %r131;
	mul.lo.s64 	%rd398, %rd264, %rd397;
	add.s64 	%rd517, %rd398, %rd396;
	add.s64 	%rd515, %rd398, %rd4;
	cvt.u32.u64 	%r6, %rd263;
	add.s32 	%r207, %r6, -1;
	setp.lt.s32 	%p27, %r207, 0;
	mov.b64 	%rd521, 0;
	mov.u64 	%rd522, %rd521;
	@%p27 bra 	$L__BB27_53;
	setp.lt.u32 	%p28, %r207, 3;
	mov.b64 	%rd522, 0;
	mov.u64 	%rd521, %rd522;
	@%p28 bra 	$L__BB27_30;
	add.s32 	%r205, %r6, -2;
	and.b32  	%r132, %r6, -4;
	neg.s32 	%r204, %r132;
	mov.b64 	%rd522, 0;
$L__BB27_4:
	.pragma "nounroll";
	add.s32 	%r12, %r205, 1;
	mul.wide.u32 	%rd402, %r12, 8;
	add.s64 	%rd403, %rd2, %rd402;
	ld.global.u64 	%rd11, [%rd403];
	or.b64  	%rd404, %rd517, %rd11;
	and.b64  	%rd405, %rd404, -4294967296;
	setp.ne.s64 	%p29, %rd405, 0;
	@%p29 bra 	$L__BB27_6;
	cvt.u32.u64 	%r133, %rd11;
	cvt.u32.u64 	%r134, %rd517;
	div.u32 	%r135, %r134, %r133;
	mul.lo.s32 	%r136, %r135, %r133;
	sub.s32 	%r137, %r134, %r136;
	cvt.u64.u32 	%rd483, %r135;
	cvt.u64.u32 	%rd484, %r137;
	bra.uni 	$L__BB27_7;
$L__BB27_6:
	div.s64 	%rd483, %rd517, %rd11;
	mul.lo.s64 	%rd406, %rd483, %rd11;
	sub.s64 	%rd484, %rd517, %rd406;
$L__BB27_7:
	mul.wide.u32 	%rd407, %r12, 8;
	add.s64 	%rd408, %rd1, %rd407;
	ld.global.u64 	%rd18, [%rd408];
	mad.lo.s64 	%rd19, %rd18, %rd484, %rd521;
	or.b64  	%rd409, %rd515, %rd11;
	and.b64  	%rd410, %rd409, -4294967296;
	setp.ne.s64 	%p30, %rd410, 0;
	@%p30 bra 	$L__BB27_9;
	cvt.u32.u64 	%r138, %rd11;
	cvt.u32.u64 	%r139, %rd515;
	div.u32 	%r140, %r139, %r138;
	mul.lo.s32 	%r141, %r140, %r138;
	sub.s32 	%r142, %r139, %r141;
	cvt.u64.u32 	%rd485, %r140;
	cvt.u64.u32 	%rd486, %r142;
	bra.uni 	$L__BB27_10;
$L__BB27_9:
	div.s64 	%rd485, %rd515, %rd11;
	mul.lo.s64 	%rd411, %rd485, %rd11;
	sub.s64 	%rd486, %rd515, %rd411;
$L__BB27_10:
	mad.lo.s64 	%rd26, %rd486, %rd18, %rd522;
	mul.wide.u32 	%rd412, %r205, 8;
	add.s64 	%rd413, %rd2, %rd412;
	ld.global.u64 	%rd27, [%rd413];
	or.b64  	%rd414, %rd483, %rd27;
	and.b64  	%rd415, %rd414, -4294967296;
	setp.ne.s64 	%p31, %rd415, 0;
	@%p31 bra 	$L__BB27_12;
	cvt.u32.u64 	%r143, %rd27;
	cvt.u32.u64 	%r144, %rd483;
	div.u32 	%r145, %r144, %r143;
	mul.lo.s32 	%r146, %r145, %r143;
	sub.s32 	%r147, %r144, %r146;
	cvt.u64.u32 	%rd487, %r145;
	cvt.u64.u32 	%rd488, %r147;
	bra.uni 	$L__BB27_13;
$L__BB27_12:
	div.s64 	%rd487, %rd483, %rd27;
	mul.lo.s64 	%rd416, %rd487, %rd27;
	sub.s64 	%rd488, %rd483, %rd416;
$L__BB27_13:
	mul.wide.u32 	%rd417, %r205, 8;
	add.s64 	%rd418, %rd1, %rd417;
	ld.global.u64 	%rd34, [%rd418];
	mad.lo.s64 	%rd35, %rd34, %rd488, %rd19;
	or.b64  	%rd419, %rd485, %rd27;
	and.b64  	%rd420, %rd419, -4294967296;
	setp.ne.s64 	%p32, %rd420, 0;
	@%p32 bra 	$L__BB27_15;
	cvt.u32.u64 	%r148, %rd27;
	cvt.u32.u64 	%r149, %rd485;
	div.u32 	%r150, %r149, %r148;
	mul.lo.s32 	%r151, %r150, %r148;
	sub.s32 	%r152, %r149, %r151;
	cvt.u64.u32 	%rd489, %r150;
	cvt.u64.u32 	%rd490, %r152;
	bra.uni 	$L__BB27_16;
$L__BB27_15:
	div.s64 	%rd489, %rd485, %rd27;
	mul.lo.s64 	%rd421, %rd489, %rd27;
	sub.s64 	%rd490, %rd485, %rd421;
$L__BB27_16:
	mad.lo.s64 	%rd42, %rd490, %rd34, %rd26;
	add.s32 	%r13, %r205, -1;
	mul.wide.u32 	%rd422, %r13, 8;
	add.s64 	%rd423, %rd2, %rd422;
	ld.global.u64 	%rd43, [%rd423];
	or.b64  	%rd424, %rd487, %rd43;
	and.b64  	%rd425, %rd424, -4294967296;
	setp.ne.s64 	%p33, %rd425, 0;
	@%p33 bra 	$L__BB27_18;
	cvt.u32.u64 	%r153, %rd43;
	cvt.u32.u64 	%r154, %rd487;
	div.u32 	%r155, %r154, %r153;
	mul.lo.s32 	%r156, %r155, %r153;
	sub.s32 	%r157, %r154, %r156;
	cvt.u64.u32 	%rd491, %r155;
	cvt.u64.u32 	%rd492, %r157;
	bra.uni 	$L__BB27_19;
$L__BB27_18:
	div.s64 	%rd491, %rd487, %rd43;
	mul.lo.s64 	%rd426, %rd491, %rd43;
	sub.s64 	%rd492, %rd487, %rd426;
$L__BB27_19:
	mul.wide.u32 	%rd427, %r13, 8;
	add.s64 	%rd428, %rd1, %rd427;
	ld.global.u64 	%rd50, [%rd428];
	mad.lo.s64 	%rd51, %rd50, %rd492, %rd35;
	or.b64  	%rd429, %rd489, %rd43;
	and.b64  	%rd430, %rd429, -4294967296;
	setp.ne.s64 	%p34, %rd430, 0;
	@%p34 bra 	$L__BB27_21;
	cvt.u32.u64 	%r158, %rd43;
	cvt.u32.u64 	%r159, %rd489;
	div.u32 	%r160, %r159, %r158;
	mul.lo.s32 	%r161, %r160, %r158;
	sub.s32 	%r162, %r159, %r161;
	cvt.u64.u32 	%rd493, %r160;
	cvt.u64.u32 	%rd494, %r162;
	bra.uni 	$L__BB27_22;
$L__BB27_21:
	div.s64 	%rd493, %rd489, %rd43;
	mul.lo.s64 	%rd431, %rd493, %rd43;
	sub.s64 	%rd494, %rd489, %rd431;
$L__BB27_22:
	mad.lo.s64 	%rd58, %rd494, %rd50, %rd42;
	add.s32 	%r163, %r205, -2;
	mul.wide.u32 	%rd432, %r163, 8;
	add.s64 	%rd433, %rd2, %rd432;
	ld.global.u64 	%rd59, [%rd433];
	or.b64  	%rd434, %rd491, %rd59;
	and.b64  	%rd435, %rd434, -4294967296;
	setp.ne.s64 	%p35, %rd435, 0;
	@%p35 bra 	$L__BB27_24;
	cvt.u32.u64 	%r164, %rd59;
	cvt.u32.u64 	%r165, %rd491;
	div.u32 	%r166, %r165, %r164;
	mul.lo.s32 	%r167, %r166, %r164;
	sub.s32 	%r168, %r165, %r167;
	cvt.u64.u32 	%rd517, %r166;
	cvt.u64.u32 	%rd496, %r168;
	bra.uni 	$L__BB27_25;
$L__BB27_24:
	div.s64 	%rd517, %rd491, %rd59;
	mul.lo.s64 	%rd436, %rd517, %rd59;
	sub.s64 	%rd496, %rd491, %rd436;
$L__BB27_25:
	mul.wide.u32 	%rd437, %r163, 8;
	add.s64 	%rd438, %rd1, %rd437;
	ld.global.u64 	%rd66, [%rd438];
	mad.lo.s64 	%rd521, %rd66, %rd496, %rd51;
	or.b64  	%rd439, %rd493, %rd59;
	and.b64  	%rd440, %rd439, -4294967296;
	setp.ne.s64 	%p36, %rd440, 0;
	@%p36 bra 	$L__BB27_27;
	cvt.u32.u64 	%r170, %rd59;
	cvt.u32.u64 	%r171, %rd493;
	div.u32 	%r172, %r171, %r170;
	mul.lo.s32 	%r173, %r172, %r170;
	sub.s32 	%r174, %r171, %r173;
	cvt.u64.u32 	%rd515, %r172;
	cvt.u64.u32 	%rd498, %r174;
	bra.uni 	$L__BB27_28;
$L__BB27_27:
	div.s64 	%rd515, %rd493, %rd59;
	mul.lo.s64 	%rd441, %rd515, %rd59;
	sub.s64 	%rd498, %rd493, %rd441;
$L__BB27_28:
	mad.lo.s64 	%rd522, %rd498, %rd66, %rd58;
	add.s32 	%r205, %r205, -4;
	add.s32 	%r204, %r204, 4;
	setp.ne.s32 	%p37, %r204, 0;
	@%p37 bra 	$L__BB27_4;
	add.s32 	%r207, %r205, 1;
$L__BB27_30:
	and.b32  	%r18, %r6, 3;
	setp.eq.s32 	%p38, %r18, 0;
	@%p38 bra 	$L__BB27_53;
	setp.eq.s32 	%p39, %r18, 1;
	@%p39 bra 	$L__BB27_45;
	mul.wide.u32 	%rd443, %r207, 8;
	add.s64 	%rd444, %rd2, %rd443;
	ld.global.u64 	%rd81, [%rd444];
	or.b64  	%rd445, %rd517, %rd81;
	and.b64  	%rd446, %rd445, -4294967296;
	setp.ne.s64 	%p40, %rd446, 0;
	@%p40 bra 	$L__BB27_34;
	cvt.u32.u64 	%r175, %rd81;
	cvt.u32.u64 	%r176, %rd517;
	div.u32 	%r177, %r176, %r175;
	mul.lo.s32 	%r178, %r177, %r175;
	sub.s32 	%r179, %r176, %r178;
	cvt.u64.u32 	%rd505, %r177;
	cvt.u64.u32 	%rd506, %r179;
	bra.uni 	$L__BB27_35;
$L__BB27_34:
	div.s64 	%rd505, %rd517, %rd81;
	mul.lo.s64 	%rd447, %rd505, %rd81;
	sub.s64 	%rd506, %rd517, %rd447;
$L__BB27_35:
	add.s64 	%rd449, %rd1, %rd443;
	ld.global.u64 	%rd88, [%rd449];
	mad.lo.s64 	%rd89, %rd88, %rd506, %rd521;
	or.b64  	%rd450, %rd515, %rd81;
	and.b64  	%rd451, %rd450, -4294967296;
	setp.ne.s64 	%p41, %rd451, 0;
	@%p41 bra 	$L__BB27_37;
	cvt.u32.u64 	%r180, %rd81;
	cvt.u32.u64 	%r181, %rd515;
	div.u32 	%r182, %r181, %r180;
	mul.lo.s32 	%r183, %r182, %r180;
	sub.s32 	%r184, %r181, %r183;
	cvt.u64.u32 	%rd507, %r182;
	cvt.u64.u32 	%rd508, %r184;
	bra.uni 	$L__BB27_38;
$L__BB27_37:
	div.s64 	%rd507, %rd515, %rd81;
	mul.lo.s64 	%rd452, %rd507, %rd81;
	sub.s64 	%rd508, %rd515, %rd452;
$L__BB27_38:
	mad.lo.s64 	%rd96, %rd508, %rd88, %rd522;
	add.s32 	%r19, %r207, -1;
	mul.wide.u32 	%rd453, %r19, 8;
	add.s64 	%rd454, %rd2, %rd453;
	ld.global.u64 	%rd97, [%rd454];
	or.b64  	%rd455, %rd505, %rd97;
	and.b64  	%rd456, %rd455, -4294967296;
	setp.ne.s64 	%p42, %rd456, 0;
	@%p42 bra 	$L__BB27_40;
	cvt.u32.u64 	%r185, %rd97;
	cvt.u32.u64 	%r186, %rd505;
	div.u32 	%r187, %r186, %r185;
	mul.lo.s32 	%r188, %r187, %r185;
	sub.s32 	%r189, %r186, %r188;
	cvt.u64.u32 	%rd517, %r187;
	cvt.u64.u32 	%rd510, %r189;
	bra.uni 	$L__BB27_41;
$L__BB27_40:
	div.s64 	%rd517, %rd505, %rd97;
	mul.lo.s64 	%rd457, %rd517, %rd97;
	sub.s64 	%rd510, %rd505, %rd457;
$L__BB27_41:
	add.s64 	%rd459, %rd1, %rd453;
	ld.global.u64 	%rd104, [%rd459];
	mad.lo.s64 	%rd521, %rd104, %rd510, %rd89;
	or.b64  	%rd460, %rd507, %rd97;
	and.b64  	%rd461, %rd460, -4294967296;
	setp.ne.s64 	%p43, %rd461, 0;
	@%p43 bra 	$L__BB27_43;
	cvt.u32.u64 	%r190, %rd97;
	cvt.u32.u64 	%r191, %rd507;
	div.u32 	%r192, %r191, %r190;
	mul.lo.s32 	%r193, %r192, %r190;
	sub.s32 	%r194, %r191, %r193;
	cvt.u64.u32 	%rd515, %r192;
	cvt.u64.u32 	%rd512, %r194;
	bra.uni 	$L__BB27_44;
$L__BB27_43:
	div.s64 	%rd515, %rd507, %rd97;
	mul.lo.s64 	%rd462, %rd515, %rd97;
	sub.s64 	%rd512, %rd507, %rd462;
$L__BB27_44:
	mad.lo.s64 	%rd522, %rd512, %rd104, %rd96;
	add.s32 	%r207, %r207, -2;
$L__BB27_45:
	and.b32  	%r195, %r6, 1;
	setp.eq.b32 	%p44, %r195, 1;
	not.pred 	%p45, %p44;
	@%p45 bra 	$L__BB27_53;
	mul.wide.u32 	%rd463, %r207, 8;
	add.s64 	%rd464, %rd2, %rd463;
	ld.global.u64 	%rd119, [%rd464];
	or.b64  	%rd465, %rd517, %rd119;
	and.b64  	%rd466, %rd465, -4294967296;
	setp.ne.s64 	%p46, %rd466, 0;
	@%p46 bra 	$L__BB27_48;
	cvt.u32.u64 	%r196, %rd119;
	cvt.u32.u64 	%r197, %rd517;
	rem.u32 	%r198, %r197, %r196;
	cvt.u64.u32 	%rd519, %r198;
	bra.uni 	$L__BB27_49;
$L__BB27_48:
	rem.s64 	%rd519, %rd517, %rd119;
$L__BB27_49:
	add.s64 	%rd468, %rd1, %rd463;
	ld.global.u64 	%rd123, [%rd468];
	mad.lo.s64 	%rd521, %rd123, %rd519, %rd521;
	or.b64  	%rd469, %rd515, %rd119;
	and.b64  	%rd470, %rd469, -4294967296;
	setp.ne.s64 	%p47, %rd470, 0;
	@%p47 bra 	$L__BB27_51;
	cvt.u32.u64 	%r199, %rd119;
	cvt.u32.u64 	%r200, %rd515;
	rem.u32 	%r201, %r200, %r199;
	cvt.u64.u32 	%rd520, %r201;
	bra.uni 	$L__BB27_52;
$L__BB27_51:
	rem.s64 	%rd520, %rd515, %rd119;
$L__BB27_52:
	mad.lo.s64 	%rd522, %rd520, %rd123, %rd522;
$L__BB27_53:
	add.s64 	%rd471, %rd563, %rd521;
	ld.global.u8 	%rs3, [%rd471];
	add.s64 	%rd472, %rd563, %rd522;
	ld.global.u8 	%rs4, [%rd472];
	add.s16 	%rs5, %rs4, %rs3;
	st.shared.u8 	[%r5], %rs5;
	bra.uni 	$L__BB27_114;
$L__BB27_54:
	cvt.u64.u32 	%rd131, %r4;
	setp.le.u64 	%p2, %rd264, %rd131;
	@%p2 bra 	$L__BB27_114;
	mov.u32 	%r55, %ctaid.y;
	cvt.u64.u32 	%rd269, %r55;
	mad.lo.s64 	%rd554, %rd264, %rd269, %rd131;
	cvt.u32.u64 	%r22, %rd263;
	add.s32 	%r211, %r22, -1;
	setp.lt.s32 	%p3, %r211, 0;
	@%p3 bra 	$L__BB27_113;
	and.b32  	%r24, %r22, 7;
	setp.lt.u32 	%p4, %r211, 7;
	@%p4 bra 	$L__BB27_84;
	add.s32 	%r209, %r22, -4;
	and.b32  	%r56, %r22, -8;
	neg.s32 	%r208, %r56;
$L__BB27_58:
	.pragma "nounroll";
	add.s32 	%r29, %r209, 3;
	mul.wide.u32 	%rd271, %r29, 8;
	add.s64 	%rd272, %rd2, %rd271;
	ld.global.u64 	%rd135, [%rd272];
	or.b64  	%rd273, %rd554, %rd135;
	and.b64  	%rd274, %rd273, -4294967296;
	setp.ne.s64 	%p5, %rd274, 0;
	@%p5 bra 	$L__BB27_60;
	cvt.u32.u64 	%r57, %rd135;
	cvt.u32.u64 	%r58, %rd554;
	div.u32 	%r59, %r58, %r57;
	mul.lo.s32 	%r60, %r59, %r57;
	sub.s32 	%r61, %r58, %r60;
	cvt.u64.u32 	%rd525, %r59;
	cvt.u64.u32 	%rd526, %r61;
	bra.uni 	$L__BB27_61;
$L__BB27_60:
	div.s64 	%rd525, %rd554, %rd135;
	mul.lo.s64 	%rd275, %rd525, %rd135;
	sub.s64 	%rd526, %rd554, %rd275;
$L__BB27_61:
	add.s64 	%rd277, %rd1, %rd271;
	ld.global.u64 	%rd278, [%rd277];
	mul.lo.s64 	%rd142, %rd278, %rd526;
	add.s32 	%r30, %r209, 2;
	mul.wide.u32 	%rd279, %r30, 8;
	add.s64 	%rd280, %rd2, %rd279;
	ld.global.u64 	%rd143, [%rd280];
	or.b64  	%rd281, %rd525, %rd143;
	and.b64  	%rd282, %rd281, -4294967296;
	setp.ne.s64 	%p6, %rd282, 0;
	@%p6 bra 	$L__BB27_63;
	cvt.u32.u64 	%r62, %rd143;
	cvt.u32.u64 	%r63, %rd525;
	div.u32 	%r64, %r63, %r62;
	mul.lo.s32 	%r65, %r64, %r62;
	sub.s32 	%r66, %r63, %r65;
	cvt.u64.u32 	%rd527, %r64;
	cvt.u64.u32 	%rd528, %r66;
	bra.uni 	$L__BB27_64;
$L__BB27_63:
	div.s64 	%rd527, %rd525, %rd143;
	mul.lo.s64 	%rd283, %rd527, %rd143;
	sub.s64 	%rd528, %rd525, %rd283;
$L__BB27_64:
	add.s64 	%rd285, %rd1, %rd279;
	ld.global.u64 	%rd286, [%rd285];
	mad.lo.s64 	%rd150, %rd286, %rd528, %rd142;
	add.s32 	%r31, %r209, 1;
	mul.wide.u32 	%rd287, %r31, 8;
	add.s64 	%rd288, %rd2, %rd287;
	ld.global.u64 	%rd151, [%rd288];
	or.b64  	%rd289, %rd527, %rd151;
	and.b64  	%rd290, %rd289, -4294967296;
	setp.ne.s64 	%p7, %rd290, 0;
	@%p7 bra 	$L__BB27_66;
	cvt.u32.u64 	%r67, %rd151;
	cvt.u32.u64 	%r68, %rd527;
	div.u32 	%r69, %r68, %r67;
	mul.lo.s32 	%r70, %r69, %r67;
	sub.s32 	%r71, %r68, %r70;
	cvt.u64.u32 	%rd529, %r69;
	cvt.u64.u32 	%rd530, %r71;
	bra.uni 	$L__BB27_67;
$L__BB27_66:
	div.s64 	%rd529, %rd527, %rd151;
	mul.lo.s64 	%rd291, %rd529, %rd151;
	sub.s64 	%rd530, %rd527, %rd291;
$L__BB27_67:
	add.s64 	%rd293, %rd1, %rd287;
	ld.global.u64 	%rd294, [%rd293];
	mad.lo.s64 	%rd158, %rd294, %rd530, %rd150;
	add.s32 	%r32, %r209, -4;
	mul.wide.u32 	%rd295, %r209, 8;
	add.s64 	%rd296, %rd2, %rd295;
	ld.global.u64 	%rd159, [%rd296];
	or.b64  	%rd297, %rd529, %rd159;
	and.b64  	%rd298, %rd297, -4294967296;
	setp.ne.s64 	%p8, %rd298, 0;
	@%p8 bra 	$L__BB27_69;
	cvt.u32.u64 	%r72, %rd159;
	cvt.u32.u64 	%r73, %rd529;
	div.u32 	%r74, %r73, %r72;
	mul.lo.s32 	%r75, %r74, %r72;
	sub.s32 	%r76, %r73, %r75;
	cvt.u64.u32 	%rd531, %r74;
	cvt.u64.u32 	%rd532, %r76;
	bra.uni 	$L__BB27_70;
$L__BB27_69:
	div.s64 	%rd531, %rd529, %rd159;
	mul.lo.s64 	%rd299, %rd531, %rd159;
	sub.s64 	%rd532, %rd529, %rd299;
$L__BB27_70:
	add.s64 	%rd301, %rd1, %rd295;
	ld.global.u64 	%rd302, [%rd301];
	mad.lo.s64 	%rd166, %rd302, %rd532, %rd158;
	add.s32 	%r33, %r209, -1;
	mul.wide.u32 	%rd303, %r33, 8;
	add.s64 	%rd304, %rd2, %rd303;
	ld.global.u64 	%rd167, [%rd304];
	or.b64  	%rd305, %rd531, %rd167;
	and.b64  	%rd306, %rd305, -4294967296;
	setp.ne.s64 	%p9, %rd306, 0;
	@%p9 bra 	$L__BB27_72;
	cvt.u32.u64 	%r77, %rd167;
	cvt.u32.u64 	%r78, %rd531;
	div.u32 	%r79, %r78, %r77;
	mul.lo.s32 	%r80, %r79, %r77;
	sub.s32 	%r81, %r78, %r80;
	cvt.u64.u32 	%rd533, %r79;
	cvt.u64.u32 	%rd534, %r81;
	bra.uni 	$L__BB27_73;
$L__BB27_72:
	div.s64 	%rd533, %rd531, %rd167;
	mul.lo.s64 	%rd307, %rd533, %rd167;
	sub.s64 	%rd534, %rd531, %rd307;
$L__BB27_73:
	add.s64 	%rd309, %rd1, %rd303;
	ld.global.u64 	%rd310, [%rd309];
	mad.lo.s64 	%rd174, %rd310, %rd534, %rd166;
	add.s32 	%r34, %r209, -2;
	mul.wide.u32 	%rd311, %r34, 8;
	add.s64 	%rd312, %rd2, %rd311;
	ld.global.u64 	%rd175, [%rd312];
	or.b64  	%rd313, %rd533, %rd175;
	and.b64  	%rd314, %rd313, -4294967296;
	setp.ne.s64 	%p10, %rd314, 0;
	@%p10 bra 	$L__BB27_75;
	cvt.u32.u64 	%r82, %rd175;
	cvt.u32.u64 	%r83, %rd533;
	div.u32 	%r84, %r83, %r82;
	mul.lo.s32 	%r85, %r84, %r82;
	sub.s32 	%r86, %r83, %r85;
	cvt.u64.u32 	%rd535, %r84;
	cvt.u64.u32 	%rd536, %r86;
	bra.uni 	$L__BB27_76;
$L__BB27_75:
	div.s64 	%rd535, %rd533, %rd175;
	mul.lo.s64 	%rd315, %rd535, %rd175;
	sub.s64 	%rd536, %rd533, %rd315;
$L__BB27_76:
	add.s64 	%rd317, %rd1, %rd311;
	ld.global.u64 	%rd318, [%rd317];
	mad.lo.s64 	%rd182, %rd318, %rd536, %rd174;
	add.s32 	%r35, %r209, -3;
	mul.wide.u32 	%rd319, %r35, 8;
	add.s64 	%rd320, %rd2, %rd319;
	ld.global.u64 	%rd183, [%rd320];
	or.b64  	%rd321, %rd535, %rd183;
	and.b64  	%rd322, %rd321, -4294967296;
	setp.ne.s64 	%p11, %rd322, 0;
	@%p11 bra 	$L__BB27_78;
	cvt.u32.u64 	%r87, %rd183;
	cvt.u32.u64 	%r88, %rd535;
	div.u32 	%r89, %r88, %r87;
	mul.lo.s32 	%r90, %r89, %r87;
	sub.s32 	%r91, %r88, %r90;
	cvt.u64.u32 	%rd537, %r89;
	cvt.u64.u32 	%rd538, %r91;
	bra.uni 	$L__BB27_79;
$L__BB27_78:
	div.s64 	%rd537, %rd535, %rd183;
	mul.lo.s64 	%rd323, %rd537, %rd183;
	sub.s64 	%rd538, %rd535, %rd323;
$L__BB27_79:
	add.s64 	%rd325, %rd1, %rd319;
	ld.global.u64 	%rd326, [%rd325];
	mad.lo.s64 	%rd190, %rd326, %rd538, %rd182;
	mul.wide.u32 	%rd327, %r32, 8;
	add.s64 	%rd328, %rd2, %rd327;
	ld.global.u64 	%rd191, [%rd328];
	or.b64  	%rd329, %rd537, %rd191;
	and.b64  	%rd330, %rd329, -4294967296;
	setp.ne.s64 	%p12, %rd330, 0;
	@%p12 bra 	$L__BB27_81;
	cvt.u32.u64 	%r92, %rd191;
	cvt.u32.u64 	%r93, %rd537;
	div.u32 	%r94, %r93, %r92;
	mul.lo.s32 	%r95, %r94, %r92;
	sub.s32 	%r96, %r93, %r95;
	cvt.u64.u32 	%rd554, %r94;
	cvt.u64.u32 	%rd540, %r96;
	bra.uni 	$L__BB27_82;
$L__BB27_81:
	div.s64 	%rd554, %rd537, %rd191;
	mul.lo.s64 	%rd331, %rd554, %rd191;
	sub.s64 	%rd540, %rd537, %rd331;
$L__BB27_82:
	add.s64 	%rd333, %rd1, %rd327;
	ld.global.u64 	%rd334, [%rd333];
	mad.lo.s64 	%rd335, %rd334, %rd540, %rd190;
	add.s64 	%rd563, %rd563, %rd335;
	add.s32 	%r209, %r209, -8;
	add.s32 	%r208, %r208, 8;
	setp.ne.s32 	%p13, %r208, 0;
	@%p13 bra 	$L__BB27_58;
	add.s32 	%r211, %r209, 3;
$L__BB27_84:
	setp.eq.s32 	%p14, %r24, 0;
	@%p14 bra 	$L__BB27_113;
	and.b32  	%r40, %r22, 3;
	setp.lt.u32 	%p15, %r24, 4;
	@%p15 bra 	$L__BB27_99;
	mul.wide.u32 	%rd337, %r211, 8;
	add.s64 	%rd338, %rd2, %rd337;
	ld.global.u64 	%rd202, [%rd338];
	or.b64  	%rd339, %rd554, %rd202;
	and.b64  	%rd340, %rd339, -4294967296;
	setp.ne.s64 	%p16, %rd340, 0;
	@%p16 bra 	$L__BB27_88;
	cvt.u32.u64 	%r97, %rd202;
	cvt.u32.u64 	%r98, %rd554;
	div.u32 	%r99, %r98, %r97;
	mul.lo.s32 	%r100, %r99, %r97;
	sub.s32 	%r101, %r98, %r100;
	cvt.u64.u32 	%rd544, %r99;
	cvt.u64.u32 	%rd545, %r101;
	bra.uni 	$L__BB27_89;
$L__BB27_88:
	div.s64 	%rd544, %rd554, %rd202;
	mul.lo.s64 	%rd341, %rd544, %rd202;
	sub.s64 	%rd545, %rd554, %rd341;
$L__BB27_89:
	add.s64 	%rd343, %rd1, %rd337;
	ld.global.u64 	%rd344, [%rd343];
	mul.lo.s64 	%rd209, %rd344, %rd545;
	add.s32 	%r41, %r211, -1;
	mul.wide.u32 	%rd345, %r41, 8;
	add.s64 	%rd346, %rd2, %rd345;
	ld.global.u64 	%rd210, [%rd346];
	or.b64  	%rd347, %rd544, %rd210;
	and.b64  	%rd348, %rd347, -4294967296;
	setp.ne.s64 	%p17, %rd348, 0;
	@%p17 bra 	$L__BB27_91;
	cvt.u32.u64 	%r102, %rd210;
	cvt.u32.u64 	%r103, %rd544;
	div.u32 	%r104, %r103, %r102;
	mul.lo.s32 	%r105, %r104, %r102;
	sub.s32 	%r106, %r103, %r105;
	cvt.u64.u32 	%rd546, %r104;
	cvt.u64.u32 	%rd547, %r106;
	bra.uni 	$L__BB27_92;
$L__BB27_91:
	div.s64 	%rd546, %rd544, %rd210;
	mul.lo.s64 	%rd349, %rd546, %rd210;
	sub.s64 	%rd547, %rd544, %rd349;
$L__BB27_92:
	add.s64 	%rd351, %rd1, %rd345;
	ld.global.u64 	%rd352, [%rd351];
	mad.lo.s64 	%rd217, %rd352, %rd547, %rd209;
	add.s32 	%r42, %r211, -2;
	mul.wide.u32 	%rd353, %r42, 8;
	add.s64 	%rd354, %rd2, %rd353;
	ld.global.u64 	%rd218, [%rd354];
	or.b64  	%rd355, %rd546, %rd218;
	and.b64  	%rd356, %rd355, -4294967296;
	setp.ne.s64 	%p18, %rd356, 0;
	@%p18 bra 	$L__BB27_94;
	cvt.u32.u64 	%r107, %rd218;
	cvt.u32.u64 	%r108, %rd546;
	div.u32 	%r109, %r108, %r107;
	mul.lo.s32 	%r110, %r109, %r107;
	sub.s32 	%r111, %r108, %r110;
	cvt.u64.u32 	%rd548, %r109;
	cvt.u64.u32 	%rd549, %r111;
	bra.uni 	$L__BB27_95;
$L__BB27_94:
	div.s64 	%rd548, %rd546, %rd218;
	mul.lo.s64 	%rd357, %rd548, %rd218;
	sub.s64 	%rd549, %rd546, %rd357;
$L__BB27_95:
	add.s64 	%rd359, %rd1, %rd353;
	ld.global.u64 	%rd360, [%rd359];
	mad.lo.s64 	%rd225, %rd360, %rd549, %rd217;
	add.s32 	%r43, %r211, -3;
	mul.wide.u32 	%rd361, %r43, 8;
	add.s64 	%rd362, %rd2, %rd361;
	ld.global.u64 	%rd226, [%rd362];
	or.b64  	%rd363, %rd548, %rd226;
	and.b64  	%rd364, %rd363, -4294967296;
	setp.ne.s64 	%p19, %rd364, 0;
	@%p19 bra 	$L__BB27_97;
	cvt.u32.u64 	%r112, %rd226;
	cvt.u32.u64 	%r113, %rd548;
	div.u32 	%r114, %r113, %r112;
	mul.lo.s32 	%r115, %r114, %r112;
	sub.s32 	%r116, %r113, %r115;
	cvt.u64.u32 	%rd554, %r114;
	cvt.u64.u32 	%rd551, %r116;
	bra.uni 	$L__BB27_98;
$L__BB27_97:
	div.s64 	%rd554, %rd548, %rd226;
	mul.lo.s64 	%rd365, %rd554, %rd226;
	sub.s64 	%rd551, %rd548, %rd365;
$L__BB27_98:
	add.s64 	%rd367, %rd1, %rd361;
	ld.global.u64 	%rd368, [%rd367];
	mad.lo.s64 	%rd369, %rd368, %rd551, %rd225;
	add.s64 	%rd563, %rd563, %rd369;
	add.s32 	%r211, %r211, -4;
$L__BB27_99:
	setp.eq.s32 	%p20, %r40, 0;
	@%p20 bra 	$L__BB27_113;
	setp.eq.s32 	%p21, %r40, 1;
	@%p21 bra 	$L__BB27_108;
	mul.wide.u32 	%rd371, %r211, 8;
	add.s64 	%rd372, %rd2, %rd371;
	ld.global.u64 	%rd237, [%rd372];
	or.b64  	%rd373, %rd554, %rd237;
	and.b64  	%rd374, %rd373, -4294967296;
	setp.ne.s64 	%p22, %rd374, 0;
	@%p22 bra 	$L__BB27_103;
	cvt.u32.u64 	%r117, %rd237;
	cvt.u32.u64 	%r118, %rd554;
	div.u32 	%r119, %r118, %r117;
	mul.lo.s32 	%r120, %r119, %r117;
	sub.s32 	%r121, %r118, %r120;
	cvt.u64.u32 	%rd555, %r119;
	cvt.u64.u32 	%rd556, %r121;
	bra.uni 	$L__BB27_104;
$L__BB27_103:
	div.s64 	%rd555, %rd554, %rd237;
	mul.lo.s64 	%rd375, %rd555, %rd237;
	sub.s64 	%rd556, %rd554, %rd375;
$L__BB27_104:
	add.s64 	%rd377, %rd1, %rd371;
	ld.global.u64 	%rd378, [%rd377];
	mul.lo.s64 	%rd244, %rd378, %rd556;
	add.s32 	%r46, %r211, -1;
	mul.wide.u32 	%rd379, %r46, 8;
	add.s64 	%rd380, %rd2, %rd379;
	ld.global.u64 	%rd245, [%rd380];
	or.b64  	%rd381, %rd555, %rd245;
	and.b64  	%rd382, %rd381, -4294967296;
	setp.ne.s64 	%p23, %rd382, 0;
	@%p23 bra 	$L__BB27_106;
	cvt.u32.u64 	%r122, %rd245;
	cvt.u32.u64 	%r123, %rd555;
	div.u32 	%r124, %r123, %r122;
	mul.lo.s32 	%r125, %r124, %r122;
	sub.s32 	%r126, %r123, %r125;
	cvt.u64.u32 	%rd554, %r124;
	cvt.u64.u32 	%rd558, %r126;
	bra.uni 	$L__BB27_107;
$L__BB27_106:
	div.s64 	%rd554, %rd555, %rd245;
	mul.lo.s64 	%rd383, %rd554, %rd245;
	sub.s64 	%rd558, %rd555, %rd383;
$L__BB27_107:
	add.s64 	%rd385, %rd1, %rd379;
	ld.global.u64 	%rd386, [%rd385];
	mad.lo.s64 	%rd387, %rd386, %rd558, %rd244;
	add.s64 	%rd563, %rd563, %rd387;
	add.s32 	%r211, %r211, -2;
$L__BB27_108:
	and.b32  	%r127, %r22, 1;
	setp.eq.b32 	%p24, %r127, 1;
	not.pred 	%p25, %p24;
	@%p25 bra 	$L__BB27_113;
	mul.wide.u32 	%rd388, %r211, 8;
	add.s64 	%rd389, %rd2, %rd388;
	ld.global.u64 	%rd256, [%rd389];
	or.b64  	%rd390, %rd554, %rd256;
	and.b64  	%rd391, %rd390, -4294967296;
	setp.ne.s64 	%p26, %rd391, 0;
	@%p26 bra 	$L__BB27_111;
	cvt.u32.u64 	%r128, %rd256;
	cvt.u32.u64 	%r129, %rd554;
	rem.u32 	%r130, %r129, %r128;
	cvt.u64.u32 	%rd562, %r130;
	bra.uni 	$L__BB27_112;
$L__BB27_111:
	rem.s64 	%rd562, %rd554, %rd256;
$L__BB27_112:
	add.s64 	%rd393, %rd1, %rd388;
	ld.global.u64 	%rd394, [%rd393];
	mad.lo.s64 	%rd563, %rd394, %rd562, %rd563;
$L__BB27_113:
	ld.global.u8 	%rs2, [%rd563];
	st.shared.u8 	[%r5], %rs2;
$L__BB27_114:
	bar.sync 	0;
	setp.lt.u32 	%p48, %r213, 66;
	@%p48 bra 	$L__BB27_118;
$L__BB27_115:
	shr.u32 	%r50, %r213, 1;
	setp.ge.u32 	%p49, %r1, %r50;
	@%p49 bra 	$L__BB27_117;
	ld.shared.u8 	%rs6, [%r5];
	add.s32 	%r202, %r5, %r50;
	ld.shared.u8 	%rs7, [%r202];
	add.s16 	%rs8, %rs7, %rs6;
	st.shared.u8 	[%r5], %rs8;
$L__BB27_117:
	bar.sync 	0;
	setp.gt.u32 	%p50, %r213, 131;
	mov.u32 	%r213, %r50;
	@%p50 bra 	$L__BB27_115;
$L__BB27_118:
	setp.gt.u32 	%p51, %r1, 31;
	@%p51 bra 	$L__BB27_121;
	ld.volatile.shared.u8 	%rs9, [%r5];
	ld.volatile.shared.u8 	%rs10, [%r5+32];
	add.s16 	%rs11, %rs10, %rs9;
	st.volatile.shared.u8 	[%r5], %rs11;
	ld.volatile.shared.u8 	%rs12, [%r5];
	ld.volatile.shared.u8 	%rs13, [%r5+16];
	add.s16 	%rs14, %rs13, %rs12;
	st.volatile.shared.u8 	[%r5], %rs14;
	ld.volatile.shared.u8 	%rs15, [%r5];
	ld.volatile.shared.u8 	%rs16, [%r5+8];
	add.s16 	%rs17, %rs16, %rs15;
	st.volatile.shared.u8 	[%r5], %rs17;
	ld.volatile.shared.u8 	%rs18, [%r5];
	ld.volatile.shared.u8 	%rs19, [%r5+4];
	add.s16 	%rs20, %rs19, %rs18;
	st.volatile.shared.u8 	[%r5], %rs20;
	ld.volatile.shared.u8 	%rs21, [%r5];
	ld.volatile.shared.u8 	%rs22, [%r5+2];
	add.s16 	%rs23, %rs22, %rs21;
	st.volatile.shared.u8 	[%r5], %rs23;
	ld.volatile.shared.u8 	%rs24, [%r5];
	ld.volatile.shared.u8 	%rs25, [%r5+1];
	add.s16 	%rs26, %rs25, %rs24;
	st.volatile.shared.u8 	[%r5], %rs26;
	setp.ne.s32 	%p52, %r1, 0;
	@%p52 bra 	$L__BB27_121;
	ld.param.u64 	%rd478, [contiguous_reduce2_u8_param_0];
	ld.shared.u8 	%rs27, [sdata_u8];
	cvt.u64.u32 	%rd473, %r2;
	mov.u32 	%r203, %ctaid.y;
	cvt.u64.u32 	%rd474, %r203;
	mad.lo.s64 	%rd475, %rd265, %rd474, %rd473;
	cvta.to.global.u64 	%rd476, %rd478;
	add.s64 	%rd477, %rd476, %rd475;
	st.global.u8 	[%rd477], %rs27;
$L__BB27_121:
	ret;

}
	// .globl	contiguous_reduce22_u8
.visible .entry contiguous_reduce22_u8(
	.param .u64 .ptr .align 1 contiguous_reduce22_u8_param_0,
	.param .u64 .ptr .align 1 contiguous_reduce22_u8_param_1,
	.param .u64 contiguous_reduce22_u8_param_2,
	.param .u64 contiguous_reduce22_u8_param_3
)
{
	.reg .pred 	%p<8>;
	.reg .b16 	%rs<28>;
	.reg .b32 	%r<17>;
	.reg .b64 	%rd<23>;

	ld.param.u64 	%rd4, [contiguous_reduce22_u8_param_0];
	ld.param.u64 	%rd7, [contiguous_reduce22_u8_param_1];
	ld.param.u64 	%rd5, [contiguous_reduce22_u8_param_2];
	ld.param.u64 	%rd6, [contiguous_reduce22_u8_param_3];
	cvta.to.global.u64 	%rd1, %rd7;
	mov.u32 	%r1, %tid.x;
	mov.u32 	%r2, %ctaid.x;
	mov.u32 	%r16, %ntid.x;
	mul.lo.s32 	%r8, %r2, %r16;
	shl.b32 	%r9, %r8, 1;
	add.s32 	%r4, %r9, %r1;
	mov.u32 	%r10, sdata_u8;
	add.s32 	%r5, %r10, %r1;
	mov.b16 	%rs1, 0;
	st.shared.u8 	[%r5], %rs1;
	add.s32 	%r11, %r4, %r16;
	cvt.u64.u32 	%rd2, %r11;
	setp.le.u64 	%p1, %rd5, %rd2;
	@%p1 bra 	$L__BB28_2;
	cvt.u64.u32 	%rd11, %r4;
	mov.u32 	%r13, %ctaid.y;
	cvt.u64.u32 	%rd12, %r13;
	mul.lo.s64 	%rd13, %rd5, %rd12;
	add.s64 	%rd14, %rd13, %rd11;
	add.s64 	%rd15, %rd1, %rd14;
	ld.global.u8 	%rs3, [%rd15];
	add.s64 	%rd16, %rd13, %rd2;
	add.s64 	%rd17, %rd1, %rd16;
	ld.global.u8 	%rs4, [%rd17];
	add.s16 	%rs5, %rs4, %rs3;
	st.shared.u8 	[%r5], %rs5;
	bra.uni 	$L__BB28_4;
$L__BB28_2:
	cvt.u64.u32 	%rd3, %r4;
	setp.le.u64 	%p2, %rd5, %rd3;
	@%p2 bra 	$L__BB28_4;
	mov.u32 	%r12, %ctaid.y;
	cvt.u64.u32 	%rd8, %r12;
	mad.lo.s64 	%rd9, %rd5, %rd8, %rd3;
	add.s64 	%rd10, %rd1, %rd9;
	ld.global.u8 	%rs2, [%rd10];
	st.shared.u8 	[%r5], %rs2;
$L__BB28_4:
	bar.sync 	0;
	setp.lt.u32 	%p3, %r16, 66;
	@%p3 bra 	$L__BB28_8;
$L__BB28_5:
	shr.u32 	%r7, %r16, 1;
	setp.ge.u32 	%p4, %r1, %r7;
	@%p4 bra 	$L__BB28_7;
	ld.shared.u8 	%rs6, [%r5];
	add.s32 	%r14, %r5, %r7;
	ld.shared.u8 	%rs7, [%r14];
	add.s16 	%rs8, %rs7, %rs6;
	st.shared.u8 	[%r5], %rs8;
$L__BB28_7:
	bar.sync 	0;
	setp.gt.u32 	%p5, %r16, 131;
	mov.u32 	%r16, %r7;
	@%p5 bra 	$L__BB28_5;
$L__BB28_8:
	setp.gt.u32 	%p6, %r1, 31;
	@%p6 bra 	$L__BB28_11;
	ld.volatile.shared.u8 	%rs9, [%r5];
	ld.volatile.shared.u8 	%rs10, [%r5+32];
	add.s16 	%rs11, %rs10, %rs9;
	st.volatile.shared.u8 	[%r5], %rs11;
	ld.volatile.shared.u8 	%rs12, [%r5];
	ld.volatile.shared.u8 	%rs13, [%r5+16];
	add.s16 	%rs14, %rs13, %rs12;
	st.volatile.shared.u8 	[%r5], %rs14;
	ld.volatile.shared.u8 	%rs15, [%r5];
	ld.volatile.shared.u8 	%rs16, [%r5+8];
	add.s16 	%rs17, %rs16, %rs15;
	st.volatile.shared.u8 	[%r5], %rs17;
	ld.volatile.shared.u8 	%rs18, [%r5];
	ld.volatile.shared.u8 	%rs19, [%r5+4];
	add.s16 	%rs20, %rs19, %rs18;
	st.volatile.shared.u8 	[%r5], %rs20;
	ld.volatile.shared.u8 	%rs21, [%r5];
	ld.volatile.shared.u8 	%rs22, [%r5+2];
	add.s16 	%rs23, %rs22, %rs21;
	st.volatile.shared.u8 	[%r5], %rs23;
	ld.volatile.shared.u8 	%rs24, [%r5];
	ld.volatile.shared.u8 	%rs25, [%r5+1];
	add.s16 	%rs26, %rs25, %rs24;
	st.volatile.shared.u8 	[%r5], %rs26;
	setp.ne.s32 	%p7, %r1, 0;
	@%p7 bra 	$L__BB28_11;
	ld.shared.u8 	%rs27, [sdata_u8];
	cvt.u64.u32 	%rd18, %r2;
	mov.u32 	%r15, %ctaid.y;
	cvt.u64.u32 	%rd19, %r15;
	mad.lo.s64 	%rd20, %rd6, %rd19, %rd18;
	cvta.to.global.u64 	%rd21, %rd4;
	add.s64 	%rd22, %rd21, %rd20;
	st.global.u8 	[%rd22], %rs27;
$L__BB28_11:
	ret;

}
	// .globl	contiguous_reduce3_u8
.visible .entry contiguous_reduce3_u8(
	.param .u64 .ptr .align 1 contiguous_reduce3_u8_param_0,
	.param .u64 .ptr .align 1 contiguous_reduce3_u8_param_1,
	.param .u64 .ptr .align 1 contiguous_reduce3_u8_param_2,
	.param .u64 .ptr .align 1 contiguous_reduce3_u8_param_3,
	.param .u64 contiguous_reduce3_u8_param_4,
	.param .u64 contiguous_reduce3_u8_param_5,
	.param .u64 contiguous_reduce3_u8_param_6
)
{
	.reg .pred 	%p<39>;
	.reg .b16 	%rs<56>;
	.reg .b32 	%r<183>;
	.reg .b64 	%rd<304>;

	ld.param.u64 	%rd144, [contiguous_reduce3_u8_param_0];
	ld.param.u64 	%rd145, [contiguous_reduce3_u8_param_1];
	ld.param.u64 	%rd148, [contiguous_reduce3_u8_param_2];
	ld.param.u64 	%rd149, [contiguous_reduce3_u8_param_3];
	ld.param.u64 	%rd146, [contiguous_reduce3_u8_param_4];
	ld.param.u64 	%rd147, [contiguous_reduce3_u8_param_5];
	ld.param.u64 	%rd150, [contiguous_reduce3_u8_param_6];
	cvta.to.global.u64 	%rd1, %rd149;
	cvta.to.global.u64 	%rd2, %rd148;
	mov.u32 	%r1, %tid.y;
	mov.u32 	%r2, %ntid.x;
	mov.u32 	%r3, %tid.x;
	mad.lo.s32 	%r61, %r1, %r2, %r3;
	mov.u32 	%r62, %ctaid.x;
	mad.lo.s32 	%r63, %r62, %r2, %r3;
	mov.u32 	%r64, %ctaid.y;
	mov.u32 	%r4, %ntid.y;
	mad.lo.s32 	%r65, %r64, %r4, %r1;
	mov.u32 	%r66, sdata_u8;
	add.s32 	%r6, %r66, %r61;
	mov.b16 	%rs14, 0;
	st.shared.u8 	[%r6], %rs14;
	cvt.u64.u32 	%rd3, %r63;
	setp.le.u64 	%p1, %rd147, %rd3;
	cvt.u64.u32 	%rd152, %r65;
	setp.le.u64 	%p2, %rd150, %rd152;
	or.pred  	%p3, %p1, %p2;
	@%p3 bra 	$L__BB29_76;
	cvt.u32.u64 	%r67, %rd3;
	cvt.u32.u64 	%r68, %rd147;
	mad.lo.s32 	%r174, %r65, %r68, %r67;
	cvt.u32.u64 	%r8, %rd146;
	add.s32 	%r173, %r8, -1;
	setp.lt.s32 	%p4, %r173, 0;
	mov.b64 	%rd303, 0;
	@%p4 bra 	$L__BB29_59;
	and.b32  	%r10, %r8, 7;
	setp.lt.u32 	%p5, %r173, 7;
	mov.b64 	%rd303, 0;
	@%p5 bra 	$L__BB29_30;
	add.s32 	%r169, %r8, -4;
	and.b32  	%r69, %r8, -8;
	neg.s32 	%r168, %r69;
	mov.b64 	%rd303, 0;
$L__BB29_4:
	.pragma "nounroll";
	add.s32 	%r16, %r169, 3;
	cvt.u64.u32 	%rd5, %r174;
	mul.wide.u32 	%rd157, %r16, 8;
	add.s64 	%rd158, %rd2, %rd157;
	ld.global.u64 	%rd6, [%rd158];
	and.b64  	%rd159, %rd6, -4294967296;
	setp.ne.s64 	%p6, %rd159, 0;
	@%p6 bra 	$L__BB29_6;
	cvt.u32.u64 	%r70, %rd6;
	cvt.u32.u64 	%r71, %rd5;
	div.u32 	%r72, %r71, %r70;
	mul.lo.s32 	%r73, %r72, %r70;
	sub.s32 	%r74, %r71, %r73;
	cvt.u64.u32 	%rd268, %r72;
	cvt.u64.u32 	%rd269, %r74;
	bra.uni 	$L__BB29_7;
$L__BB29_6:
	div.s64 	%rd268, %rd5, %rd6;
	mul.lo.s64 	%rd160, %rd268, %rd6;
	sub.s64 	%rd269, %rd5, %rd160;
$L__BB29_7:
	add.s64 	%rd162, %rd1, %rd157;
	ld.global.u64 	%rd163, [%rd162];
	mad.lo.s64 	%rd13, %rd163, %rd269, %rd303;
	add.s32 	%r17, %r169, 2;
	and.b64  	%rd14, %rd268, 4294967295;
	mul.wide.u32 	%rd164, %r17, 8;
	add.s64 	%rd165, %rd2, %rd164;
	ld.global.u64 	%rd15, [%rd165];
	and.b64  	%rd166, %rd15, -4294967296;
	setp.ne.s64 	%p7, %rd166, 0;
	@%p7 bra 	$L__BB29_9;
	cvt.u32.u64 	%r75, %rd15;
	cvt.u32.u64 	%r76, %rd14;
	div.u32 	%r77, %r76, %r75;
	mul.lo.s32 	%r78, %r77, %r75;
	sub.s32 	%r79, %r76, %r78;
	cvt.u64.u32 	%rd270, %r77;
	cvt.u64.u32 	%rd271, %r79;
	bra.uni 	$L__BB29_10;
$L__BB29_9:
	div.s64 	%rd270, %rd14, %rd15;
	mul.lo.s64 	%rd167, %rd270, %rd15;
	sub.s64 	%rd271, %rd14, %rd167;
$L__BB29_10:
	add.s64 	%rd169, %rd1, %rd164;
	ld.global.u64 	%rd170, [%rd169];
	mad.lo.s64 	%rd22, %rd170, %rd271, %rd13;
	add.s32 	%r18, %r169, 1;
	and.b64  	%rd23, %rd270, 4294967295;
	mul.wide.u32 	%rd171, %r18, 8;
	add.s64 	%rd172, %rd2, %rd171;
	ld.global.u64 	%rd24, [%rd172];
	and.b64  	%rd173, %rd24, -4294967296;
	setp.ne.s64 	%p8, %rd173, 0;
	@%p8 bra 	$L__BB29_12;
	cvt.u32.u64 	%r80, %rd24;
	cvt.u32.u64 	%r81, %rd23;
	div.u32 	%r82, %r81, %r80;
	mul.lo.s32 	%r83, %r82, %r80;
	sub.s32 	%r84, %r81, %r83;
	cvt.u64.u32 	%rd272, %r82;
	cvt.u64.u32 	%rd273, %r84;
	bra.uni 	$L__BB29_13;
$L__BB29_12:
	div.s64 	%rd272, %rd23, %rd24;
	mul.lo.s64 	%rd174, %rd272, %rd24;
	sub.s64 	%rd273, %rd23, %rd174;
$L__BB29_13:
	add.s64 	%rd176, %rd1, %rd171;
	ld.global.u64 	%rd177, [%rd176];
	mad.lo.s64 	%rd31, %rd177, %rd273, %rd22;
	add.s32 	%r19, %r169, -4;
	and.b64  	%rd32, %rd272, 4294967295;
	mul.wide.u32 	%rd178, %r169, 8;
	add.s64 	%rd179, %rd2, %rd178;
	ld.global.u64 	%rd33, [%rd179];
	and.b64  	%rd180, %rd33, -4294967296;
	setp.ne.s64 	%p9, %rd180, 0;
	@%p9 bra 	$L__BB29_15;
	cvt.u32.u64 	%r85, %rd33;
	cvt.u32.u64 	%r86, %rd32;
	div.u32 	%r87, %r86, %r85;
	mul.lo.s32 	%r88, %r87, %r85;
	sub.s32 	%r89, %r86, %r88;
	cvt.u64.u32 	%rd274, %r87;
	cvt.u64.u32 	%rd275, %r89;
	bra.uni 	$L__BB29_16;
$L__BB29_15:
	div.s64 	%rd274, %rd32, %rd33;
	mul.lo.s64 	%rd181, %rd274, %rd33;
	sub.s64 	%rd275, %rd32, %rd181;
$L__BB29_16:
	mul.wide.u32 	%rd182, %r169, 8;
	add.s64 	%rd183, %rd1, %rd182;
	ld.global.u64 	%rd184, [%rd183];
	mad.lo.s64 	%rd40, %rd184, %rd275, %rd31;
	add.s32 	%r20, %r169, -1;
	and.b64  	%rd41, %rd274, 4294967295;
	mul.wide.u32 	%rd185, %r20, 8;
	add.s64 	%rd186, %rd2, %rd185;
	ld.global.u64 	%rd42, [%rd186];
	and.b64  	%rd187, %rd42, -4294967296;
	setp.ne.s64 	%p10, %rd187, 0;
	@%p10 bra 	$L__BB29_18;
	cvt.u32.u64 	%r90, %rd42;
	cvt.u32.u64 	%r91, %rd41;
	div.u32 	%r92, %r91, %r90;
	mul.lo.s32 	%r93, %r92, %r90;
	sub.s32 	%r94, %r91, %r93;
	cvt.u64.u32 	%rd276, %r92;
	cvt.u64.u32 	%rd277, %r94;
	bra.uni 	$L__BB29_19;
$L__BB29_18:
	div.s64 	%rd276, %rd41, %rd42;
	mul.lo.s64 	%rd188, %rd276, %rd42;
	sub.s64 	%rd277, %rd41, %rd188;
$L__BB29_19:
	mul.wide.u32 	%rd189, %r20, 8;
	add.s64 	%rd190, %rd1, %rd189;
	ld.global.u64 	%rd191, [%rd190];
	mad.lo.s64 	%rd49, %rd191, %rd277, %rd40;
	add.s32 	%r21, %r169, -2;
	and.b64  	%rd50, %rd276, 4294967295;
	mul.wide.u32 	%rd192, %r21, 8;
	add.s64 	%rd193, %rd2, %rd192;
	ld.global.u64 	%rd51, [%rd193];
	and.b64  	%rd194, %rd51, -4294967296;
	setp.ne.s64 	%p11, %rd194, 0;
	@%p11 bra 	$L__BB29_21;
	cvt.u32.u64 	%r95, %rd51;
	cvt.u32.u64 	%r96, %rd50;
	div.u32 	%r97, %r96, %r95;
	mul.lo.s32 	%r98, %r97, %r95;
	sub.s32 	%r99, %r96, %r98;
	cvt.u64.u32 	%rd278, %r97;
	cvt.u64.u32 	%rd279, %r99;
	bra.uni 	$L__BB29_22;
$L__BB29_21:
	div.s64 	%rd278, %rd50, %rd51;
	mul.lo.s64 	%rd195, %rd278, %rd51;
	sub.s64 	%rd279, %rd50, %rd195;
$L__BB29_22:
	mul.wide.u32 	%rd196, %r21, 8;
	add.s64 	%rd197, %rd1, %rd196;
	ld.global.u64 	%rd198, [%rd197];
	mad.lo.s64 	%rd58, %rd198, %rd279, %rd49;
	add.s32 	%r22, %r169, -3;
	and.b64  	%rd59, %rd278, 4294967295;
	mul.wide.u32 	%rd199, %r22, 8;
	add.s64 	%rd200, %rd2, %rd199;
	ld.global.u64 	%rd60, [%rd200];
	and.b64  	%rd201, %rd60, -4294967296;
	setp.ne.s64 	%p12, %rd201, 0;
	@%p12 bra 	$L__BB29_24;
	cvt.u32.u64 	%r100, %rd60;
	cvt.u32.u64 	%r101, %rd59;
	div.u32 	%r102, %r101, %r100;
	mul.lo.s32 	%r103, %r102, %r100;
	sub.s32 	%r104, %r101, %r103;
	cvt.u64.u32 	%rd280, %r102;
	cvt.u64.u32 	%rd281, %r104;
	bra.uni 	$L__BB29_25;
$L__BB29_24:
	div.s64 	%rd280, %rd59, %rd60;
	mul.lo.s64 	%rd202, %rd280, %rd60;
	sub.s64 	%rd281, %rd59, %rd202;
$L__BB29_25:
	mul.wide.u32 	%rd203, %r22, 8;
	add.s64 	%rd204, %rd1, %rd203;
	ld.global.u64 	%rd205, [%rd204];
	mad.lo.s64 	%rd67, %rd205, %rd281, %rd58;
	and.b64  	%rd68, %rd280, 4294967295;
	mul.wide.u32 	%rd206, %r19, 8;
	add.s64 	%rd207, %rd2, %rd206;
	ld.global.u64 	%rd69, [%rd207];
	and.b64  	%rd208, %rd69, -4294967296;
	setp.ne.s64 	%p13, %rd208, 0;
	@%p13 bra 	$L__BB29_27;
	cvt.u32.u64 	%r105, %rd69;
	cvt.u32.u64 	%r106, %rd68;
	div.u32 	%r107, %r106, %r105;
	mul.lo.s32 	%r108, %r107, %r105;
	sub.s32 	%r109, %r106, %r108;
	cvt.u64.u32 	%rd282, %r107;
	cvt.u64.u32 	%rd283, %r109;
	bra.uni 	$L__BB29_28;
$L__BB29_27:
	div.s64 	%rd282, %rd68, %rd69;
	mul.lo.s64 	%rd209, %rd282, %rd69;
	sub.s64 	%rd283, %rd68, %rd209;
$L__BB29_28:
	add.s64 	%rd211, %rd1, %rd206;
	ld.global.u64 	%rd212, [%rd211];
	mad.lo.s64 	%rd303, %rd212, %rd283, %rd67;
	cvt.u32.u64 	%r174, %rd282;
	add.s32 	%r169, %r169, -8;
	add.s32 	%r168, %r168, 8;
	setp.ne.s32 	%p14, %r168, 0;
	@%p14 bra 	$L__BB29_4;
	add.s32 	%r173, %r169, 3;
$L__BB29_30:
	setp.eq.s32 	%p15, %r10, 0;
	@%p15 bra 	$L__BB29_59;
	and.b32  	%r29, %r8, 3;
	setp.lt.u32 	%p16, %r10, 4;
	@%p16 bra 	$L__BB29_45;
	cvt.u64.u32 	%rd79, %r174;
	mul.wide.u32 	%rd214, %r173, 8;
	add.s64 	%rd215, %rd2, %rd214;
	ld.global.u64 	%rd80, [%rd215];
	and.b64  	%rd216, %rd80, -4294967296;
	setp.ne.s64 	%p17, %rd216, 0;
	@%p17 bra 	$L__BB29_34;
	cvt.u32.u64 	%r110, %rd80;
	cvt.u32.u64 	%r111, %rd79;
	div.u32 	%r112, %r111, %r110;
	mul.lo.s32 	%r113, %r112, %r110;
	sub.s32 	%r114, %r111, %r113;
	cvt.u64.u32 	%rd286, %r112;
	cvt.u64.u32 	%rd287, %r114;
	bra.uni 	$L__BB29_35;
$L__BB29_34:
	div.s64 	%rd286, %rd79, %rd80;
	mul.lo.s64 	%rd217, %rd286, %rd80;
	sub.s64 	%rd287, %rd79, %rd217;
$L__BB29_35:
	add.s64 	%rd219, %rd1, %rd214;
	ld.global.u64 	%rd220, [%rd219];
	mad.lo.s64 	%rd87, %rd220, %rd287, %rd303;
	add.s32 	%r30, %r173, -1;
	and.b64  	%rd88, %rd286, 4294967295;
	mul.wide.u32 	%rd221, %r30, 8;
	add.s64 	%rd222, %rd2, %rd221;
	ld.global.u64 	%rd89, [%rd222];
	and.b64  	%rd223, %rd89, -4294967296;
	setp.ne.s64 	%p18, %rd223, 0;
	@%p18 bra 	$L__BB29_37;
	cvt.u32.u64 	%r115, %rd89;
	cvt.u32.u64 	%r116, %rd88;
	div.u32 	%r117, %r116, %r115;
	mul.lo.s32 	%r118, %r117, %r115;
	sub.s32 	%r119, %r116, %r118;
	cvt.u64.u32 	%rd288, %r117;
	cvt.u64.u32 	%rd289, %r119;
	bra.uni 	$L__BB29_38;
$L__BB29_37:
	div.s64 	%rd288, %rd88, %rd89;
	mul.lo.s64 	%rd224, %rd288, %rd89;
	sub.s64 	%rd289, %rd88, %rd224;
$L__BB29_38:
	add.s64 	%rd226, %rd1, %rd221;
	ld.global.u64 	%rd227, [%rd226];
	mad.lo.s64 	%rd96, %rd227, %rd289, %rd87;
	add.s32 	%r31, %r173, -2;
	and.b64  	%rd97, %rd288, 4294967295;
	mul.wide.u32 	%rd228, %r31, 8;
	add.s64 	%rd229, %rd2, %rd228;
	ld.global.u64 	%rd98, [%rd229];
	and.b64  	%rd230, %rd98, -4294967296;
	setp.ne.s64 	%p19, %rd230, 0;
	@%p19 bra 	$L__BB29_40;
	cvt.u32.u64 	%r120, %rd98;
	cvt.u32.u64 	%r121, %rd97;
	div.u32 	%r122, %r121, %r120;
	mul.lo.s32 	%r123, %r122, %r120;
	sub.s32 	%r124, %r121, %r123;
	cvt.u64.u32 	%rd290, %r122;
	cvt.u64.u32 	%rd291, %r124;
	bra.uni 	$L__BB29_41;
$L__BB29_40:
	div.s64 	%rd290, %rd97, %rd98;
	mul.lo.s64 	%rd231, %rd290, %rd98;
	sub.s64 	%rd291, %rd97, %rd231;
$L__BB29_41:
	add.s64 	%rd233, %rd1, %rd228;
	ld.global.u64 	%rd234, [%rd233];
	mad.lo.s64 	%rd105, %rd234, %rd291, %rd96;
	add.s32 	%r32, %r173, -3;
	and.b64  	%rd106, %rd290, 4294967295;
	mul.wide.u32 	%rd235, %r32, 8;
	add.s64 	%rd236, %rd2, %rd235;
	ld.global.u64 	%rd107, [%rd236];
	and.b64  	%rd237, %rd107, -4294967296;
	setp.ne.s64 	%p20, %rd237, 0;
	@%p20 bra 	$L__BB29_43;
	cvt.u32.u64 	%r125, %rd107;
	cvt.u32.u64 	%r126, %rd106;
	div.u32 	%r127, %r126, %r125;
	mul.lo.s32 	%r128, %r127, %r125;
	sub.s32 	%r129, %r126, %r128;
	cvt.u64.u32 	%rd292, %r127;
	cvt.u64.u32 	%rd293, %r129;
	bra.uni 	$L__BB29_44;
$L__BB29_43:
	div.s64 	%rd292, %rd106, %rd107;
	mul.lo.s64 	%rd238, %rd292, %rd107;
	sub.s64 	%rd293, %rd106, %rd238;
$L__BB29_44:
	add.s64 	%rd240, %rd1, %rd235;
	ld.global.u64 	%rd241, [%rd240];
	mad.lo.s64 	%rd303, %rd241, %rd293, %rd105;
	cvt.u32.u64 	%r174, %rd292;
	add.s32 	%r173, %r173, -4;
$L__BB29_45:
	setp.eq.s32 	%p21, %r29, 0;
	@%p21 bra 	$L__BB29_59;
	setp.eq.s32 	%p22, %r29, 1;
	@%p22 bra 	$L__BB29_54;
	cvt.u64.u32 	%rd117, %r174;
	mul.wide.u32 	%rd243, %r173, 8;
	add.s64 	%rd244, %rd2, %rd243;
	ld.global.u64 	%rd118, [%rd244];
	and.b64  	%rd245, %rd118, -4294967296;
	setp.ne.s64 	%p23, %rd245, 0;
	@%p23 bra 	$L__BB29_49;
	cvt.u32.u64 	%r130, %rd118;
	cvt.u32.u64 	%r131, %rd117;
	div.u32 	%r132, %r131, %r130;
	mul.lo.s32 	%r133, %r132, %r130;
	sub.s32 	%r134, %r131, %r133;
	cvt.u64.u32 	%rd296, %r132;
	cvt.u64.u32 	%rd297, %r134;
	bra.uni 	$L__BB29_50;
$L__BB29_49:
	div.s64 	%rd296, %rd117, %rd118;
	mul.lo.s64 	%rd246, %rd296, %rd118;
	sub.s64 	%rd297, %rd117, %rd246;
$L__BB29_50:
	add.s64 	%rd248, %rd1, %rd243;
	ld.global.u64 	%rd249, [%rd248];
	mad.lo.s64 	%rd125, %rd249, %rd297, %rd303;
	add.s32 	%r37, %r173, -1;
	and.b64  	%rd126, %rd296, 4294967295;
	mul.wide.u32 	%rd250, %r37, 8;
	add.s64 	%rd251, %rd2, %rd250;
	ld.global.u64 	%rd127, [%rd251];
	and.b64  	%rd252, %rd127, -4294967296;
	setp.ne.s64 	%p24, %rd252, 0;
	@%p24 bra 	$L__BB29_52;
	cvt.u32.u64 	%r135, %rd127;
	cvt.u32.u64 	%r136, %rd126;
	div.u32 	%r137, %r136, %r135;
	mul.lo.s32 	%r138, %r137, %r135;
	sub.s32 	%r139, %r136, %r138;
	cvt.u64.u32 	%rd298, %r137;
	cvt.u64.u32 	%rd299, %r139;
	bra.uni 	$L__BB29_53;
$L__BB29_52:
	div.s64 	%rd298, %rd126, %rd127;
	mul.lo.s64 	%rd253, %rd298, %rd127;
	sub.s64 	%rd299, %rd126, %rd253;
$L__BB29_53:
	add.s64 	%rd255, %rd1, %rd250;
	ld.global.u64 	%rd256, [%rd255];
	mad.lo.s64 	%rd303, %rd256, %rd299, %rd125;
	cvt.u32.u64 	%r174, %rd298;
	add.s32 	%r173, %r173, -2;
$L__BB29_54:
	and.b32  	%r140, %r8, 1;
	setp.eq.b32 	%p25, %r140, 1;
	not.pred 	%p26, %p25;
	@%p26 bra 	$L__BB29_59;
	cvt.u64.u32 	%rd137, %r174;
	mul.wide.u32 	%rd257, %r173, 8;
	add.s64 	%rd258, %rd2, %rd257;
	ld.global.u64 	%rd138, [%rd258];
	and.b64  	%rd259, %rd138, -4294967296;
	setp.ne.s64 	%p27, %rd259, 0;
	@%p27 bra 	$L__BB29_57;
	cvt.u32.u64 	%r141, %rd138;
	cvt.u32.u64 	%r142, %rd137;
	rem.u32 	%r143, %r142, %r141;
	cvt.u64.u32 	%rd302, %r143;
	bra.uni 	$L__BB29_58;
$L__BB29_57:
	rem.s64 	%rd302, %rd137, %rd138;
$L__BB29_58:
	add.s64 	%rd261, %rd1, %rd257;
	ld.global.u64 	%rd262, [%rd261];
	mad.lo.s64 	%rd303, %rd262, %rd302, %rd303;
$L__BB29_59:
	cvta.to.global.u64 	%rd263, %rd145;
	add.s64 	%rd264, %rd263, %rd303;
	ld.global.u8 	%rs15, [%rd264];
	st.shared.u8 	[%r6], %rs15;
	bar.sync 	0;
	setp.ne.s32 	%p28, %r1, 0;
	@%p28 bra 	$L__BB29_76;
	setp.lt.u32 	%p29, %r4, 2;
	add.s32 	%r42, %r66, %r3;
	@%p29 bra 	$L__BB29_74;
	ld.shared.u8 	%rs54, [%r42];
	add.s32 	%r43, %r4, -1;
	add.s32 	%r146, %r4, -2;
	and.b32  	%r44, %r43, 7;
	setp.lt.u32 	%p30, %r146, 7;
	mov.b32 	%r178, 1;
	@%p30 bra 	$L__BB29_65;
	and.b32  	%r148, %r43, -8;
	neg.s32 	%r182, %r148;
	add.s32 	%r149, %r3, %r2;
	add.s32 	%r180, %r66, %r149;
	shl.b32 	%r47, %r2, 3;
	mov.b32 	%r181, 0;
$L__BB29_63:
	.pragma "nounroll";
	ld.shared.u8 	%rs17, [%r180];
	add.s16 	%rs18, %rs17, %rs54;
	add.s32 	%r151, %r180, %r2;
	ld.shared.u8 	%rs19, [%r151];
	add.s16 	%rs20, %rs19, %rs18;
	add.s32 	%r152, %r151, %r2;
	ld.shared.u8 	%rs21, [%r152];
	add.s16 	%rs22, %rs21, %rs20;
	add.s32 	%r153, %r152, %r2;
	ld.shared.u8 	%rs23, [%r153];
	add.s16 	%rs24, %rs23, %rs22;
	add.s32 	%r154, %r153, %r2;
	ld.shared.u8 	%rs25, [%r154];
	add.s16 	%rs26, %rs25, %rs24;
	add.s32 	%r155, %r154, %r2;
	ld.shared.u8 	%rs27, [%r155];
	add.s16 	%rs28, %rs27, %rs26;
	add.s32 	%r156, %r155, %r2;
	ld.shared.u8 	%rs29, [%r156];
	add.s16 	%rs30, %rs29, %rs28;
	add.s32 	%r157, %r156, %r2;
	ld.shared.u8 	%rs31, [%r157];
	add.s16 	%rs54, %rs31, %rs30;
	add.s32 	%r182, %r182, 8;
	add.s32 	%r181, %r181, 8;
	add.s32 	%r180, %r180, %r47;
	setp.eq.s32 	%p31, %r182, 0;
	@%p31 bra 	$L__BB29_64;
	bra.uni 	$L__BB29_63;
$L__BB29_64:
	add.s32 	%r178, %r181, 1;
$L__BB29_65:
	setp.eq.s32 	%p32, %r44, 0;
	@%p32 bra 	$L__BB29_73;
	and.b32  	%r50, %r43, 3;
	setp.lt.u32 	%p33, %r44, 4;
	@%p33 bra 	$L__BB29_68;
	mad.lo.s32 	%r158, %r178, %r2, %r42;
	ld.shared.u8 	%rs33, [%r158];
	add.s16 	%rs34, %rs33, %rs54;
	add.s32 	%r159, %r158, %r2;
	ld.shared.u8 	%rs35, [%r159];
	add.s16 	%rs36, %rs35, %rs34;
	add.s32 	%r160, %r159, %r2;
	ld.shared.u8 	%rs37, [%r160];
	add.s16 	%rs38, %rs37, %rs36;
	add.s32 	%r161, %r160, %r2;
	ld.shared.u8 	%rs39, [%r161];
	add.s16 	%rs54, %rs39, %rs38;
	add.s32 	%r178, %r178, 4;
$L__BB29_68:
	setp.eq.s32 	%p34, %r50, 0;
	@%p34 bra 	$L__BB29_73;
	setp.eq.s32 	%p35, %r50, 1;
	@%p35 bra 	$L__BB29_71;
	mad.lo.s32 	%r162, %r178, %r2, %r42;
	ld.shared.u8 	%rs41, [%r162];
	add.s16 	%rs42, %rs41, %rs54;
	add.s32 	%r163, %r162, %r2;
	ld.shared.u8 	%rs43, [%r163];
	add.s16 	%rs54, %rs43, %rs42;
	add.s32 	%r178, %r178, 2;
$L__BB29_71:
	and.b32  	%r164, %r43, 1;
	setp.eq.b32 	%p36, %r164, 1;
	not.pred 	%p37, %p36;
	@%p37 bra 	$L__BB29_73;
	mad.lo.s32 	%r165, %r178, %r2, %r42;
	ld.shared.u8 	%rs44, [%r165];
	add.s16 	%rs54, %rs44, %rs54;
$L__BB29_73:
	st.shared.u8 	[%r42], %rs54;
$L__BB29_74:
	atom.relaxed.global.cas.b32 	%r166, [global_lock], 0, 1;
	setp.ne.s32 	%p38, %r166, 0;
	@%p38 bra 	$L__BB29_74;
	ld.shared.u8 	%rs45, [%r42];
	cvta.to.global.u64 	%rd265, %rd144;
	add.s64 	%rd266, %rd265, %rd3;
	ld.global.u8 	%rs46, [%rd266];
	add.s16 	%rs47, %rs46, %rs45;
	st.global.u8 	[%rd266], %rs47;
	atom.global.exch.b32 	%r167, [global_lock], 0;
$L__BB29_76:
	ret;

}
	// .globl	contiguous_fast_reduce_u16
.visible .entry contiguous_fast_reduce_u16(
	.param .u64 .ptr .align 1 contiguous_fast_reduce_u16_param_0,
	.param .u64 .ptr .align 1 contiguous_fast_reduce_u16_param_1,
	.param .u64 contiguous_fast_reduce_u16_param_2
)
{
	.reg .pred 	%p<8>;
	.reg .b16 	%rs<28>;
	.reg .b32 	%r<16>;
	.reg .b64 	%rd<16>;

	ld.param.u64 	%rd4, [contiguous_fast_reduce_u16_param_0];
	ld.param.u64 	%rd6, [contiguous_fast_reduce_u16_param_1];
	ld.param.u64 	%rd5, [contiguous_fast_reduce_u16_param_2];
	cvta.to.global.u64 	%rd1, %rd6;
	mov.u32 	%r1, %tid.x;
	mov.u32 	%r2, %ctaid.x;
	mov.u32 	%r15, %ntid.x;
	mul.lo.s32 	%r8, %r2, %r15;
	shl.b32 	%r9, %r8, 1;
	add.s32 	%r4, %r9, %r1;
	shl.b32 	%r10, %r1, 1;
	mov.u32 	%r11, sdata_u16;
	add.s32 	%r5, %r11, %r10;
	mov.b16 	%rs1, 0;
	st.shared.u16 	[%r5], %rs1;
	add.s32 	%r12, %r4, %r15;
	cvt.u64.u32 	%rd2, %r12;
	setp.le.u64 	%p1, %rd5, %rd2;
	@%p1 bra 	$L__BB30_2;
	mul.wide.u32 	%rd9, %r4, 2;
	add.s64 	%rd10, %rd1, %rd9;
	ld.global.u16 	%rs3, [%rd10];
	shl.b64 	%rd11, %rd2, 1;
	add.s64 	%rd12, %rd1, %rd11;
	ld.global.u16 	%rs4, [%rd12];
	add.s16 	%rs5, %rs4, %rs3;
	st.shared.u16 	[%r5], %rs5;
	bra.uni 	$L__BB30_4;
$L__BB30_2:
	cvt.u64.u32 	%rd3, %r4;
	setp.le.u64 	%p2, %rd5, %rd3;
	@%p2 bra 	$L__BB30_4;
	shl.b64 	%rd7, %rd3, 1;
	add.s64 	%rd8, %rd1, %rd7;
	ld.global.u16 	%rs2, [%rd8];
	st.shared.u16 	[%r5], %rs2;
$L__BB30_4:
	bar.sync 	0;
	setp.lt.u32 	%p3, %r15, 66;
	@%p3 bra 	$L__BB30_8;
$L__BB30_5:
	shr.u32 	%r7, %r15, 1;
	setp.ge.u32 	%p4, %r1, %r7;
	@%p4 bra 	$L__BB30_7;
	ld.shared.u16 	%rs6, [%r5];
	and.b32  	%r13, %r15, 2046;
	add.s32 	%r14, %r5, %r13;
	ld.shared.u16 	%rs7, [%r14];
	add.s16 	%rs8, %rs7, %rs6;
	st.shared.u16 	[%r5], %rs8;
$L__BB30_7:
	bar.sync 	0;
	setp.gt.u32 	%p5, %r15, 131;
	mov.u32 	%r15, %r7;
	@%p5 bra 	$L__BB30_5;
$L__BB30_8:
	setp.gt.u32 	%p6, %r1, 31;
	@%p6 bra 	$L__BB30_11;
	ld.volatile.shared.u16 	%rs9, [%r5];
	ld.volatile.shared.u16 	%rs10, [%r5+64];
	add.s16 	%rs11, %rs10, %rs9;
	st.volatile.shared.u16 	[%r5], %rs11;
	ld.volatile.shared.u16 	%rs12, [%r5];
	ld.volatile.shared.u16 	%rs13, [%r5+32];
	add.s16 	%rs14, %rs13, %rs12;
	st.volatile.shared.u16 	[%r5], %rs14;
	ld.volatile.shared.u16 	%rs15, [%r5];
	ld.volatile.shared.u16 	%rs16, [%r5+16];
	add.s16 	%rs17, %rs16, %rs15;
	st.volatile.shared.u16 	[%r5], %rs17;
	ld.volatile.shared.u16 	%rs18, [%r5];
	ld.volatile.shared.u16 	%rs19, [%r5+8];
	add.s16 	%rs20, %rs19, %rs18;
	st.volatile.shared.u16 	[%r5], %rs20;
	ld.volatile.shared.u16 	%rs21, [%r5];
	ld.volatile.shared.u16 	%rs22, [%r5+4];
	add.s16 	%rs23, %rs22, %rs21;
	st.volatile.shared.u16 	[%r5], %rs23;
	ld.volatile.shared.u16 	%rs24, [%r5];
	ld.volatile.shared.u16 	%rs25, [%r5+2];
	add.s16 	%rs26, %rs25, %rs24;
	st.volatile.shared.u16 	[%r5], %rs26;
	setp.ne.s32 	%p7, %r1, 0;
	@%p7 bra 	$L__BB30_11;
	ld.shared.u16 	%rs27, [sdata_u16];
	cvta.to.global.u64 	%rd13, %rd4;
	mul.wide.u32 	%rd14, %r2, 2;
	add.s64 	%rd15, %rd13, %rd14;
	st.global.u16 	[%rd15], %rs27;
$L__BB30_11:
	ret;

}
	// .globl	uncontiguous_fast_reduce_u16
.visible .entry uncontiguous_fast_reduce_u16(
	.param .u64 .ptr .align 1 uncontiguous_fast_reduce_u16_param_0,
	.param .u64 .ptr .align 1 uncontiguous_fast_reduce_u16_param_1,
	.param .u64 .ptr .align 1 uncontiguous_fast_reduce_u16_param_2,
	.param .u64 .ptr .align 1 uncontiguous_fast_reduce_u16_param_3,
	.param .u64 uncontiguous_fast_reduce_u16_param_4,
	.param .u64 uncontiguous_fast_reduce_u16_param_5
)
{
	.reg .pred 	%p<53>;
	.reg .b16 	%rs<28>;
	.reg .b32 	%r<212>;
	.reg .b64 	%rd<558>;

	ld.param.u64 	%rd260, [uncontiguous_fast_reduce_u16_param_0];
	ld.param.u64 	%rd263, [uncontiguous_fast_reduce_u16_param_1];
	ld.param.u64 	%rd264, [uncontiguous_fast_reduce_u16_param_2];
	ld.param.u64 	%rd265, [uncontiguous_fast_reduce_u16_param_3];
	ld.param.u64 	%rd261, [uncontiguous_fast_reduce_u16_param_4];
	ld.param.u64 	%rd262, [uncontiguous_fast_reduce_u16_param_5];
	cvta.to.global.u64 	%rd1, %rd265;
	cvta.to.global.u64 	%rd2, %rd264;
	cvta.to.global.u64 	%rd3, %rd263;
	mov.u32 	%r1, %tid.x;
	mov.u32 	%r2, %ctaid.x;
	mov.u32 	%r211, %ntid.x;
	mul.lo.s32 	%r52, %r2, %r211;
	shl.b32 	%r53, %r52, 1;
	add.s32 	%r4, %r53, %r1;
	shl.b32 	%r54, %r1, 1;
	mov.u32 	%r55, sdata_u16;
	add.s32 	%r5, %r55, %r54;
	mov.b16 	%rs1, 0;
	st.shared.u16 	[%r5], %rs1;
	add.s32 	%r56, %r4, %r211;
	cvt.u64.u32 	%rd511, %r56;
	setp.le.u64 	%p1, %rd262, %rd511;
	@%p1 bra 	$L__BB31_54;
	cvt.u32.u64 	%r6, %rd261;
	add.s32 	%r205, %r6, -1;
	setp.lt.s32 	%p27, %r205, 0;
	mov.b64 	%rd515, 0;
	mov.u64 	%rd516, %rd515;
	@%p27 bra 	$L__BB31_53;
	cvt.u64.u32 	%rd512, %r4;
	setp.lt.u32 	%p28, %r205, 3;
	mov.b64 	%rd516, 0;
	mov.u64 	%rd515, %rd516;
	@%p28 bra 	$L__BB31_30;
	add.s32 	%r203, %r6, -2;
	and.b32  	%r132, %r6, -4;
	neg.s32 	%r202, %r132;
	mov.b64 	%rd516, 0;
$L__BB31_4:
	.pragma "nounroll";
	add.s32 	%r12, %r203, 1;
	mul.wide.u32 	%rd397, %r12, 8;
	add.s64 	%rd398, %rd2, %rd397;
	ld.global.u64 	%rd10, [%rd398];
	or.b64  	%rd399, %rd512, %rd10;
	and.b64  	%rd400, %rd399, -4294967296;
	setp.ne.s64 	%p29, %rd400, 0;
	@%p29 bra 	$L__BB31_6;
	cvt.u32.u64 	%r133, %rd10;
	cvt.u32.u64 	%r134, %rd512;
	div.u32 	%r135, %r134, %r133;
	mul.lo.s32 	%r136, %r135, %r133;
	sub.s32 	%r137, %r134, %r136;
	cvt.u64.u32 	%rd477, %r135;
	cvt.u64.u32 	%rd478, %r137;
	bra.uni 	$L__BB31_7;
$L__BB31_6:
	div.s64 	%rd477, %rd512, %rd10;
	mul.lo.s64 	%rd401, %rd477, %rd10;
	sub.s64 	%rd478, %rd512, %rd401;
$L__BB31_7:
	mul.wide.u32 	%rd402, %r12, 8;
	add.s64 	%rd403, %rd1, %rd402;
	ld.global.u64 	%rd17, [%rd403];
	mad.lo.s64 	%rd18, %rd17, %rd478, %rd515;
	or.b64  	%rd404, %rd511, %rd10;
	and.b64  	%rd405, %rd404, -4294967296;
	setp.ne.s64 	%p30, %rd405, 0;
	@%p30 bra 	$L__BB31_9;
	cvt.u32.u64 	%r138, %rd10;
	cvt.u32.u64 	%r139, %rd511;
	div.u32 	%r140, %r139, %r138;
	mul.lo.s32 	%r141, %r140, %r138;
	sub.s32 	%r142, %r139, %r141;
	cvt.u64.u32 	%rd479, %r140;
	cvt.u64.u32 	%rd480, %r142;
	bra.uni 	$L__BB31_10;
$L__BB31_9:
	div.s64 	%rd479, %rd511, %rd10;
	mul.lo.s64 	%rd406, %rd479, %rd10;
	sub.s64 	%rd480, %rd511, %rd406;
$L__BB31_10:
	mad.lo.s64 	%rd25, %rd480, %rd17, %rd516;
	add.s32 	%r13, %r203, -2;
	mul.wide.u32 	%rd407, %r203, 8;
	add.s64 	%rd408, %rd2, %rd407;
	ld.global.u64 	%rd26, [%rd408];
	or.b64  	%rd409, %rd477, %rd26;
	and.b64  	%rd410, %rd409, -4294967296;
	setp.ne.s64 	%p31, %rd410, 0;
	@%p31 bra 	$L__BB31_12;
	cvt.u32.u64 	%r143, %rd26;
	cvt.u32.u64 	%r144, %rd477;
	div.u32 	%r145, %r144, %r143;
	mul.lo.s32 	%r146, %r145, %r143;
	sub.s32 	%r147, %r144, %r146;
	cvt.u64.u32 	%rd481, %r145;
	cvt.u64.u32 	%rd482, %r147;
	bra.uni 	$L__BB31_13;
$L__BB31_12:
	div.s64 	%rd481, %rd477, %rd26;
	mul.lo.s64 	%rd411, %rd481, %rd26;
	sub.s64 	%rd482, %rd477, %rd411;
$L__BB31_13:
	mul.wide.u32 	%rd412, %r203, 8;
	add.s64 	%rd413, %rd1, %rd412;
	ld.global.u64 	%rd33, [%rd413];
	mad.lo.s64 	%rd34, %rd33, %rd482, %rd18;
	or.b64  	%rd414, %rd479, %rd26;
	and.b64  	%rd415, %rd414, -4294967296;
	setp.ne.s64 	%p32, %rd415, 0;
	@%p32 bra 	$L__BB31_15;
	cvt.u32.u64 	%r148, %rd26;
	cvt.u32.u64 	%r149, %rd479;
	div.u32 	%r150, %r149, %r148;
	mul.lo.s32 	%r151, %r150, %r148;
	sub.s32 	%r152, %r149, %r151;
	cvt.u64.u32 	%rd483, %r150;
	cvt.u64.u32 	%rd484, %r152;
	bra.uni 	$L__BB31_16;
$L__BB31_15:
	div.s64 	%rd483, %rd479, %rd26;
	mul.lo.s64 	%rd416, %rd483, %rd26;
	sub.s64 	%rd484, %rd479, %rd416;
$L__BB31_16:
	mad.lo.s64 	%rd41, %rd484, %rd33, %rd25;
	add.s32 	%r14, %r203, -1;
	mul.wide.u32 	%rd417, %r14, 8;
	add.s64 	%rd418, %rd2, %rd417;
	ld.global.u64 	%rd42, [%rd418];
	or.b64  	%rd419, %rd481, %rd42;
	and.b64  	%rd420, %rd419, -4294967296;
	setp.ne.s64 	%p33, %rd420, 0;
	@%p33 bra 	$L__BB31_18;
	cvt.u32.u64 	%r153, %rd42;
	cvt.u32.u64 	%r154, %rd481;
	div.u32 	%r155, %r154, %r153;
	mul.lo.s32 	%r156, %r155, %r153;
	sub.s32 	%r157, %r154, %r156;
	cvt.u64.u32 	%rd485, %r155;
	cvt.u64.u32 	%rd486, %r157;
	bra.uni 	$L__BB31_19;
$L__BB31_18:
	div.s64 	%rd485, %rd481, %rd42;
	mul.lo.s64 	%rd421, %rd485, %rd42;
	sub.s64 	%rd486, %rd481, %rd421;
$L__BB31_19:
	mul.wide.u32 	%rd422, %r14, 8;
	add.s64 	%rd423, %rd1, %rd422;
	ld.global.u64 	%rd49, [%rd423];
	mad.lo.s64 	%rd50, %rd49, %rd486, %rd34;
	or.b64  	%rd424, %rd483, %rd42;
	and.b64  	%rd425, %rd424, -4294967296;
	setp.ne.s64 	%p34, %rd425, 0;
	@%p34 bra 	$L__BB31_21;
	cvt.u32.u64 	%r158, %rd42;
	cvt.u32.u64 	%r159, %rd483;
	div.u32 	%r160, %r159, %r158;
	mul.lo.s32 	%r161, %r160, %r158;
	sub.s32 	%r162, %r159, %r161;
	cvt.u64.u32 	%rd487, %r160;
	cvt.u64.u32 	%rd488, %r162;
	bra.uni 	$L__BB31_22;
$L__BB31_21:
	div.s64 	%rd487, %rd483, %rd42;
	mul.lo.s64 	%rd426, %rd487, %rd42;
	sub.s64 	%rd488, %rd483, %rd426;
$L__BB31_22:
	mad.lo.s64 	%rd57, %rd488, %rd49, %rd41;
	mul.wide.u32 	%rd427, %r13, 8;
	add.s64 	%rd428, %rd2, %rd427;
	ld.global.u64 	%rd58, [%rd428];
	or.b64  	%rd429, %rd485, %rd58;
	and.b64  	%rd430, %rd429, -4294967296;
	setp.ne.s64 	%p35, %rd430, 0;
	@%p35 bra 	$L__BB31_24;
	cvt.u32.u64 	%r163, %rd58;
	cvt.u32.u64 	%r164, %rd485;
	div.u32 	%r165, %r164, %r163;
	mul.lo.s32 	%r166, %r165, %r163;
	sub.s32 	%r167, %r164, %r166;
	cvt.u64.u32 	%rd512, %r165;
	cvt.u64.u32 	%rd490, %r167;
	bra.uni 	$L__BB31_25;
$L__BB31_24:
	div.s64 	%rd512, %rd485, %rd58;
	mul.lo.s64 	%rd431, %rd512, %rd58;
	sub.s64 	%rd490, %rd485, %rd431;
$L__BB31_25:
	mul.wide.u32 	%rd432, %r13, 8;
	add.s64 	%rd433, %rd1, %rd432;
	ld.global.u64 	%rd65, [%rd433];
	mad.lo.s64 	%rd515, %rd65, %rd490, %rd50;
	or.b64  	%rd434, %rd487, %rd58;
	and.b64  	%rd435, %rd434, -4294967296;
	setp.ne.s64 	%p36, %rd435, 0;
	@%p36 bra 	$L__BB31_27;
	cvt.u32.u64 	%r168, %rd58;
	cvt.u32.u64 	%r169, %rd487;
	div.u32 	%r170, %r169, %r168;
	mul.lo.s32 	%r171, %r170, %r168;
	sub.s32 	%r172, %r169, %r171;
	cvt.u64.u32 	%rd511, %r170;
	cvt.u64.u32 	%rd492, %r172;
	bra.uni 	$L__BB31_28;
$L__BB31_27:
	div.s64 	%rd511, %rd487, %rd58;
	mul.lo.s64 	%rd436, %rd511, %rd58;
	sub.s64 	%rd492, %rd487, %rd436;
$L__BB31_28:
	mad.lo.s64 	%rd516, %rd492, %rd65, %rd57;
	add.s32 	%r203, %r203, -4;
	add.s32 	%r202, %r202, 4;
	setp.ne.s32 	%p37, %r202, 0;
	@%p37 bra 	$L__BB31_4;
	add.s32 	%r205, %r203, 1;
$L__BB31_30:
	and.b32  	%r19, %r6, 3;
	setp.eq.s32 	%p38, %r19, 0;
	@%p38 bra 	$L__BB31_53;
	setp.eq.s32 	%p39, %r19, 1;
	@%p39 bra 	$L__BB31_45;
	mul.wide.u32 	%rd438, %r205, 8;
	add.s64 	%rd439, %rd2, %rd438;
	ld.global.u64 	%rd80, [%rd439];
	or.b64  	%rd440, %rd512, %rd80;
	and.b64  	%rd441, %rd440, -4294967296;
	setp.ne.s64 	%p40, %rd441, 0;
	@%p40 bra 	$L__BB31_34;
	cvt.u32.u64 	%r173, %rd80;
	cvt.u32.u64 	%r174, %rd512;
	div.u32 	%r175, %r174, %r173;
	mul.lo.s32 	%r176, %r175, %r173;
	sub.s32 	%r177, %r174, %r176;
	cvt.u64.u32 	%rd499, %r175;
	cvt.u64.u32 	%rd500, %r177;
	bra.uni 	$L__BB31_35;
$L__BB31_34:
	div.s64 	%rd499, %rd512, %rd80;
	mul.lo.s64 	%rd442, %rd499, %rd80;
	sub.s64 	%rd500, %rd512, %rd442;
$L__BB31_35:
	add.s64 	%rd444, %rd1, %rd438;
	ld.global.u64 	%rd87, [%rd444];
	mad.lo.s64 	%rd88, %rd87, %rd500, %rd515;
	or.b64  	%rd445, %rd511, %rd80;
	and.b64  	%rd446, %rd445, -4294967296;
	setp.ne.s64 	%p41, %rd446, 0;
	@%p41 bra 	$L__BB31_37;
	cvt.u32.u64 	%r178, %rd80;
	cvt.u32.u64 	%r179, %rd511;
	div.u32 	%r180, %r179, %r178;
	mul.lo.s32 	%r181, %r180, %r178;
	sub.s32 	%r182, %r179, %r181;
	cvt.u64.u32 	%rd501, %r180;
	cvt.u64.u32 	%rd502, %r182;
	bra.uni 	$L__BB31_38;
$L__BB31_37:
	div.s64 	%rd501, %rd511, %rd80;
	mul.lo.s64 	%rd447, %rd501, %rd80;
	sub.s64 	%rd502, %rd511, %rd447;
$L__BB31_38:
	mad.lo.s64 	%rd95, %rd502, %rd87, %rd516;
	add.s32 	%r20, %r205, -1;
	mul.wide.u32 	%rd448, %r20, 8;
	add.s64 	%rd449, %rd2, %rd448;
	ld.global.u64 	%rd96, [%rd449];
	or.b64  	%rd450, %rd499, %rd96;
	and.b64  	%rd451, %rd450, -4294967296;
	setp.ne.s64 	%p42, %rd451, 0;
	@%p42 bra 	$L__BB31_40;
	cvt.u32.u64 	%r183, %rd96;
	cvt.u32.u64 	%r184, %rd499;
	div.u32 	%r185, %r184, %r183;
	mul.lo.s32 	%r186, %r185, %r183;
	sub.s32 	%r187, %r184, %r186;
	cvt.u64.u32 	%rd512, %r185;
	cvt.u64.u32 	%rd504, %r187;
	bra.uni 	$L__BB31_41;
$L__BB31_40:
	div.s64 	%rd512, %rd499, %rd96;
	mul.lo.s64 	%rd452, %rd512, %rd96;
	sub.s64 	%rd504, %rd499, %rd452;
$L__BB31_41:
	add.s64 	%rd454, %rd1, %rd448;
	ld.global.u64 	%rd103, [%rd454];
	mad.lo.s64 	%rd515, %rd103, %rd504, %rd88;
	or.b64  	%rd455, %rd501, %rd96;
	and.b64  	%rd456, %rd455, -4294967296;
	setp.ne.s64 	%p43, %rd456, 0;
	@%p43 bra 	$L__BB31_43;
	cvt.u32.u64 	%r188, %rd96;
	cvt.u32.u64 	%r189, %rd501;
	div.u32 	%r190, %r189, %r188;
	mul.lo.s32 	%r191, %r190, %r188;
	sub.s32 	%r192, %r189, %r191;
	cvt.u64.u32 	%rd511, %r190;
	cvt.u64.u32 	%rd506, %r192;
	bra.uni 	$L__BB31_44;
$L__BB31_43:
	div.s64 	%rd511, %rd501, %rd96;
	mul.lo.s64 	%rd457, %rd511, %rd96;
	sub.s64 	%rd506, %rd501, %rd457;
$L__BB31_44:
	mad.lo.s64 	%rd516, %rd506, %rd103, %rd95;
	add.s32 	%r205, %r205, -2;
$L__BB31_45:
	and.b32  	%r193, %r6, 1;
	setp.eq.b32 	%p44, %r193, 1;
	not.pred 	%p45, %p44;
	@%p45 bra 	$L__BB31_53;
	mul.wide.u32 	%rd458, %r205, 8;
	add.s64 	%rd459, %rd2, %rd458;
	ld.global.u64 	%rd118, [%rd459];
	or.b64  	%rd460, %rd512, %rd118;
	and.b64  	%rd461, %rd460, -4294967296;
	setp.ne.s64 	%p46, %rd461, 0;
	@%p46 bra 	$L__BB31_48;
	cvt.u32.u64 	%r194, %rd118;
	cvt.u32.u64 	%r195, %rd512;
	rem.u32 	%r196, %r195, %r194;
	cvt.u64.u32 	%rd513, %r196;
	bra.uni 	$L__BB31_49;
$L__BB31_48:
	rem.s64 	%rd513, %rd512, %rd118;
$L__BB31_49:
	add.s64 	%rd463, %rd1, %rd458;
	ld.global.u64 	%rd122, [%rd463];
	mad.lo.s64 	%rd515, %rd122, %rd513, %rd515;
	or.b64  	%rd464, %rd511, %rd118;
	and.b64  	%rd465, %rd464, -4294967296;
	setp.ne.s64 	%p47, %rd465, 0;
	@%p47 bra 	$L__BB31_51;
	cvt.u32.u64 	%r197, %rd118;
	cvt.u32.u64 	%r198, %rd511;
	rem.u32 	%r199, %r198, %r197;
	cvt.u64.u32 	%rd514, %r199;
	bra.uni 	$L__BB31_52;
$L__BB31_51:
	rem.s64 	%rd514, %rd511, %rd118;
$L__BB31_52:
	mad.lo.s64 	%rd516, %rd514, %rd122, %rd516;
$L__BB31_53:
	shl.b64 	%rd466, %rd515, 1;
	add.s64 	%rd467, %rd3, %rd466;
	ld.global.u16 	%rs3, [%rd467];
	shl.b64 	%rd468, %rd516, 1;
	add.s64 	%rd469, %rd3, %rd468;
	ld.global.u16 	%rs4, [%rd469];
	add.s16 	%rs5, %rs4, %rs3;
	st.shared.u16 	[%r5], %rs5;
	bra.uni 	$L__BB31_114;
$L__BB31_54:
	cvt.u64.u32 	%rd548, %r4;
	setp.le.u64 	%p2, %rd262, %rd548;
	@%p2 bra 	$L__BB31_114;
	cvt.u32.u64 	%r23, %rd261;
	add.s32 	%r209, %r23, -1;
	setp.lt.s32 	%p3, %r209, 0;
	mov.b64 	%rd557, 0;
	@%p3 bra 	$L__BB31_113;
	and.b32  	%r25, %r23, 7;
	setp.lt.u32 	%p4, %r209, 7;
	mov.b64 	%rd557, 0;
	@%p4 bra 	$L__BB31_84;
	add.s32 	%r207, %r23, -4;
	and.b32  	%r57, %r23, -8;
	neg.s32 	%r206, %r57;
	mov.b64 	%rd557, 0;
$L__BB31_58:
	.pragma "nounroll";
	add.s32 	%r30, %r207, 3;
	mul.wide.u32 	%rd270, %r30, 8;
	add.s64 	%rd271, %rd2, %rd270;
	ld.global.u64 	%rd133, [%rd271];
	or.b64  	%rd272, %rd548, %rd133;
	and.b64  	%rd273, %rd272, -4294967296;
	setp.ne.s64 	%p5, %rd273, 0;
	@%p5 bra 	$L__BB31_60;
	cvt.u32.u64 	%r58, %rd133;
	cvt.u32.u64 	%r59, %rd548;
	div.u32 	%r60, %r59, %r58;
	mul.lo.s32 	%r61, %r60, %r58;
	sub.s32 	%r62, %r59, %r61;
	cvt.u64.u32 	%rd519, %r60;
	cvt.u64.u32 	%rd520, %r62;
	bra.uni 	$L__BB31_61;
$L__BB31_60:
	div.s64 	%rd519, %rd548, %rd133;
	mul.lo.s64 	%rd274, %rd519, %rd133;
	sub.s64 	%rd520, %rd548, %rd274;
$L__BB31_61:
	add.s64 	%rd276, %rd1, %rd270;
	ld.global.u64 	%rd277, [%rd276];
	mad.lo.s64 	%rd140, %rd277, %rd520, %rd557;
	add.s32 	%r31, %r207, 2;
	mul.wide.u32 	%rd278, %r31, 8;
	add.s64 	%rd279, %rd2, %rd278;
	ld.global.u64 	%rd141, [%rd279];
	or.b64  	%rd280, %rd519, %rd141;
	and.b64  	%rd281, %rd280, -4294967296;
	setp.ne.s64 	%p6, %rd281, 0;
	@%p6 bra 	$L__BB31_63;
	cvt.u32.u64 	%r63, %rd141;
	cvt.u32.u64 	%r64, %rd519;
	div.u32 	%r65, %r64, %r63;
	mul.lo.s32 	%r66, %r65, %r63;
	sub.s32 	%r67, %r64, %r66;
	cvt.u64.u32 	%rd521, %r65;
	cvt.u64.u32 	%rd522, %r67;
	bra.uni 	$L__BB31_64;
$L__BB31_63:
	div.s64 	%rd521, %rd519, %rd141;
	mul.lo.s64 	%rd282, %rd521, %rd141;
	sub.s64 	%rd522, %rd519, %rd282;
$L__BB31_64:
	add.s64 	%rd284, %rd1, %rd278;
	ld.global.u64 	%rd285, [%rd284];
	mad.lo.s64 	%rd148, %rd285, %rd522, %rd140;
	add.s32 	%r32, %r207, 1;
	mul.wide.u32 	%rd286, %r32, 8;
	add.s64 	%rd287, %rd2, %rd286;
	ld.global.u64 	%rd149, [%rd287];
	or.b64  	%rd288, %rd521, %rd149;
	and.b64  	%rd289, %rd288, -4294967296;
	setp.ne.s64 	%p7, %rd289, 0;
	@%p7 bra 	$L__BB31_66;
	cvt.u32.u64 	%r68, %rd149;
	cvt.u32.u64 	%r69, %rd521;
	div.u32 	%r70, %r69, %r68;
	mul.lo.s32 	%r71, %r70, %r68;
	sub.s32 	%r72, %r69, %r71;
	cvt.u64.u32 	%rd523, %r70;
	cvt.u64.u32 	%rd524, %r72;
	bra.uni 	$L__BB31_67;
$L__BB31_66:
	div.s64 	%rd523, %rd521, %rd149;
	mul.lo.s64 	%rd290, %rd523, %rd149;
	sub.s64 	%rd524, %rd521, %rd290;
$L__BB31_67:
	add.s64 	%rd292, %rd1, %rd286;
	ld.global.u64 	%rd293, [%rd292];
	mad.lo.s64 	%rd156, %rd293, %rd524, %rd148;
	add.s32 	%r33, %r207, -4;
	mul.wide.u32 	%rd294, %r207, 8;
	add.s64 	%rd295, %rd2, %rd294;
	ld.global.u64 	%rd157, [%rd295];
	or.b64  	%rd296, %rd523, %rd157;
	and.b64  	%rd297, %rd296, -4294967296;
	setp.ne.s64 	%p8, %rd297, 0;
	@%p8 bra 	$L__BB31_69;
	cvt.u32.u64 	%r73, %rd157;
	cvt.u32.u64 	%r74, %rd523;
	div.u32 	%r75, %r74, %r73;
	mul.lo.s32 	%r76, %r75, %r73;
	sub.s32 	%r77, %r74, %r76;
	cvt.u64.u32 	%rd525, %r75;
	cvt.u64.u32 	%rd526, %r77;
	bra.uni 	$L__BB31_70;
$L__BB31_69:
	div.s64 	%rd525, %rd523, %rd157;
	mul.lo.s64 	%rd298, %rd525, %rd157;
	sub.s64 	%rd526, %rd523, %rd298;
$L__BB31_70:
	add.s64 	%rd300, %rd1, %rd294;
	ld.global.u64 	%rd301, [%rd300];
	mad.lo.s64 	%rd164, %rd301, %rd526, %rd156;
	add.s32 	%r34, %r207, -1;
	mul.wide.u32 	%rd302, %r34, 8;
	add.s64 	%rd303, %rd2, %rd302;
	ld.global.u64 	%rd165, [%rd303];
	or.b64  	%rd304, %rd525, %rd165;
	and.b64  	%rd305, %rd304, -4294967296;
	setp.ne.s64 	%p9, %rd305, 0;
	@%p9 bra 	$L__BB31_72;
	cvt.u32.u64 	%r78, %rd165;
	cvt.u32.u64 	%r79, %rd525;
	div.u32 	%r80, %r79, %r78;
	mul.lo.s32 	%r81, %r80, %r78;
	sub.s32 	%r82, %r79, %r81;
	cvt.u64.u32 	%rd527, %r80;
	cvt.u64.u32 	%rd528, %r82;
	bra.uni 	$L__BB31_73;
$L__BB31_72:
	div.s64 	%rd527, %rd525, %rd165;
	mul.lo.s64 	%rd306, %rd527, %rd165;
	sub.s64 	%rd528, %rd525, %rd306;
$L__BB31_73:
	add.s64 	%rd308, %rd1, %rd302;
	ld.global.u64 	%rd309, [%rd308];
	mad.lo.s64 	%rd172, %rd309, %rd528, %rd164;
	add.s32 	%r35, %r207, -2;
	mul.wide.u32 	%rd310, %r35, 8;
	add.s64 	%rd311, %rd2, %rd310;
	ld.global.u64 	%rd173, [%rd311];
	or.b64  	%rd312, %rd527, %rd173;
	and.b64  	%rd313, %rd312, -4294967296;
	setp.ne.s64 	%p10, %rd313, 0;
	@%p10 bra 	$L__BB31_75;
	cvt.u32.u64 	%r83, %rd173;
	cvt.u32.u64 	%r84, %rd527;
	div.u32 	%r85, %r84, %r83;
	mul.lo.s32 	%r86, %r85, %r83;
	sub.s32 	%r87, %r84, %r86;
	cvt.u64.u32 	%rd529, %r85;
	cvt.u64.u32 	%rd530, %r87;
	bra.uni 	$L__BB31_76;
$L__BB31_75:
	div.s64 	%rd529, %rd527, %rd173;
	mul.lo.s64 	%rd314, %rd529, %rd173;
	sub.s64 	%rd530, %rd527, %rd314;
$L__BB31_76:
	add.s64 	%rd316, %rd1, %rd310;
	ld.global.u64 	%rd317, [%rd316];
	mad.lo.s64 	%rd180, %rd317, %rd530, %rd172;
	add.s32 	%r36, %r207, -3;
	mul.wide.u32 	%rd318, %r36, 8;
	add.s64 	%rd319, %rd2, %rd318;
	ld.global.u64 	%rd181, [%rd319];
	or.b64  	%rd320, %rd529, %rd181;
	and.b64  	%rd321, %rd320, -4294967296;
	setp.ne.s64 	%p11, %rd321, 0;
	@%p11 bra 	$L__BB31_78;
	cvt.u32.u64 	%r88, %rd181;
	cvt.u32.u64 	%r89, %rd529;
	div.u32 	%r90, %r89, %r88;
	mul.lo.s32 	%r91, %r90, %r88;
	sub.s32 	%r92, %r89, %r91;
	cvt.u64.u32 	%rd531, %r90;
	cvt.u64.u32 	%rd532, %r92;
	bra.uni 	$L__BB31_79;
$L__BB31_78:
	div.s64 	%rd531, %rd529, %rd181;
	mul.lo.s64 	%rd322, %rd531, %rd181;
	sub.s64 	%rd532, %rd529, %rd322;
$L__BB31_79:
	add.s64 	%rd324, %rd1, %rd318;
	ld.global.u64 	%rd325, [%rd324];
	mad.lo.s64 	%rd188, %rd325, %rd532, %rd180;
	mul.wide.u32 	%rd326, %r33, 8;
	add.s64 	%rd327, %rd2, %rd326;
	ld.global.u64 	%rd189, [%rd327];
	or.b64  	%rd328, %rd531, %rd189;
	and.b64  	%rd329, %rd328, -4294967296;
	setp.ne.s64 	%p12, %rd329, 0;
	@%p12 bra 	$L__BB31_81;
	cvt.u32.u64 	%r93, %rd189;
	cvt.u32.u64 	%r94, %rd531;
	div.u32 	%r95, %r94, %r93;
	mul.lo.s32 	%r96, %r95, %r93;
	sub.s32 	%r97, %r94, %r96;
	cvt.u64.u32 	%rd548, %r95;
	cvt.u64.u32 	%rd534, %r97;
	bra.uni 	$L__BB31_82;
$L__BB31_81:
	div.s64 	%rd548, %rd531, %rd189;
	mul.lo.s64 	%rd330, %rd548, %rd189;
	sub.s64 	%rd534, %rd531, %rd330;
$L__BB31_82:
	add.s64 	%rd332, %rd1, %rd326;
	ld.global.u64 	%rd333, [%rd332];
	mad.lo.s64 	%rd557, %rd333, %rd534, %rd188;
	add.s32 	%r207, %r207, -8;
	add.s32 	%r206, %r206, 8;
	setp.ne.s32 	%p13, %r206, 0;
	@%p13 bra 	$L__BB31_58;
	add.s32 	%r209, %r207, 3;
$L__BB31_84:
	setp.eq.s32 	%p14, %r25, 0;
	@%p14 bra 	$L__BB31_113;
	and.b32  	%r41, %r23, 3;
	setp.lt.u32 	%p15, %r25, 4;
	@%p15 bra 	$L__BB31_99;
	mul.wide.u32 	%rd335, %r209, 8;
	add.s64 	%rd336, %rd2, %rd335;
	ld.global.u64 	%rd200, [%rd336];
	or.b64  	%rd337, %rd548, %rd200;
	and.b64  	%rd338, %rd337, -4294967296;
	setp.ne.s64 	%p16, %rd338, 0;
	@%p16 bra 	$L__BB31_88;
	cvt.u32.u64 	%r98, %rd200;
	cvt.u32.u64 	%r99, %rd548;
	div.u32 	%r100, %r99, %r98;
	mul.lo.s32 	%r101, %r100, %r98;
	sub.s32 	%r102, %r99, %r101;
	cvt.u64.u32 	%rd538, %r100;
	cvt.u64.u32 	%rd539, %r102;
	bra.uni 	$L__BB31_89;
$L__BB31_88:
	div.s64 	%rd538, %rd548, %rd200;
	mul.lo.s64 	%rd339, %rd538, %rd200;
	sub.s64 	%rd539, %rd548, %rd339;
$L__BB31_89:
	add.s64 	%rd341, %rd1, %rd335;
	ld.global.u64 	%rd342, [%rd341];
	mad.lo.s64 	%rd207, %rd342, %rd539, %rd557;
	add.s32 	%r42, %r209, -1;
	mul.wide.u32 	%rd343, %r42, 8;
	add.s64 	%rd344, %rd2, %rd343;
	ld.global.u64 	%rd208, [%rd344];
	or.b64  	%rd345, %rd538, %rd208;
	and.b64  	%rd346, %rd345, -4294967296;
	setp.ne.s64 	%p17, %rd346, 0;
	@%p17 bra 	$L__BB31_91;
	cvt.u32.u64 	%r103, %rd208;
	cvt.u32.u64 	%r104, %rd538;
	div.u32 	%r105, %r104, %r103;
	mul.lo.s32 	%r106, %r105, %r103;
	sub.s32 	%r107, %r104, %r106;
	cvt.u64.u32 	%rd540, %r105;
	cvt.u64.u32 	%rd541, %r107;
	bra.uni 	$L__BB31_92;
$L__BB31_91:
	div.s64 	%rd540, %rd538, %rd208;
	mul.lo.s64 	%rd347, %rd540, %rd208;
	sub.s64 	%rd541, %rd538, %rd347;
$L__BB31_92:
	add.s64 	%rd349, %rd1, %rd343;
	ld.global.u64 	%rd350, [%rd349];
	mad.lo.s64 	%rd215, %rd350, %rd541, %rd207;
	add.s32 	%r43, %r209, -2;
	mul.wide.u32 	%rd351, %r43, 8;
	add.s64 	%rd352, %rd2, %rd351;
	ld.global.u64 	%rd216, [%rd352];
	or.b64  	%rd353, %rd540, %rd216;
	and.b64  	%rd354, %rd353, -4294967296;
	setp.ne.s64 	%p18, %rd354, 0;
	@%p18 bra 	$L__BB31_94;
	cvt.u32.u64 	%r108, %rd216;
	cvt.u32.u64 	%r109, %rd540;
	div.u32 	%r110, %r109, %r108;
	mul.lo.s32 	%r111, %r110, %r108;
	sub.s32 	%r112, %r109, %r111;
	cvt.u64.u32 	%rd542, %r110;
	cvt.u64.u32 	%rd543, %r112;
	bra.uni 	$L__BB31_95;
$L__BB31_94:
	div.s64 	%rd542, %rd540, %rd216;
	mul.lo.s64 	%rd355, %rd542, %rd216;
	sub.s64 	%rd543, %rd540, %rd355;
$L__BB31_95:
	add.s64 	%rd357, %rd1, %rd351;
	ld.global.u64 	%rd358, [%rd357];
	mad.lo.s64 	%rd223, %rd358, %rd543, %rd215;
	add.s32 	%r44, %r209, -3;
	mul.wide.u32 	%rd359, %r44, 8;
	add.s64 	%rd360, %rd2, %rd359;
	ld.global.u64 	%rd224, [%rd360];
	or.b64  	%rd361, %rd542, %rd224;
	and.b64  	%rd362, %rd361, -4294967296;
	setp.ne.s64 	%p19, %rd362, 0;
	@%p19 bra 	$L__BB31_97;
	cvt.u32.u64 	%r113, %rd224;
	cvt.u32.u64 	%r114, %rd542;
	div.u32 	%r115, %r114, %r113;
	mul.lo.s32 	%r116, %r115, %r113;
	sub.s32 	%r117, %r114, %r116;
	cvt.u64.u32 	%rd548, %r115;
	cvt.u64.u32 	%rd545, %r117;
	bra.uni 	$L__BB31_98;
$L__BB31_97:
	div.s64 	%rd548, %rd542, %rd224;
	mul.lo.s64 	%rd363, %rd548, %rd224;
	sub.s64 	%rd545, %rd542, %rd363;
$L__BB31_98:
	add.s64 	%rd365, %rd1, %rd359;
	ld.global.u64 	%rd366, [%rd365];
	mad.lo.s64 	%rd557, %rd366, %rd545, %rd223;
	add.s32 	%r209, %r209, -4;
$L__BB31_99:
	setp.eq.s32 	%p20, %r41, 0;
	@%p20 bra 	$L__BB31_113;
	setp.eq.s32 	%p21, %r41, 1;
	@%p21 bra 	$L__BB31_108;
	mul.wide.u32 	%rd368, %r209, 8;
	add.s64 	%rd369, %rd2, %rd368;
	ld.global.u64 	%rd235, [%rd369];
	or.b64  	%rd370, %rd548, %rd235;
	and.b64  	%rd371, %rd370, -4294967296;
	setp.ne.s64 	%p22, %rd371, 0;
	@%p22 bra 	$L__BB31_103;
	cvt.u32.u64 	%r118, %rd235;
	cvt.u32.u64 	%r119, %rd548;
	div.u32 	%r120, %r119, %r118;
	mul.lo.s32 	%r121, %r120, %r118;
	sub.s32 	%r122, %r119, %r121;
	cvt.u64.u32 	%rd549, %r120;
	cvt.u64.u32 	%rd550, %r122;
	bra.uni 	$L__BB31_104;
$L__BB31_103:
	div.s64 	%rd549, %rd548, %rd235;
	mul.lo.s64 	%rd372, %rd549, %rd235;
	sub.s64 	%rd550, %rd548, %rd372;
$L__BB31_104:
	add.s64 	%rd374, %rd1, %rd368;
	ld.global.u64 	%rd375, [%rd374];
	mad.lo.s64 	%rd242, %rd375, %rd550, %rd557;
	add.s32 	%r47, %r209, -1;
	mul.wide.u32 	%rd376, %r47, 8;
	add.s64 	%rd377, %rd2, %rd376;
	ld.global.u64 	%rd243, [%rd377];
	or.b64  	%rd378, %rd549, %rd243;
	and.b64  	%rd379, %rd378, -4294967296;
	setp.ne.s64 	%p23, %rd379, 0;
	@%p23 bra 	$L__BB31_106;
	cvt.u32.u64 	%r123, %rd243;
	cvt.u32.u64 	%r124, %rd549;
	div.u32 	%r125, %r124, %r123;
	mul.lo.s32 	%r126, %r125, %r123;
	sub.s32 	%r127, %r124, %r126;
	cvt.u64.u32 	%rd548, %r125;
	cvt.u64.u32 	%rd552, %r127;
	bra.uni 	$L__BB31_107;
$L__BB31_106:
	div.s64 	%rd548, %rd549, %rd243;
	mul.lo.s64 	%rd380, %rd548, %rd243;
	sub.s64 	%rd552, %rd549, %rd380;
$L__BB31_107:
	add.s64 	%rd382, %rd1, %rd376;
	ld.global.u64 	%rd383, [%rd382];
	mad.lo.s64 	%rd557, %rd383, %rd552, %rd242;
	add.s32 	%r209, %r209, -2;
$L__BB31_108:
	and.b32  	%r128, %r23, 1;
	setp.eq.b32 	%p24, %r128, 1;
	not.pred 	%p25, %p24;
	@%p25 bra 	$L__BB31_113;
	mul.wide.u32 	%rd384, %r209, 8;
	add.s64 	%rd385, %rd2, %rd384;
	ld.global.u64 	%rd254, [%rd385];
	or.b64  	%rd386, %rd548, %rd254;
	and.b64  	%rd387, %rd386, -4294967296;
	setp.ne.s64 	%p26, %rd387, 0;
	@%p26 bra 	$L__BB31_111;
	cvt.u32.u64 	%r129, %rd254;
	cvt.u32.u64 	%r130, %rd548;
	rem.u32 	%r131, %r130, %r129;
	cvt.u64.u32 	%rd556, %r131;
	bra.uni 	$L__BB31_112;
$L__BB31_111:
	rem.s64 	%rd556, %rd548, %rd254;
$L__BB31_112:
	add.s64 	%rd389, %rd1, %rd384;
	ld.global.u64 	%rd390, [%rd389];
	mad.lo.s64 	%rd557, %rd390, %rd556, %rd557;
$L__BB31_113:
	shl.b64 	%rd391, %rd557, 1;
	add.s64 	%rd392, %rd3, %rd391;
	ld.global.u16 	%rs2, [%rd392];
	st.shared.u16 	[%r5], %rs2;
$L__BB31_114:
	bar.sync 	0;
	setp.lt.u32 	%p48, %r211, 66;
	@%p48 bra 	$L__BB31_118;
$L__BB31_115:
	shr.u32 	%r51, %r211, 1;
	setp.ge.u32 	%p49, %r1, %r51;
	@%p49 bra 	$L__BB31_117;
	ld.shared.u16 	%rs6, [%r5];
	and.b32  	%r200, %r211, 2046;
	add.s32 	%r201, %r5, %r200;
	ld.shared.u16 	%rs7, [%r201];
	add.s16 	%rs8, %rs7, %rs6;
	st.shared.u16 	[%r5], %rs8;
$L__BB31_117:
	bar.sync 	0;
	setp.gt.u32 	%p50, %r211, 131;
	mov.u32 	%r211, %r51;
	@%p50 bra 	$L__BB31_115;
$L__BB31_118:
	setp.gt.u32 	%p51, %r1, 31;
	@%p51 bra 	$L__BB31_121;
	ld.volatile.shared.u16 	%rs9, [%r5];
	ld.volatile.shared.u16 	%rs10, [%r5+64];
	add.s16 	%rs11, %rs10, %rs9;
	st.volatile.shared.u16 	[%r5], %rs11;
	ld.volatile.shared.u16 	%rs12, [%r5];
	ld.volatile.shared.u16 	%rs13, [%r5+32];
	add.s16 	%rs14, %rs13, %rs12;
	st.volatile.shared.u16 	[%r5], %rs14;
	ld.volatile.shared.u16 	%rs15, [%r5];
	ld.volatile.shared.u16 	%rs16, [%r5+16];
	add.s16 	%rs17, %rs16, %rs15;
	st.volatile.shared.u16 	[%r5], %rs17;
	ld.volatile.shared.u16 	%rs18, [%r5];
	ld.volatile.shared.u16 	%rs19, [%r5+8];
	add.s16 	%rs20, %rs19, %rs18;
	st.volatile.shared.u16 	[%r5], %rs20;
	ld.volatile.shared.u16 	%rs21, [%r5];
	ld.volatile.shared.u16 	%rs22, [%r5+4];
	add.s16 	%rs23, %rs22, %rs21;
	st.volatile.shared.u16 	[%r5], %rs23;
	ld.volatile.shared.u16 	%rs24, [%r5];
	ld.volatile.shared.u16 	%rs25, [%r5+2];
	add.s16 	%rs26, %rs25, %rs24;
	st.volatile.shared.u16 	[%r5], %rs26;
	setp.ne.s32 	%p52, %r1, 0;
	@%p52 bra 	$L__BB31_121;
	ld.shared.u16 	%rs27, [sdata_u16];
	cvta.to.global.u64 	%rd470, %rd260;
	mul.wide.u32 	%rd471, %r2, 2;
	add.s64 	%rd472, %rd470, %rd471;
	st.global.u16 	[%rd472], %rs27;
$L__BB31_121:
	ret;

}
	// .globl	contiguous_reduce2_u16
.visible .entry contiguous_reduce2_u16(
	.param .u64 .ptr .align 1 contiguous_reduce2_u16_param_0,
	.param .u64 .ptr .align 1 contiguous_reduce2_u16_param_1,
	.param .u64 .ptr .align 1 contiguous_reduce2_u16_param_2,
	.param .u64 .ptr .align 1 contiguous_reduce2_u16_param_3,
	.param .u64 contiguous_reduce2_u16_param_4,
	.param .u64 contiguous_reduce2_u16_param_5,
	.param .u64 contiguous_reduce2_u16_param_6
)
{
	.reg .pred 	%p<53>;
	.reg .b16 	%rs<28>;
	.reg .b32 	%r<216>;
	.reg .b64 	%rd<572>;

	ld.param.u64 	%rd266, [contiguous_reduce2_u16_param_1];
	ld.param.u64 	%rd267, [contiguous_reduce2_u16_param_2];
	ld.param.u64 	%rd268, [contiguous_reduce2_u16_param_3];
	ld.param.u64 	%rd263, [contiguous_reduce2_u16_param_4];
	ld.param.u64 	%rd264, [contiguous_reduce2_u16_param_5];
	ld.param.u64 	%rd265, [contiguous_reduce2_u16_param_6];
	cvta.to.global.u64 	%rd1, %rd268;
	cvta.to.global.u64 	%rd2, %rd267;
	cvta.to.global.u64 	%rd571, %rd266;
	mov.u32 	%r1, %tid.x;
	mov.u32 	%r2, %ctaid.x;
	mov.u32 	%r215, %ntid.x;
	mul.lo.s32 	%r51, %r2, %r215;
	shl.b32 	%r52, %r51, 1;
	add.s32 	%r4, %r52, %r1;
	shl.b32 	%r53, %r1, 1;
	mov.u32 	%r54, sdata_u16;
	add.s32 	%r5, %r54, %r53;
	mov.b16 	%rs1, 0;
	st.shared.u16 	[%r5], %rs1;
	add.s32 	%r55, %r4, %r215;
	cvt.u64.u32 	%rd4, %r55;
	setp.le.u64 	%p1, %rd264, %rd4;
	@%p1 bra 	$L__BB32_54;
	cvt.u64.u32 	%rd401, %r4;
	mov.u32 	%r132, %ctaid.y;
	cvt.u64.u32 	%rd402, %r132;
	mul.lo.s64 	%rd403, %rd264, %rd402;
	add.s64 	%rd525, %rd403, %rd401;
	add.s64 	%rd523, %rd403, %rd4;
	cvt.u32.u64 	%r6, %rd263;
	add.s32 	%r209, %r6, -1;
	setp.lt.s32 	%p27, %r209, 0;
	mov.b64 	%rd529, 0;
	mov.u64 	%rd530, %rd529;
	@%p27 bra 	$L__BB32_53;
	setp.lt.u32 	%p28, %r209, 3;
	mov.b64 	%rd530, 0;
	mov.u64 	%rd529, %rd530;
	@%p28 bra 	$L__BB32_30;
	add.s32 	%r207, %r6, -2;
	and.b32  	%r133, %r6, -4;
	neg.s32 	%r206, %r133;
	mov.b64 	%rd530, 0;
$L__BB32_4:
	.pragma "nounroll";
	add.s32 	%r12, %r207, 1;
	mul.wide.u32 	%rd407, %r12, 8;
	add.s64 	%rd408, %rd2, %rd407;
	ld.global.u64 	%rd11, [%rd408];
	or.b64  	%rd409, %rd525, %rd11;
	and.b64  	%rd410, %rd409, -4294967296;
	setp.ne.s64 	%p29, %rd410, 0;
	@%p29 bra 	$L__BB32_6;
	cvt.u32.u64 	%r134, %rd11;
	cvt.u32.u64 	%r135, %rd525;
	div.u32 	%r136, %r135, %r134;
	mul.lo.s32 	%r137, %r136, %r134;
	sub.s32 	%r138, %r135, %r137;
	cvt.u64.u32 	%rd491, %r136;
	cvt.u64.u32 	%rd492, %r138;
	bra.uni 	$L__BB32_7;
$L__BB32_6:
	div.s64 	%rd491, %rd525, %rd11;
	mul.lo.s64 	%rd411, %rd491, %rd11;
	sub.s64 	%rd492, %rd525, %rd411;
$L__BB32_7:
	mul.wide.u32 	%rd412, %r12, 8;
	add.s64 	%rd413, %rd1, %rd412;
	ld.global.u64 	%rd18, [%rd413];
	mad.lo.s64 	%rd19, %rd18, %rd492, %rd529;
	or.b64  	%rd414, %rd523, %rd11;
	and.b64  	%rd415, %rd414, -4294967296;
	setp.ne.s64 	%p30, %rd415, 0;
	@%p30 bra 	$L__BB32_9;
	cvt.u32.u64 	%r139, %rd11;
	cvt.u32.u64 	%r140, %rd523;
	div.u32 	%r141, %r140, %r139;
	mul.lo.s32 	%r142, %r141, %r139;
	sub.s32 	%r143, %r140, %r142;
	cvt.u64.u32 	%rd493, %r141;
	cvt.u64.u32 	%rd494, %r143;
	bra.uni 	$L__BB32_10;
$L__BB32_9:
	div.s64 	%rd493, %rd523, %rd11;
	mul.lo.s64 	%rd416, %rd493, %rd11;
	sub.s64 	%rd494, %rd523, %rd416;
$L__BB32_10:
	mad.lo.s64 	%rd26, %rd494, %rd18, %rd530;
	mul.wide.u32 	%rd417, %r207, 8;
	add.s64 	%rd418, %rd2, %rd417;
	ld.global.u64 	%rd27, [%rd418];
	or.b64  	%rd419, %rd491, %rd27;
	and.b64  	%rd420, %rd419, -4294967296;
	setp.ne.s64 	%p31, %rd420, 0;
	@%p31 bra 	$L__BB32_12;
	cvt.u32.u64 	%r144, %rd27;
	cvt.u32.u64 	%r145, %rd491;
	div.u32 	%r146, %r145, %r144;
	mul.lo.s32 	%r147, %r146, %r144;
	sub.s32 	%r148, %r145, %r147;
	cvt.u64.u32 	%rd495, %r146;
	cvt.u64.u32 	%rd496, %r148;
	bra.uni 	$L__BB32_13;
$L__BB32_12:
	div.s64 	%rd495, %rd491, %rd27;
	mul.lo.s64 	%rd421, %rd495, %rd27;
	sub.s64 	%rd496, %rd491, %rd421;
$L__BB32_13:
	mul.wide.u32 	%rd422, %r207, 8;
	add.s64 	%rd423, %rd1, %rd422;
	ld.global.u64 	%rd34, [%rd423];
	mad.lo.s64 	%rd35, %rd34, %rd496, %rd19;
	or.b64  	%rd424, %rd493, %rd27;
	and.b64  	%rd425, %rd424, -4294967296;
	setp.ne.s64 	%p32, %rd425, 0;
	@%p32 bra 	$L__BB32_15;
	cvt.u32.u64 	%r149, %rd27;
	cvt.u32.u64 	%r150, %rd493;
	div.u32 	%r151, %r150, %r149;
	mul.lo.s32 	%r152, %r151, %r149;
	sub.s32 	%r153, %r150, %r152;
	cvt.u64.u32 	%rd497, %r151;
	cvt.u64.u32 	%rd498, %r153;
	bra.uni 	$L__BB32_16;
$L__BB32_15:
	div.s64 	%rd497, %rd493, %rd27;
	mul.lo.s64 	%rd426, %rd497, %rd27;
	sub.s64 	%rd498, %rd493, %rd426;
$L__BB32_16:
	mad.lo.s64 	%rd42, %rd498, %rd34, %rd26;
	add.s32 	%r13, %r207, -1;
	mul.wide.u32 	%rd427, %r13, 8;
	add.s64 	%rd428, %rd2, %rd427;
	ld.global.u64 	%rd43, [%rd428];
	or.b64  	%rd429, %rd495, %rd43;
	and.b64  	%rd430, %rd429, -4294967296;
	setp.ne.s64 	%p33, %rd430, 0;
	@%p33 bra 	$L__BB32_18;
	cvt.u32.u64 	%r154, %rd43;
	cvt.u32.u64 	%r155, %rd495;
	div.u32 	%r156, %r155, %r154;
	mul.lo.s32 	%r157, %r156, %r154;
	sub.s32 	%r158, %r155, %r157;
	cvt.u64.u32 	%rd499, %r156;
	cvt.u64.u32 	%rd500, %r158;
	bra.uni 	$L__BB32_19;
$L__BB32_18:
	div.s64 	%rd499, %rd495, %rd43;
	mul.lo.s64 	%rd431, %rd499, %rd43;
	sub.s64 	%rd500, %rd495, %rd431;
$L__BB32_19:
	mul.wide.u32 	%rd432, %r13, 8;
	add.s64 	%rd433, %rd1, %rd432;
	ld.global.u64 	%rd50, [%rd433];
	mad.lo.s64 	%rd51, %rd50, %rd500, %rd35;
	or.b64  	%rd434, %rd497, %rd43;
	and.b64  	%rd435, %rd434, -4294967296;
	setp.ne.s64 	%p34, %rd435, 0;
	@%p34 bra 	$L__BB32_21;
	cvt.u32.u64 	%r159, %rd43;
	cvt.u32.u64 	%r160, %rd497;
	div.u32 	%r161, %r160, %r159;
	mul.lo.s32 	%r162, %r161, %r159;
	sub.s32 	%r163, %r160, %r162;
	cvt.u64.u32 	%rd501, %r161;
	cvt.u64.u32 	%rd502, %r163;
	bra.uni 	$L__BB32_22;
$L__BB32_21:
	div.s64 	%rd501, %rd497, %rd43;
	mul.lo.s64 	%rd436, %rd501, %rd43;
	sub.s64 	%rd502, %rd497, %rd436;
$L__BB32_22:
	mad.lo.s64 	%rd58, %rd502, %rd50, %rd42;
	add.s32 	%r164, %r207, -2;
	mul.wide.u32 	%rd437, %r164, 8;
	add.s64 	%rd438, %rd2, %rd437;
	ld.global.u64 	%rd59, [%rd438];
	or.b64  	%rd439, %rd499, %rd59;
	and.b64  	%rd440, %rd439, -4294967296;
	setp.ne.s64 	%p35, %rd440, 0;
	@%p35 bra 	$L__BB32_24;
	cvt.u32.u64 	%r165, %rd59;
	cvt.u32.u64 	%r166, %rd499;
	div.u32 	%r167, %r166, %r165;
	mul.lo.s32 	%r168, %r167, %r165;
	sub.s32 	%r169, %r166, %r168;
	cvt.u64.u32 	%rd525, %r167;
	cvt.u64.u32 	%rd504, %r169;
	bra.uni 	$L__BB32_25;
$L__BB32_24:
	div.s64 	%rd525, %rd499, %rd59;
	mul.lo.s64 	%rd441, %rd525, %rd59;
	sub.s64 	%rd504, %rd499, %rd441;
$L__BB32_25:
	mul.wide.u32 	%rd442, %r164, 8;
	add.s64 	%rd443, %rd1, %rd442;
	ld.global.u64 	%rd66, [%rd443];
	mad.lo.s64 	%rd529, %rd66, %rd504, %rd51;
	or.b64  	%rd444, %rd501, %rd59;
	and.b64  	%rd445, %rd444, -4294967296;
	setp.ne.s64 	%p36, %rd445, 0;
	@%p36 bra 	$L__BB32_27;
	cvt.u32.u64 	%r171, %rd59;
	cvt.u32.u64 	%r172, %rd501;
	div.u32 	%r173, %r172, %r171;
	mul.lo.s32 	%r174, %r173, %r171;
	sub.s32 	%r175, %r172, %r174;
	cvt.u64.u32 	%rd523, %r173;
	cvt.u64.u32 	%rd506, %r175;
	bra.uni 	$L__BB32_28;
$L__BB32_27:
	div.s64 	%rd523, %rd501, %rd59;
	mul.lo.s64 	%rd446, %rd523, %rd59;
	sub.s64 	%rd506, %rd501, %rd446;
$L__BB32_28:
	mad.lo.s64 	%rd530, %rd506, %rd66, %rd58;
	add.s32 	%r207, %r207, -4;
	add.s32 	%r206, %r206, 4;
	setp.ne.s32 	%p37, %r206, 0;
	@%p37 bra 	$L__BB32_4;
	add.s32 	%r209, %r207, 1;
$L__BB32_30:
	and.b32  	%r18, %r6, 3;
	setp.eq.s32 	%p38, %r18, 0;
	@%p38 bra 	$L__BB32_53;
	setp.eq.s32 	%p39, %r18, 1;
	@%p39 bra 	$L__BB32_45;
	mul.wide.u32 	%rd448, %r209, 8;
	add.s64 	%rd449, %rd2, %rd448;
	ld.global.u64 	%rd81, [%rd449];
	or.b64  	%rd450, %rd525, %rd81;
	and.b64  	%rd451, %rd450, -4294967296;
	setp.ne.s64 	%p40, %rd451, 0;
	@%p40 bra 	$L__BB32_34;
	cvt.u32.u64 	%r176, %rd81;
	cvt.u32.u64 	%r177, %rd525;
	div.u32 	%r178, %r177, %r176;
	mul.lo.s32 	%r179, %r178, %r176;
	sub.s32 	%r180, %r177, %r179;
	cvt.u64.u32 	%rd513, %r178;
	cvt.u64.u32 	%rd514, %r180;
	bra.uni 	$L__BB32_35;
$L__BB32_34:
	div.s64 	%rd513, %rd525, %rd81;
	mul.lo.s64 	%rd452, %rd513, %rd81;
	sub.s64 	%rd514, %rd525, %rd452;
$L__BB32_35:
	add.s64 	%rd454, %rd1, %rd448;
	ld.global.u64 	%rd88, [%rd454];
	mad.lo.s64 	%rd89, %rd88, %rd514, %rd529;
	or.b64  	%rd455, %rd523, %rd81;
	and.b64  	%rd456, %rd455, -4294967296;
	setp.ne.s64 	%p41, %rd456, 0;
	@%p41 bra 	$L__BB32_37;
	cvt.u32.u64 	%r181, %rd81;
	cvt.u32.u64 	%r182, %rd523;
	div.u32 	%r183, %r182, %r181;
	mul.lo.s32 	%r184, %r183, %r181;
	sub.s32 	%r185, %r182, %r184;
	cvt.u64.u32 	%rd515, %r183;
	cvt.u64.u32 	%rd516, %r185;
	bra.uni 	$L__BB32_38;
$L__BB32_37:
	div.s64 	%rd515, %rd523, %rd81;
	mul.lo.s64 	%rd457, %rd515, %rd81;
	sub.s64 	%rd516, %rd523, %rd457;
$L__BB32_38:
	mad.lo.s64 	%rd96, %rd516, %rd88, %rd530;
	add.s32 	%r19, %r209, -1;
	mul.wide.u32 	%rd458, %r19, 8;
	add.s64 	%rd459, %rd2, %rd458;
	ld.global.u64 	%rd97, [%rd459];
	or.b64  	%rd460, %rd513, %rd97;
	and.b64  	%rd461, %rd460, -4294967296;
	setp.ne.s64 	%p42, %rd461, 0;
	@%p42 bra 	$L__BB32_40;
	cvt.u32.u64 	%r186, %rd97;
	cvt.u32.u64 	%r187, %rd513;
	div.u32 	%r188, %r187, %r186;
	mul.lo.s32 	%r189, %r188, %r186;
	sub.s32 	%r190, %r187, %r189;
	cvt.u64.u32 	%rd525, %r188;
	cvt.u64.u32 	%rd518, %r190;
	bra.uni 	$L__BB32_41;
$L__BB32_40:
	div.s64 	%rd525, %rd513, %rd97;
	mul.lo.s64 	%rd462, %rd525, %rd97;
	sub.s64 	%rd518, %rd513, %rd462;
$L__BB32_41:
	add.s64 	%rd464, %rd1, %rd458;
	ld.global.u64 	%rd104, [%rd464];
	mad.lo.s64 	%rd529, %rd104, %rd518, %rd89;
	or.b64  	%rd465, %rd515, %rd97;
	and.b64  	%rd466, %rd465, -4294967296;
	setp.ne.s64 	%p43, %rd466, 0;
	@%p43 bra 	$L__BB32_43;
	cvt.u32.u64 	%r191, %rd97;
	cvt.u32.u64 	%r192, %rd515;
	div.u32 	%r193, %r192, %r191;
	mul.lo.s32 	%r194, %r193, %r191;
	sub.s32 	%r195, %r192, %r194;
	cvt.u64.u32 	%rd523, %r193;
	cvt.u64.u32 	%rd520, %r195;
	bra.uni 	$L__BB32_44;
$L__BB32_43:
	div.s64 	%rd523, %rd515, %rd97;
	mul.lo.s64 	%rd467, %rd523, %rd97;
	sub.s64 	%rd520, %rd515, %rd467;
$L__BB32_44:
	mad.lo.s64 	%rd530, %rd520, %rd104, %rd96;
	add.s32 	%r209, %r209, -2;
$L__BB32_45:
	and.b32  	%r196, %r6, 1;
	setp.eq.b32 	%p44, %r196, 1;
	not.pred 	%p45, %p44;
	@%p45 bra 	$L__BB32_53;
	mul.wide.u32 	%rd468, %r209, 8;
	add.s64 	%rd469, %rd2, %rd468;
	ld.global.u64 	%rd119, [%rd469];
	or.b64  	%rd470, %rd525, %rd119;
	and.b64  	%rd471, %rd470, -4294967296;
	setp.ne.s64 	%p46, %rd471, 0;
	@%p46 bra 	$L__BB32_48;
	cvt.u32.u64 	%r197, %rd119;
	cvt.u32.u64 	%r198, %rd525;
	rem.u32 	%r199, %r198, %r197;
	cvt.u64.u32 	%rd527, %r199;
	bra.uni 	$L__BB32_49;
$L__BB32_48:
	rem.s64 	%rd527, %rd525, %rd119;
$L__BB32_49:
	add.s64 	%rd473, %rd1, %rd468;
	ld.global.u64 	%rd123, [%rd473];
	mad.lo.s64 	%rd529, %rd123, %rd527, %rd529;
	or.b64  	%rd474, %rd523, %rd119;
	and.b64  	%rd475, %rd474, -4294967296;
	setp.ne.s64 	%p47, %rd475, 0;
	@%p47 bra 	$L__BB32_51;
	cvt.u32.u64 	%r200, %rd119;
	cvt.u32.u64 	%r201, %rd523;
	rem.u32 	%r202, %r201, %r200;
	cvt.u64.u32 	%rd528, %r202;
	bra.uni 	$L__BB32_52;
$L__BB32_51:
	rem.s64 	%rd528, %rd523, %rd119;
$L__BB32_52:
	mad.lo.s64 	%rd530, %rd528, %rd123, %rd530;
$L__BB32_53:
	shl.b64 	%rd476, %rd529, 1;
	add.s64 	%rd477, %rd571, %rd476;
	ld.global.u16 	%rs3, [%rd477];
	shl.b64 	%rd478, %rd530, 1;
	add.s64 	%rd479, %rd571, %rd478;
	ld.global.u16 	%rs4, [%rd479];
	add.s16 	%rs5, %rs4, %rs3;
	st.shared.u16 	[%r5], %rs5;
	bra.uni 	$L__BB32_114;
$L__BB32_54:
	cvt.u64.u32 	%rd131, %r4;
	setp.le.u64 	%p2, %rd264, %rd131;
	@%p2 bra 	$L__BB32_114;
	mov.u32 	%r56, %ctaid.y;
	cvt.u64.u32 	%rd269, %r56;
	mad.lo.s64 	%rd562, %rd264, %rd269, %rd131;
	cvt.u32.u64 	%r22, %rd263;
	add.s32 	%r213, %r22, -1;
	setp.lt.s32 	%p3, %r213, 0;
	@%p3 bra 	$L__BB32_113;
	and.b32  	%r24, %r22, 7;
	setp.lt.u32 	%p4, %r213, 7;
	@%p4 bra 	$L__BB32_84;
	add.s32 	%r211, %r22, -4;
	and.b32  	%r57, %r22, -8;
	neg.s32 	%r210, %r57;
$L__BB32_58:
	.pragma "nounroll";
	add.s32 	%r29, %r211, 3;
	mul.wide.u32 	%rd271, %r29, 8;
	add.s64 	%rd272, %rd2, %rd271;
	ld.global.u64 	%rd135, [%rd272];
	or.b64  	%rd273, %rd562, %rd135;
	and.b64  	%rd274, %rd273, -4294967296;
	setp.ne.s64 	%p5, %rd274, 0;
	@%p5 bra 	$L__BB32_60;
	cvt.u32.u64 	%r58, %rd135;
	cvt.u32.u64 	%r59, %rd562;
	div.u32 	%r60, %r59, %r58;
	mul.lo.s32 	%r61, %r60, %r58;
	sub.s32 	%r62, %r59, %r61;
	cvt.u64.u32 	%rd533, %r60;
	cvt.u64.u32 	%rd534, %r62;
	bra.uni 	$L__BB32_61;
$L__BB32_60:
	div.s64 	%rd533, %rd562, %rd135;
	mul.lo.s64 	%rd275, %rd533, %rd135;
	sub.s64 	%rd534, %rd562, %rd275;
$L__BB32_61:
	add.s64 	%rd277, %rd1, %rd271;
	ld.global.u64 	%rd278, [%rd277];
	mul.lo.s64 	%rd142, %rd278, %rd534;
	add.s32 	%r30, %r211, 2;
	mul.wide.u32 	%rd279, %r30, 8;
	add.s64 	%rd280, %rd2, %rd279;
	ld.global.u64 	%rd143, [%rd280];
	or.b64  	%rd281, %rd533, %rd143;
	and.b64  	%rd282, %rd281, -4294967296;
	setp.ne.s64 	%p6, %rd282, 0;
	@%p6 bra 	$L__BB32_63;
	cvt.u32.u64 	%r63, %rd143;
	cvt.u32.u64 	%r64, %rd533;
	div.u32 	%r65, %r64, %r63;
	mul.lo.s32 	%r66, %r65, %r63;
	sub.s32 	%r67, %r64, %r66;
	cvt.u64.u32 	%rd535, %r65;
	cvt.u64.u32 	%rd536, %r67;
	bra.uni 	$L__BB32_64;
$L__BB32_63:
	div.s64 	%rd535, %rd533, %rd143;
	mul.lo.s64 	%rd283, %rd535, %rd143;
	sub.s64 	%rd536, %rd533, %rd283;
$L__BB32_64:
	add.s64 	%rd285, %rd1, %rd279;
	ld.global.u64 	%rd286, [%rd285];
	mad.lo.s64 	%rd150, %rd286, %rd536, %rd142;
	add.s32 	%r31, %r211, 1;
	mul.wide.u32 	%rd287, %r31, 8;
	add.s64 	%rd288, %rd2, %rd287;
	ld.global.u64 	%rd151, [%rd288];
	or.b64  	%rd289, %rd535, %rd151;
	and.b64  	%rd290, %rd289, -4294967296;
	setp.ne.s64 	%p7, %rd290, 0;
	@%p7 bra 	$L__BB32_66;
	cvt.u32.u64 	%r68, %rd151;
	cvt.u32.u64 	%r69, %rd535;
	div.u32 	%r70, %r69, %r68;
	mul.lo.s32 	%r71, %r70, %r68;
	sub.s32 	%r72, %r69, %r71;
	cvt.u64.u32 	%rd537, %r70;
	cvt.u64.u32 	%rd538, %r72;
	bra.uni 	$L__BB32_67;
$L__BB32_66:
	div.s64 	%rd537, %rd535, %rd151;
	mul.lo.s64 	%rd291, %rd537, %rd151;
	sub.s64 	%rd538, %rd535, %rd291;
$L__BB32_67:
	add.s64 	%rd293, %rd1, %rd287;
	ld.global.u64 	%rd294, [%rd293];
	mad.lo.s64 	%rd158, %rd294, %rd538, %rd150;
	add.s32 	%r32, %r211, -4;
	mul.wide.u32 	%rd295, %r211, 8;
	add.s64 	%rd296, %rd2, %rd295;
	ld.global.u64 	%rd159, [%rd296];
	or.b64  	%rd297, %rd537, %rd159;
	and.b64  	%rd298, %rd297, -4294967296;
	setp.ne.s64 	%p8, %rd298, 0;
	@%p8 bra 	$L__BB32_69;
	cvt.u32.u64 	%r73, %rd159;
	cvt.u32.u64 	%r74, %rd537;
	div.u32 	%r75, %r74, %r73;
	mul.lo.s32 	%r76, %r75, %r73;
	sub.s32 	%r77, %r74, %r76;
	cvt.u64.u32 	%rd539, %r75;
	cvt.u64.u32 	%rd540, %r77;
	bra.uni 	$L__BB32_70;
$L__BB32_69:
	div.s64 	%rd539, %rd537, %rd159;
	mul.lo.s64 	%rd299, %rd539, %rd159;
	sub.s64 	%rd540, %rd537, %rd299;
$L__BB32_70:
	add.s64 	%rd301, %rd1, %rd295;
	ld.global.u64 	%rd302, [%rd301];
	mad.lo.s64 	%rd166, %rd302, %rd540, %rd158;
	add.s32 	%r33, %r211, -1;
	mul.wide.u32 	%rd303, %r33, 8;
	add.s64 	%rd304, %rd2, %rd303;
	ld.global.u64 	%rd167, [%rd304];
	or.b64  	%rd305, %rd539, %rd167;
	and.b64  	%rd306, %rd305, -4294967296;
	setp.ne.s64 	%p9, %rd306, 0;
	@%p9 bra 	$L__BB32_72;
	cvt.u32.u64 	%r78, %rd167;
	cvt.u32.u64 	%r79, %rd539;
	div.u32 	%r80, %r79, %r78;
	mul.lo.s32 	%r81, %r80, %r78;
	sub.s32 	%r82, %r79, %r81;
	cvt.u64.u32 	%rd541, %r80;
	cvt.u64.u32 	%rd542, %r82;
	bra.uni 	$L__BB32_73;
$L__BB32_72:
	div.s64 	%rd541, %rd539, %rd167;
	mul.lo.s64 	%rd307, %rd541, %rd167;
	sub.s64 	%rd542, %rd539, %rd307;
$L__BB32_73:
	add.s64 	%rd309, %rd1, %rd303;
	ld.global.u64 	%rd310, [%rd309];
	mad.lo.s64 	%rd174, %rd310, %rd542, %rd166;
	add.s32 	%r34, %r211, -2;
	mul.wide.u32 	%rd311, %r34, 8;
	add.s64 	%rd312, %rd2, %rd311;
	ld.global.u64 	%rd175, [%rd312];
	or.b64  	%rd313, %rd541, %rd175;
	and.b64  	%rd314, %rd313, -4294967296;
	setp.ne.s64 	%p10, %rd314, 0;
	@%p10 bra 	$L__BB32_75;
	cvt.u32.u64 	%r83, %rd175;
	cvt.u32.u64 	%r84, %rd541;
	div.u32 	%r85, %r84, %r83;
	mul.lo.s32 	%r86, %r85, %r83;
	sub.s32 	%r87, %r84, %r86;
	cvt.u64.u32 	%rd543, %r85;
	cvt.u64.u32 	%rd544, %r87;
	bra.uni 	$L__BB32_76;
$L__BB32_75:
	div.s64 	%rd543, %rd541, %rd175;
	mul.lo.s64 	%rd315, %rd543, %rd175;
	sub.s64 	%rd544, %rd541, %rd315;
$L__BB32_76:
	add.s64 	%rd317, %rd1, %rd311;
	ld.global.u64 	%rd318, [%rd317];
	mad.lo.s64 	%rd182, %rd318, %rd544, %rd174;
	add.s32 	%r35, %r211, -3;
	mul.wide.u32 	%rd319, %r35, 8;
	add.s64 	%rd320, %rd2, %rd319;
	ld.global.u64 	%rd183, [%rd320];
	or.b64  	%rd321, %rd543, %rd183;
	and.b64  	%rd322, %rd321, -4294967296;
	setp.ne.s64 	%p11, %rd322, 0;
	@%p11 bra 	$L__BB32_78;
	cvt.u32.u64 	%r88, %rd183;
	cvt.u32.u64 	%r89, %rd543;
	div.u32 	%r90, %r89, %r88;
	mul.lo.s32 	%r91, %r90, %r88;
	sub.s32 	%r92, %r89, %r91;
	cvt.u64.u32 	%rd545, %r90;
	cvt.u64.u32 	%rd546, %r92;
	bra.uni 	$L__BB32_79;
$L__BB32_78:
	div.s64 	%rd545, %rd543, %rd183;
	mul.lo.s64 	%rd323, %rd545, %rd183;
	sub.s64 	%rd546, %rd543, %rd323;
$L__BB32_79:
	add.s64 	%rd325, %rd1, %rd319;
	ld.global.u64 	%rd326, [%rd325];
	mad.lo.s64 	%rd190, %rd326, %rd546, %rd182;
	mul.wide.u32 	%rd327, %r32, 8;
	add.s64 	%rd328, %rd2, %rd327;
	ld.global.u64 	%rd191, [%rd328];
	or.b64  	%rd329, %rd545, %rd191;
	and.b64  	%rd330, %rd329, -4294967296;
	setp.ne.s64 	%p12, %rd330, 0;
	@%p12 bra 	$L__BB32_81;
	cvt.u32.u64 	%r93, %rd191;
	cvt.u32.u64 	%r94, %rd545;
	div.u32 	%r95, %r94, %r93;
	mul.lo.s32 	%r96, %r95, %r93;
	sub.s32 	%r97, %r94, %r96;
	cvt.u64.u32 	%rd562, %r95;
	cvt.u64.u32 	%rd548, %r97;
	bra.uni 	$L__BB32_82;
$L__BB32_81:
	div.s64 	%rd562, %rd545, %rd191;
	mul.lo.s64 	%rd331, %rd562, %rd191;
	sub.s64 	%rd548, %rd545, %rd331;
$L__BB32_82:
	add.s64 	%rd333, %rd1, %rd327;
	ld.global.u64 	%rd334, [%rd333];
	mad.lo.s64 	%rd335, %rd334, %rd548, %rd190;
	shl.b64 	%rd336, %rd335, 1;
	add.s64 	%rd571, %rd571, %rd336;
	add.s32 	%r211, %r211, -8;
	add.s32 	%r210, %r210, 8;
	setp.ne.s32 	%p13, %r210, 0;
	@%p13 bra 	$L__BB32_58;
	add.s32 	%r213, %r211, 3;
$L__BB32_84:
	setp.eq.s32 	%p14, %r24, 0;
	@%p14 bra 	$L__BB32_113;
	and.b32  	%r40, %r22, 3;
	setp.lt.u32 	%p15, %r24, 4;
	@%p15 bra 	$L__BB32_99;
	mul.wide.u32 	%rd338, %r213, 8;
	add.s64 	%rd339, %rd2, %rd338;
	ld.global.u64 	%rd202, [%rd339];
	or.b64  	%rd340, %rd562, %rd202;
	and.b64  	%rd341, %rd340, -4294967296;
	setp.ne.s64 	%p16, %rd341, 0;
	@%p16 bra 	$L__BB32_88;
	cvt.u32.u64 	%r98, %rd202;
	cvt.u32.u64 	%r99, %rd562;
	div.u32 	%r100, %r99, %r98;
	mul.lo.s32 	%r101, %r100, %r98;
	sub.s32 	%r102, %r99, %r101;
	cvt.u64.u32 	%rd552, %r100;
	cvt.u64.u32 	%rd553, %r102;
	bra.uni 	$L__BB32_89;
$L__BB32_88:
	div.s64 	%rd552, %rd562, %rd202;
	mul.lo.s64 	%rd342, %rd552, %rd202;
	sub.s64 	%rd553, %rd562, %rd342;
$L__BB32_89:
	add.s64 	%rd344, %rd1, %rd338;
	ld.global.u64 	%rd345, [%rd344];
	mul.lo.s64 	%rd209, %rd345, %rd553;
	add.s32 	%r41, %r213, -1;
	mul.wide.u32 	%rd346, %r41, 8;
	add.s64 	%rd347, %rd2, %rd346;
	ld.global.u64 	%rd210, [%rd347];
	or.b64  	%rd348, %rd552, %rd210;
	and.b64  	%rd349, %rd348, -4294967296;
	setp.ne.s64 	%p17, %rd349, 0;
	@%p17 bra 	$L__BB32_91;
	cvt.u32.u64 	%r103, %rd210;
	cvt.u32.u64 	%r104, %rd552;
	div.u32 	%r105, %r104, %r103;
	mul.lo.s32 	%r106, %r105, %r103;
	sub.s32 	%r107, %r104, %r106;
	cvt.u64.u32 	%rd554, %r105;
	cvt.u64.u32 	%rd555, %r107;
	bra.uni 	$L__BB32_92;
$L__BB32_91:
	div.s64 	%rd554, %rd552, %rd210;
	mul.lo.s64 	%rd350, %rd554, %rd210;
	sub.s64 	%rd555, %rd552, %rd350;
$L__BB32_92:
	add.s64 	%rd352, %rd1, %rd346;
	ld.global.u64 	%rd353, [%rd352];
	mad.lo.s64 	%rd217, %rd353, %rd555, %rd209;
	add.s32 	%r42, %r213, -2;
	mul.wide.u32 	%rd354, %r42, 8;
	add.s64 	%rd355, %rd2, %rd354;
	ld.global.u64 	%rd218, [%rd355];
	or.b64  	%rd356, %rd554, %rd218;
	and.b64  	%rd357, %rd356, -4294967296;
	setp.ne.s64 	%p18, %rd357, 0;
	@%p18 bra 	$L__BB32_94;
	cvt.u32.u64 	%r108, %rd218;
	cvt.u32.u64 	%r109, %rd554;
	div.u32 	%r110, %r109, %r108;
	mul.lo.s32 	%r111, %r110, %r108;
	sub.s32 	%r112, %r109, %r111;
	cvt.u64.u32 	%rd556, %r110;
	cvt.u64.u32 	%rd557, %r112;
	bra.uni 	$L__BB32_95;
$L__BB32_94:
	div.s64 	%rd556, %rd554, %rd218;
	mul.lo.s64 	%rd358, %rd556, %rd218;
	sub.s64 	%rd557, %rd554, %rd358;
$L__BB32_95:
	add.s64 	%rd360, %rd1, %rd354;
	ld.global.u64 	%rd361, [%rd360];
	mad.lo.s64 	%rd225, %rd361, %rd557, %rd217;
	add.s32 	%r43, %r213, -3;
	mul.wide.u32 	%rd362, %r43, 8;
	add.s64 	%rd363, %rd2, %rd362;
	ld.global.u64 	%rd226, [%rd363];
	or.b64  	%rd364, %rd556, %rd226;
	and.b64  	%rd365, %rd364, -4294967296;
	setp.ne.s64 	%p19, %rd365, 0;
	@%p19 bra 	$L__BB32_97;
	cvt.u32.u64 	%r113, %rd226;
	cvt.u32.u64 	%r114, %rd556;
	div.u32 	%r115, %r114, %r113;
	mul.lo.s32 	%r116, %r115, %r113;
	sub.s32 	%r117, %r114, %r116;
	cvt.u64.u32 	%rd562, %r115;
	cvt.u64.u32 	%rd559, %r117;
	bra.uni 	$L__BB32_98;
$L__BB32_97:
	div.s64 	%rd562, %rd556, %rd226;
	mul.lo.s64 	%rd366, %rd562, %rd226;
	sub.s64 	%rd559, %rd556, %rd366;
$L__BB32_98:
	add.s64 	%rd368, %rd1, %rd362;
	ld.global.u64 	%rd369, [%rd368];
	mad.lo.s64 	%rd370, %rd369, %rd559, %rd225;
	shl.b64 	%rd371, %rd370, 1;
	add.s64 	%rd571, %rd571, %rd371;
	add.s32 	%r213, %r213, -4;
$L__BB32_99:
	setp.eq.s32 	%p20, %r40, 0;
	@%p20 bra 	$L__BB32_113;
	setp.eq.s32 	%p21, %r40, 1;
	@%p21 bra 	$L__BB32_108;
	mul.wide.u32 	%rd373, %r213, 8;
	add.s64 	%rd374, %rd2, %rd373;
	ld.global.u64 	%rd237, [%rd374];
	or.b64  	%rd375, %rd562, %rd237;
	and.b64  	%rd376, %rd375, -4294967296;
	setp.ne.s64 	%p22, %rd376, 0;
	@%p22 bra 	$L__BB32_103;
	cvt.u32.u64 	%r118, %rd237;
	cvt.u32.u64 	%r119, %rd562;
	div.u32 	%r120, %r119, %r118;
	mul.lo.s32 	%r121, %r120, %r118;
	sub.s32 	%r122, %r119, %r121;
	cvt.u64.u32 	%rd563, %r120;
	cvt.u64.u32 	%rd564, %r122;
	bra.uni 	$L__BB32_104;
$L__BB32_103:
	div.s64 	%rd563, %rd562, %rd237;
	mul.lo.s64 	%rd377, %rd563, %rd237;
	sub.s64 	%rd564, %rd562, %rd377;
$L__BB32_104:
	add.s64 	%rd379, %rd1, %rd373;
	ld.global.u64 	%rd380, [%rd379];
	mul.lo.s64 	%rd244, %rd380, %rd564;
	add.s32 	%r46, %r213, -1;
	mul.wide.u32 	%rd381, %r46, 8;
	add.s64 	%rd382, %rd2, %rd381;
	ld.global.u64 	%rd245, [%rd382];
	or.b64  	%rd383, %rd563, %rd245;
	and.b64  	%rd384, %rd383, -4294967296;
	setp.ne.s64 	%p23, %rd384, 0;
	@%p23 bra 	$L__BB32_106;
	cvt.u32.u64 	%r123, %rd245;
	cvt.u32.u64 	%r124, %rd563;
	div.u32 	%r125, %r124, %r123;
	mul.lo.s32 	%r126, %r125, %r123;
	sub.s32 	%r127, %r124, %r126;
	cvt.u64.u32 	%rd562, %r125;
	cvt.u64.u32 	%rd566, %r127;
	bra.uni 	$L__BB32_107;
$L__BB32_106:
	div.s64 	%rd562, %rd563, %rd245;
	mul.lo.s64 	%rd385, %rd562, %rd245;
	sub.s64 	%rd566, %rd563, %rd385;
$L__BB32_107:
	add.s64 	%rd387, %rd1, %rd381;
	ld.global.u64 	%rd388, [%rd387];
	mad.lo.s64 	%rd389, %rd388, %rd566, %rd244;
	shl.b64 	%rd390, %rd389, 1;
	add.s64 	%rd571, %rd571, %rd390;
	add.s32 	%r213, %r213, -2;
$L__BB32_108:
	and.b32  	%r128, %r22, 1;
	setp.eq.b32 	%p24, %r128, 1;
	not.pred 	%p25, %p24;
	@%p25 bra 	$L__BB32_113;
	mul.wide.u32 	%rd391, %r213, 8;
	add.s64 	%rd392, %rd2, %rd391;
	ld.global.u64 	%rd256, [%rd392];
	or.b64  	%rd393, %rd562, %rd256;
	and.b64  	%rd394, %rd393, -4294967296;
	setp.ne.s64 	%p26, %rd394, 0;
	@%p26 bra 	$L__BB32_111;
	cvt.u32.u64 	%r129, %rd256;
	cvt.u32.u64 	%r130, %rd562;
	rem.u32 	%r131, %r130, %r129;
	cvt.u64.u32 	%rd570, %r131;
	bra.uni 	$L__BB32_112;
$L__BB32_111:
	rem.s64 	%rd570, %rd562, %rd256;
$L__BB32_112:
	add.s64 	%rd396, %rd1, %rd391;
	ld.global.u64 	%rd397, [%rd396];
	mul.lo.s64 	%rd398, %rd397, %rd570;
	shl.b64 	%rd399, %rd398, 1;
	add.s64 	%rd571, %rd571, %rd399;
$L__BB32_113:
	ld.global.u16 	%rs2, [%rd571];
	st.shared.u16 	[%r5], %rs2;
$L__BB32_114:
	bar.sync 	0;
	setp.lt.u32 	%p48, %r215, 66;
	@%p48 bra 	$L__BB32_118;
$L__BB32_115:
	shr.u32 	%r50, %r215, 1;
	setp.ge.u32 	%p49, %r1, %r50;
	@%p49 bra 	$L__BB32_117;
	ld.shared.u16 	%rs6, [%r5];
	and.b32  	%r203, %r215, 2046;
	add.s32 	%r204, %r5, %r203;
	ld.shared.u16 	%rs7, [%r204];
	add.s16 	%rs8, %rs7, %rs6;
	st.shared.u16 	[%r5], %rs8;
$L__BB32_117:
	bar.sync 	0;
	setp.gt.u32 	%p50, %r215, 131;
	mov.u32 	%r215, %r50;
	@%p50 bra 	$L__BB32_115;
$L__BB32_118:
	setp.gt.u32 	%p51, %r1, 31;
	@%p51 bra 	$L__BB32_121;
	ld.volatile.shared.u16 	%rs9, [%r5];
	ld.volatile.shared.u16 	%rs10, [%r5+64];
	add.s16 	%rs11, %rs10, %rs9;
	st.volatile.shared.u16 	[%r5], %rs11;
	ld.volatile.shared.u16 	%rs12, [%r5];
	ld.volatile.shared.u16 	%rs13, [%r5+32];
	add.s16 	%rs14, %rs13, %rs12;
	st.volatile.shared.u16 	[%r5], %rs14;
	ld.volatile.shared.u16 	%rs15, [%r5];
	ld.volatile.shared.u16 	%rs16, [%r5+16];
	add.s16 	%rs17, %rs16, %rs15;
	st.volatile.shared.u16 	[%r5], %rs17;
	ld.volatile.shared.u16 	%rs18, [%r5];
	ld.volatile.shared.u16 	%rs19, [%r5+8];
	add.s16 	%rs20, %rs19, %rs18;
	st.volatile.shared.u16 	[%r5], %rs20;
	ld.volatile.shared.u16 	%rs21, [%r5];
	ld.volatile.shared.u16 	%rs22, [%r5+4];
	add.s16 	%rs23, %rs22, %rs21;
	st.volatile.shared.u16 	[%r5], %rs23;
	ld.volatile.shared.u16 	%rs24, [%r5];
	ld.volatile.shared.u16 	%rs25, [%r5+2];
	add.s16 	%rs26, %rs25, %rs24;
	st.volatile.shared.u16 	[%r5], %rs26;
	setp.ne.s32 	%p52, %r1, 0;
	@%p52 bra 	$L__BB32_121;
	ld.param.u64 	%rd486, [contiguous_reduce2_u16_param_0];
	ld.shared.u16 	%rs27, [sdata_u16];
	cvt.u64.u32 	%rd480, %r2;
	mov.u32 	%r205, %ctaid.y;
	cvt.u64.u32 	%rd481, %r205;
	mad.lo.s64 	%rd482, %rd265, %rd481, %rd480;
	cvta.to.global.u64 	%rd483, %rd486;
	shl.b64 	%rd484, %rd482, 1;
	add.s64 	%rd485, %rd483, %rd484;
	st.global.u16 	[%rd485], %rs27;
$L__BB32_121:
	ret;

}
	// .globl	contiguous_reduce22_u16
.visible .entry contiguous_reduce22_u16(
	.param .u64 .ptr .align 1 contiguous_reduce22_u16_param_0,
	.param .u64 .ptr .align 1 contiguous_reduce22_u16_param_1,
	.param .u64 contiguous_reduce22_u16_param_2,
	.param .u64 contiguous_reduce22_u16_param_3
)
{
	.reg .pred 	%p<8>;
	.reg .b16 	%rs<28>;
	.reg .b32 	%r<19>;
	.reg .b64 	%rd<27>;

	ld.param.u64 	%rd4, [contiguous_reduce22_u16_param_0];
	ld.param.u64 	%rd7, [contiguous_reduce22_u16_param_1];
	ld.param.u64 	%rd5, [contiguous_reduce22_u16_param_2];
	ld.param.u64 	%rd6, [contiguous_reduce22_u16_param_3];
	cvta.to.global.u64 	%rd1, %rd7;
	mov.u32 	%r1, %tid.x;
	mov.u32 	%r2, %ctaid.x;
	mov.u32 	%r18, %ntid.x;
	mul.lo.s32 	%r8, %r2, %r18;
	shl.b32 	%r9, %r8, 1;
	add.s32 	%r4, %r9, %r1;
	shl.b32 	%r10, %r1, 1;
	mov.u32 	%r11, sdata_u16;
	add.s32 	%r5, %r11, %r10;
	mov.b16 	%rs1, 0;
	st.shared.u16 	[%r5], %rs1;
	add.s32 	%r12, %r4, %r18;
	cvt.u64.u32 	%rd2, %r12;
	setp.le.u64 	%p1, %rd5, %rd2;
	@%p1 bra 	$L__BB33_2;
	cvt.u64.u32 	%rd12, %r4;
	mov.u32 	%r14, %ctaid.y;
	cvt.u64.u32 	%rd13, %r14;
	mul.lo.s64 	%rd14, %rd5, %rd13;
	add.s64 	%rd15, %rd14, %rd12;
	shl.b64 	%rd16, %rd15, 1;
	add.s64 	%rd17, %rd1, %rd16;
	ld.global.u16 	%rs3, [%rd17];
	add.s64 	%rd18, %rd14, %rd2;
	shl.b64 	%rd19, %rd18, 1;
	add.s64 	%rd20, %rd1, %rd19;
	ld.global.u16 	%rs4, [%rd20];
	add.s16 	%rs5, %rs4, %rs3;
	st.shared.u16 	[%r5], %rs5;
	bra.uni 	$L__BB33_4;
$L__BB33_2:
	cvt.u64.u32 	%rd3, %r4;
	setp.le.u64 	%p2, %rd5, %rd3;
	@%p2 bra 	$L__BB33_4;
	mov.u32 	%r13, %ctaid.y;
	cvt.u64.u32 	%rd8, %r13;
	mad.lo.s64 	%rd9, %rd5, %rd8, %rd3;
	shl.b64 	%rd10, %rd9, 1;
	add.s64 	%rd11, %rd1, %rd10;
	ld.global.u16 	%rs2, [%rd11];
	st.shared.u16 	[%r5], %rs2;
$L__BB33_4:
	bar.sync 	0;
	setp.lt.u32 	%p3, %r18, 66;
	@%p3 bra 	$L__BB33_8;
$L__BB33_5:
	shr.u32 	%r7, %r18, 1;
	setp.ge.u32 	%p4, %r1, %r7;
	@%p4 bra 	$L__BB33_7;
	ld.shared.u16 	%rs6, [%r5];
	and.b32  	%r15, %r18, 2046;
	add.s32 	%r16, %r5, %r15;
	ld.shared.u16 	%rs7, [%r16];
	add.s16 	%rs8, %rs7, %rs6;
	st.shared.u16 	[%r5], %rs8;
$L__BB33_7:
	bar.sync 	0;
	setp.gt.u32 	%p5, %r18, 131;
	mov.u32 	%r18, %r7;
	@%p5 bra 	$L__BB33_5;
$L__BB33_8:
	setp.gt.u32 	%p6, %r1, 31;
	@%p6 bra 	$L__BB33_11;
	ld.volatile.shared.u16 	%rs9, [%r5];
	ld.volatile.shared.u16 	%rs10, [%r5+64];
	add.s16 	%rs11, %rs10, %rs9;
	st.volatile.shared.u16 	[%r5], %rs11;
	ld.volatile.shared.u16 	%rs12, [%r5];
	ld.volatile.shared.u16 	%rs13, [%r5+32];
	add.s16 	%rs14, %rs13, %rs12;
	st.volatile.shared.u16 	[%r5], %rs14;
	ld.volatile.shared.u16 	%rs15, [%r5];
	ld.volatile.shared.u16 	%rs16, [%r5+16];
	add.s16 	%rs17, %rs16, %rs15;
	st.volatile.shared.u16 	[%r5], %rs17;
	ld.volatile.shared.u16 	%rs18, [%r5];
	ld.volatile.shared.u16 	%rs19, [%r5+8];
	add.s16 	%rs20, %rs19, %rs18;
	st.volatile.shared.u16 	[%r5], %rs20;
	ld.volatile.shared.u16 	%rs21, [%r5];
	ld.volatile.shared.u16 	%rs22, [%r5+4];
	add.s16 	%rs23, %rs22, %rs21;
	st.volatile.shared.u16 	[%r5], %rs23;
	ld.volatile.shared.u16 	%rs24, [%r5];
	ld.volatile.shared.u16 	%rs25, [%r5+2];
	add.s16 	%rs26, %rs25, %rs24;
	st.volatile.shared.u16 	[%r5], %rs26;
	setp.ne.s32 	%p7, %r1, 0;
	@%p7 bra 	$L__BB33_11;
	ld.shared.u16 	%rs27, [sdata_u16];
	cvt.u64.u32 	%rd21, %r2;
	mov.u32 	%r17, %ctaid.y;
	cvt.u64.u32 	%rd22, %r17;
	mad.lo.s64 	%rd23, %rd6, %rd22, %rd21;
	cvta.to.global.u64 	%rd24, %rd4;
	shl.b64 	%rd25, %rd23, 1;
	add.s64 	%rd26, %rd24, %rd25;
	st.global.u16 	[%rd26], %rs27;
$L__BB33_11:
	ret;

}
	// .globl	contiguous_reduce3_u16
.visible .entry contiguous_reduce3_u16(
	.param .u64 .ptr .align 1 contiguous_reduce3_u16_param_0,
	.param .u64 .ptr .align 1 contiguous_reduce3_u16_param_1,
	.param .u64 .ptr .align 1 contiguous_reduce3_u16_param_2,
	.param .u64 .ptr .align 1 contiguous_reduce3_u16_param_3,
	.param .u64 contiguous_reduce3_u16_param_4,
	.param .u64 contiguous_reduce3_u16_param_5,
	.param .u64 contiguous_reduce3_u16_param_6
)
{
	.reg .pred 	%p<39>;
	.reg .b16 	%rs<56>;
	.reg .b32 	%r<202>;
	.reg .b64 	%rd<306>;

	ld.param.u64 	%rd144, [contiguous_reduce3_u16_param_0];
	ld.param.u64 	%rd145, [contiguous_reduce3_u16_param_1];
	ld.param.u64 	%rd148, [contiguous_reduce3_u16_param_2];
	ld.param.u64 	%rd149, [contiguous_reduce3_u16_param_3];
	ld.param.u64 	%rd146, [contiguous_reduce3_u16_param_4];
	ld.param.u64 	%rd147, [contiguous_reduce3_u16_param_5];
	ld.param.u64 	%rd150, [contiguous_reduce3_u16_param_6];
	cvta.to.global.u64 	%rd1, %rd149;
	cvta.to.global.u64 	%rd2, %rd148;
	mov.u32 	%r1, %tid.y;
	mov.u32 	%r2, %ntid.x;
	mov.u32 	%r3, %tid.x;
	mad.lo.s32 	%r64, %r1, %r2, %r3;
	mov.u32 	%r65, %ctaid.x;
	mad.lo.s32 	%r66, %r65, %r2, %r3;
	mov.u32 	%r67, %ctaid.y;
	mov.u32 	%r4, %ntid.y;
	mad.lo.s32 	%r68, %r67, %r4, %r1;
	shl.b32 	%r69, %r64, 1;
	mov.u32 	%r70, sdata_u16;
	add.s32 	%r6, %r70, %r69;
	mov.b16 	%rs14, 0;
	st.shared.u16 	[%r6], %rs14;
	cvt.u64.u32 	%rd3, %r66;
	setp.le.u64 	%p1, %rd147, %rd3;
	cvt.u64.u32 	%rd152, %r68;
	setp.le.u64 	%p2, %rd150, %rd152;
	or.pred  	%p3, %p1, %p2;
	@%p3 bra 	$L__BB34_76;
	cvt.u32.u64 	%r71, %rd3;
	cvt.u32.u64 	%r72, %rd147;
	mad.lo.s32 	%r192, %r68, %r72, %r71;
	cvt.u32.u64 	%r8, %rd146;
	add.s32 	%r191, %r8, -1;
	setp.lt.s32 	%p4, %r191, 0;
	mov.b64 	%rd305, 0;
	@%p4 bra 	$L__BB34_59;
	and.b32  	%r10, %r8, 7;
	setp.lt.u32 	%p5, %r191, 7;
	mov.b64 	%rd305, 0;
	@%p5 bra 	$L__BB34_30;
	add.s32 	%r187, %r8, -4;
	and.b32  	%r73, %r8, -8;
	neg.s32 	%r186, %r73;
	mov.b64 	%rd305, 0;
$L__BB34_4:
	.pragma "nounroll";
	add.s32 	%r16, %r187, 3;
	cvt.u64.u32 	%rd5, %r192;
	mul.wide.u32 	%rd157, %r16, 8;
	add.s64 	%rd158, %rd2, %rd157;
	ld.global.u64 	%rd6, [%rd158];
	and.b64  	%rd159, %rd6, -4294967296;
	setp.ne.s64 	%p6, %rd159, 0;
	@%p6 bra 	$L__BB34_6;
	cvt.u32.u64 	%r74, %rd6;
	cvt.u32.u64 	%r75, %rd5;
	div.u32 	%r76, %r75, %r74;
	mul.lo.s32 	%r77, %r76, %r74;
	sub.s32 	%r78, %r75, %r77;
	cvt.u64.u32 	%rd270, %r76;
	cvt.u64.u32 	%rd271, %r78;
	bra.uni 	$L__BB34_7;
$L__BB34_6:
	div.s64 	%rd270, %rd5, %rd6;
	mul.lo.s64 	%rd160, %rd270, %rd6;
	sub.s64 	%rd271, %rd5, %rd160;
$L__BB34_7:
	add.s64 	%rd162, %rd1, %rd157;
	ld.global.u64 	%rd163, [%rd162];
	mad.lo.s64 	%rd13, %rd163, %rd271, %rd305;
	add.s32 	%r17, %r187, 2;
	and.b64  	%rd14, %rd270, 4294967295;
	mul.wide.u32 	%rd164, %r17, 8;
	add.s64 	%rd165, %rd2, %rd164;
	ld.global.u64 	%rd15, [%rd165];
	and.b64  	%rd166, %rd15, -4294967296;
	setp.ne.s64 	%p7, %rd166, 0;
	@%p7 bra 	$L__BB34_9;
	cvt.u32.u64 	%r79, %rd15;
	cvt.u32.u64 	%r80, %rd14;
	div.u32 	%r81, %r80, %r79;
	mul.lo.s32 	%r82, %r81, %r79;
	sub.s32 	%r83, %r80, %r82;
	cvt.u64.u32 	%rd272, %r81;
	cvt.u64.u32 	%rd273, %r83;
	bra.uni 	$L__BB34_10;
$L__BB34_9:
	div.s64 	%rd272, %rd14, %rd15;
	mul.lo.s64 	%rd167, %rd272, %rd15;
	sub.s64 	%rd273, %rd14, %rd167;
$L__BB34_10:
	add.s64 	%rd169, %rd1, %rd164;
	ld.global.u64 	%rd170, [%rd169];
	mad.lo.s64 	%rd22, %rd170, %rd273, %rd13;
	add.s32 	%r18, %r187, 1;
	and.b64  	%rd23, %rd272, 4294967295;
	mul.wide.u32 	%rd171, %r18, 8;
	add.s64 	%rd172, %rd2, %rd171;
	ld.global.u64 	%rd24, [%rd172];
	and.b64  	%rd173, %rd24, -4294967296;
	setp.ne.s64 	%p8, %rd173, 0;
	@%p8 bra 	$L__BB34_12;
	cvt.u32.u64 	%r84, %rd24;
	cvt.u32.u64 	%r85, %rd23;
	div.u32 	%r86, %r85, %r84;
	mul.lo.s32 	%r87, %r86, %r84;
	sub.s32 	%r88, %r85, %r87;
	cvt.u64.u32 	%rd274, %r86;
	cvt.u64.u32 	%rd275, %r88;
	bra.uni 	$L__BB34_13;
$L__BB34_12:
	div.s64 	%rd274, %rd23, %rd24;
	mul.lo.s64 	%rd174, %rd274, %rd24;
	sub.s64 	%rd275, %rd23, %rd174;
$L__BB34_13:
	add.s64 	%rd176, %rd1, %rd171;
	ld.global.u64 	%rd177, [%rd176];
	mad.lo.s64 	%rd31, %rd177, %rd275, %rd22;
	add.s32 	%r19, %r187, -4;
	and.b64  	%rd32, %rd274, 4294967295;
	mul.wide.u32 	%rd178, %r187, 8;
	add.s64 	%rd179, %rd2, %rd178;
	ld.global.u64 	%rd33, [%rd179];
	and.b64  	%rd180, %rd33, -4294967296;
	setp.ne.s64 	%p9, %rd180, 0;
	@%p9 bra 	$L__BB34_15;
	cvt.u32.u64 	%r89, %rd33;
	cvt.u32.u64 	%r90, %rd32;
	div.u32 	%r91, %r90, %r89;
	mul.lo.s32 	%r92, %r91, %r89;
	sub.s32 	%r93, %r90, %r92;
	cvt.u64.u32 	%rd276, %r91;
	cvt.u64.u32 	%rd277, %r93;
	bra.uni 	$L__BB34_16;
$L__BB34_15:
	div.s64 	%rd276, %rd32, %rd33;
	mul.lo.s64 	%rd181, %rd276, %rd33;
	sub.s64 	%rd277, %rd32, %rd181;
$L__BB34_16:
	mul.wide.u32 	%rd182, %r187, 8;
	add.s64 	%rd183, %rd1, %rd182;
	ld.global.u64 	%rd184, [%rd183];
	mad.lo.s64 	%rd40, %rd184, %rd277, %rd31;
	add.s32 	%r20, %r187, -1;
	and.b64  	%rd41, %rd276, 4294967295;
	mul.wide.u32 	%rd185, %r20, 8;
	add.s64 	%rd186, %rd2, %rd185;
	ld.global.u64 	%rd42, [%rd186];
	and.b64  	%rd187, %rd42, -4294967296;
	setp.ne.s64 	%p10, %rd187, 0;
	@%p10 bra 	$L__BB34_18;
	cvt.u32.u64 	%r94, %rd42;
	cvt.u32.u64 	%r95, %rd41;
	div.u32 	%r96, %r95, %r94;
	mul.lo.s32 	%r97, %r96, %r94;
	sub.s32 	%r98, %r95, %r97;
	cvt.u64.u32 	%rd278, %r96;
	cvt.u64.u32 	%rd279, %r98;
	bra.uni 	$L__BB34_19;
$L__BB34_18:
	div.s64 	%rd278, %rd41, %rd42;
	mul.lo.s64 	%rd188, %rd278, %rd42;
	sub.s64 	%rd279, %rd41, %rd188;
$L__BB34_19:
	mul.wide.u32 	%rd189, %r20, 8;
	add.s64 	%rd190, %rd1, %rd189;
	ld.global.u64 	%rd191, [%rd190];
	mad.lo.s64 	%rd49, %rd191, %rd279, %rd40;
	add.s32 	%r21, %r187, -2;
	and.b64  	%rd50, %rd278, 4294967295;
	mul.wide.u32 	%rd192, %r21, 8;
	add.s64 	%rd193, %rd2, %rd192;
	ld.global.u64 	%rd51, [%rd193];
	and.b64  	%rd194, %rd51, -4294967296;
	setp.ne.s64 	%p11, %rd194, 0;
	@%p11 bra 	$L__BB34_21;
	cvt.u32.u64 	%r99, %rd51;
	cvt.u32.u64 	%r100, %rd50;
	div.u32 	%r101, %r100, %r99;
	mul.lo.s32 	%r102, %r101, %r99;
	sub.s32 	%r103, %r100, %r102;
	cvt.u64.u32 	%rd280, %r101;
	cvt.u64.u32 	%rd281, %r103;
	bra.uni 	$L__BB34_22;
$L__BB34_21:
	div.s64 	%rd280, %rd50, %rd51;
	mul.lo.s64 	%rd195, %rd280, %rd51;
	sub.s64 	%rd281, %rd50, %rd195;
$L__BB34_22:
	mul.wide.u32 	%rd196, %r21, 8;
	add.s64 	%rd197, %rd1, %rd196;
	ld.global.u64 	%rd198, [%rd197];
	mad.lo.s64 	%rd58, %rd198, %rd281, %rd49;
	add.s32 	%r22, %r187, -3;
	and.b64  	%rd59, %rd280, 4294967295;
	mul.wide.u32 	%rd199, %r22, 8;
	add.s64 	%rd200, %rd2, %rd199;
	ld.global.u64 	%rd60, [%rd200];
	and.b64  	%rd201, %rd60, -4294967296;
	setp.ne.s64 	%p12, %rd201, 0;
	@%p12 bra 	$L__BB34_24;
	cvt.u32.u64 	%r104, %rd60;
	cvt.u32.u64 	%r105, %rd59;
	div.u32 	%r106, %r105, %r104;
	mul.lo.s32 	%r107, %r106, %r104;
	sub.s32 	%r108, %r105, %r107;
	cvt.u64.u32 	%rd282, %r106;
	cvt.u64.u32 	%rd283, %r108;
	bra.uni 	$L__BB34_25;
$L__BB34_24:
	div.s64 	%rd282, %rd59, %rd60;
	mul.lo.s64 	%rd202, %rd282, %rd60;
	sub.s64 	%rd283, %rd59, %rd202;
$L__BB34_25:
	mul.wide.u32 	%rd203, %r22, 8;
	add.s64 	%rd204, %rd1, %rd203;
	ld.global.u64 	%rd205, [%rd204];
	mad.lo.s64 	%rd67, %rd205, %rd283, %rd58;
	and.b64  	%rd68, %rd282, 4294967295;
	mul.wide.u32 	%rd206, %r19, 8;
	add.s64 	%rd207, %rd2, %rd206;
	ld.global.u64 	%rd69, [%rd207];
	and.b64  	%rd208, %rd69, -4294967296;
	setp.ne.s64 	%p13, %rd208, 0;
	@%p13 bra 	$L__BB34_27;
	cvt.u32.u64 	%r109, %rd69;
	cvt.u32.u64 	%r110, %rd68;
	div.u32 	%r111, %r110, %r109;
	mul.lo.s32 	%r112, %r111, %r109;
	sub.s32 	%r113, %r110, %r112;
	cvt.u64.u32 	%rd284, %r111;
	cvt.u64.u32 	%rd285, %r113;
	bra.uni 	$L__BB34_28;
$L__BB34_27:
	div.s64 	%rd284, %rd68, %rd69;
	mul.lo.s64 	%rd209, %rd284, %rd69;
	sub.s64 	%rd285, %rd68, %rd209;
$L__BB34_28:
	add.s64 	%rd211, %rd1, %rd206;
	ld.global.u64 	%rd212, [%rd211];
	mad.lo.s64 	%rd305, %rd212, %rd285, %rd67;
	cvt.u32.u64 	%r192, %rd284;
	add.s32 	%r187, %r187, -8;
	add.s32 	%r186, %r186, 8;
	setp.ne.s32 	%p14, %r186, 0;
	@%p14 bra 	$L__BB34_4;
	add.s32 	%r191, %r187, 3;
$L__BB34_30:
	setp.eq.s32 	%p15, %r10, 0;
	@%p15 bra 	$L__BB34_59;
	and.b32  	%r29, %r8, 3;
	setp.lt.u32 	%p16, %r10, 4;
	@%p16 bra 	$L__BB34_45;
	cvt.u64.u32 	%rd79, %r192;
	mul.wide.u32 	%rd214, %r191, 8;
	add.s64 	%rd215, %rd2, %rd214;
	ld.global.u64 	%rd80, [%rd215];
	and.b64  	%rd216, %rd80, -4294967296;
	setp.ne.s64 	%p17, %rd216, 0;
	@%p17 bra 	$L__BB34_34;
	cvt.u32.u64 	%r114, %rd80;
	cvt.u32.u64 	%r115, %rd79;
	div.u32 	%r116, %r115, %r114;
	mul.lo.s32 	%r117, %r116, %r114;
	sub.s32 	%r118, %r115, %r117;
	cvt.u64.u32 	%rd288, %r116;
	cvt.u64.u32 	%rd289, %r118;
	bra.uni 	$L__BB34_35;
$L__BB34_34:
	div.s64 	%rd288, %rd79, %rd80;
	mul.lo.s64 	%rd217, %rd288, %rd80;
	sub.s64 	%rd289, %rd79, %rd217;
$L__BB34_35:
	add.s64 	%rd219, %rd1, %rd214;
	ld.global.u64 	%rd220, [%rd219];
	mad.lo.s64 	%rd87, %rd220, %rd289, %rd305;
	add.s32 	%r30, %r191, -1;
	and.b64  	%rd88, %rd288, 4294967295;
	mul.wide.u32 	%rd221, %r30, 8;
	add.s64 	%rd222, %rd2, %rd221;
	ld.global.u64 	%rd89, [%rd222];
	and.b64  	%rd223, %rd89, -4294967296;
	setp.ne.s64 	%p18, %rd223, 0;
	@%p18 bra 	$L__BB34_37;
	cvt.u32.u64 	%r119, %rd89;
	cvt.u32.u64 	%r120, %rd88;
	div.u32 	%r121, %r120, %r119;
	mul.lo.s32 	%r122, %r121, %r119;
	sub.s32 	%r123, %r120, %r122;
	cvt.u64.u32 	%rd290, %r121;
	cvt.u64.u32 	%rd291, %r123;
	bra.uni 	$L__BB34_38;
$L__BB34_37:
	div.s64 	%rd290, %rd88, %rd89;
	mul.lo.s64 	%rd224, %rd290, %rd89;
	sub.s64 	%rd291, %rd88, %rd224;
$L__BB34_38:
	add.s64 	%rd226, %rd1, %rd221;
	ld.global.u64 	%rd227, [%rd226];
	mad.lo.s64 	%rd96, %rd227, %rd291, %rd87;
	add.s32 	%r31, %r191, -2;
	and.b64  	%rd97, %rd290, 4294967295;
	mul.wide.u32 	%rd228, %r31, 8;
	add.s64 	%rd229, %rd2, %rd228;
	ld.global.u64 	%rd98, [%rd229];
	and.b64  	%rd230, %rd98, -4294967296;
	setp.ne.s64 	%p19, %rd230, 0;
	@%p19 bra 	$L__BB34_40;
	cvt.u32.u64 	%r124, %rd98;
	cvt.u32.u64 	%r125, %rd97;
	div.u32 	%r126, %r125, %r124;
	mul.lo.s32 	%r127, %r126, %r124;
	sub.s32 	%r128, %r125, %r127;
	cvt.u64.u32 	%rd292, %r126;
	cvt.u64.u32 	%rd293, %r128;
	bra.uni 	$L__BB34_41;
$L__BB34_40:
	div.s64 	%rd292, %rd97, %rd98;
	mul.lo.s64 	%rd231, %rd292, %rd98;
	sub.s64 	%rd293, %rd97, %rd231;
$L__BB34_41:
	add.s64 	%rd233, %rd1, %rd228;
	ld.global.u64 	%rd234, [%rd233];
	mad.lo.s64 	%rd105, %rd234, %rd293, %rd96;
	add.s32 	%r32, %r191, -3;
	and.b64  	%rd106, %rd292, 4294967295;
	mul.wide.u32 	%rd235, %r32, 8;
	add.s64 	%rd236, %rd2, %rd235;
	ld.global.u64 	%rd107, [%rd236];
	and.b64  	%rd237, %rd107, -4294967296;
	setp.ne.s64 	%p20, %rd237, 0;
	@%p20 bra 	$L__BB34_43;
	cvt.u32.u64 	%r129, %rd107;
	cvt.u32.u64 	%r130, %rd106;
	div.u32 	%r131, %r130, %r129;
	mul.lo.s32 	%r132, %r131, %r129;
	sub.s32 	%r133, %r130, %r132;
	cvt.u64.u32 	%rd294, %r131;
	cvt.u64.u32 	%rd295, %r133;
	bra.uni 	$L__BB34_44;
$L__BB34_43:
	div.s64 	%rd294, %rd106, %rd107;
	mul.lo.s64 	%rd238, %rd294, %rd107;
	sub.s64 	%rd295, %rd106, %rd238;
$L__BB34_44:
	add.s64 	%rd240, %rd1, %rd235;
	ld.global.u64 	%rd241, [%rd240];
	mad.lo.s64 	%rd305, %rd241, %rd295, %rd105;
	cvt.u32.u64 	%r192, %rd294;
	add.s32 	%r191, %r191, -4;
$L__BB34_45:
	setp.eq.s32 	%p21, %r29, 0;
	@%p21 bra 	$L__BB34_59;
	setp.eq.s32 	%p22, %r29, 1;
	@%p22 bra 	$L__BB34_54;
	cvt.u64.u32 	%rd117, %r192;
	mul.wide.u32 	%rd243, %r191, 8;
	add.s64 	%rd244, %rd2, %rd243;
	ld.global.u64 	%rd118, [%rd244];
	and.b64  	%rd245, %rd118, -4294967296;
	setp.ne.s64 	%p23, %rd245, 0;
	@%p23 bra 	$L__BB34_49;
	cvt.u32.u64 	%r134, %rd118;
	cvt.u32.u64 	%r135, %rd117;
	div.u32 	%r136, %r135, %r134;
	mul.lo.s32 	%r137, %r136, %r134;
	sub.s32 	%r138, %r135, %r137;
	cvt.u64.u32 	%rd298, %r136;
	cvt.u64.u32 	%rd299, %r138;
	bra.uni 	$L__BB34_50;
$L__BB34_49:
	div.s64 	%rd298, %rd117, %rd118;
	mul.lo.s64 	%rd246, %rd298, %rd118;
	sub.s64 	%rd299, %rd117, %rd246;
$L__BB34_50:
	add.s64 	%rd248, %rd1, %rd243;
	ld.global.u64 	%rd249, [%rd248];
	mad.lo.s64 	%rd125, %rd249, %rd299, %rd305;
	add.s32 	%r37, %r191, -1;
	and.b64  	%rd126, %rd298, 4294967295;
	mul.wide.u32 	%rd250, %r37, 8;
	add.s64 	%rd251, %rd2, %rd250;
	ld.global.u64 	%rd127, [%rd251];
	and.b64  	%rd252, %rd127, -4294967296;
	setp.ne.s64 	%p24, %rd252, 0;
	@%p24 bra 	$L__BB34_52;
	cvt.u32.u64 	%r139, %rd127;
	cvt.u32.u64 	%r140, %rd126;
	div.u32 	%r141, %r140, %r139;
	mul.lo.s32 	%r142, %r141, %r139;
	sub.s32 	%r143, %r140, %r142;
	cvt.u64.u32 	%rd300, %r141;
	cvt.u64.u32 	%rd301, %r143;
	bra.uni 	$L__BB34_53;
$L__BB34_52:
	div.s64 	%rd300, %rd126, %rd127;
	mul.lo.s64 	%rd253, %rd300, %rd127;
	sub.s64 	%rd301, %rd126, %rd253;
$L__BB34_53:
	add.s64 	%rd255, %rd1, %rd250;
	ld.global.u64 	%rd256, [%rd255];
	mad.lo.s64 	%rd305, %rd256, %rd301, %rd125;
	cvt.u32.u64 	%r192, %rd300;
	add.s32 	%r191, %r191, -2;
$L__BB34_54:
	and.b32  	%r144, %r8, 1;
	setp.eq.b32 	%p25, %r144, 1;
	not.pred 	%p26, %p25;
	@%p26 bra 	$L__BB34_59;
	cvt.u64.u32 	%rd137, %r192;
	mul.wide.u32 	%rd257, %r191, 8;
	add.s64 	%rd258, %rd2, %rd257;
	ld.global.u64 	%rd138, [%rd258];
	and.b64  	%rd259, %rd138, -4294967296;
	setp.ne.s64 	%p27, %rd259, 0;
	@%p27 bra 	$L__BB34_57;
	cvt.u32.u64 	%r145, %rd138;
	cvt.u32.u64 	%r146, %rd137;
	rem.u32 	%r147, %r146, %r145;
	cvt.u64.u32 	%rd304, %r147;
	bra.uni 	$L__BB34_58;
$L__BB34_57:
	rem.s64 	%rd304, %rd137, %rd138;
$L__BB34_58:
	add.s64 	%rd261, %rd1, %rd257;
	ld.global.u64 	%rd262, [%rd261];
	mad.lo.s64 	%rd305, %rd262, %rd304, %rd305;
$L__BB34_59:
	cvta.to.global.u64 	%rd263, %rd145;
	shl.b64 	%rd264, %rd305, 1;
	add.s64 	%rd265, %rd263, %rd264;
	ld.global.u16 	%rs15, [%rd265];
	st.shared.u16 	[%r6], %rs15;
	bar.sync 	0;
	setp.ne.s32 	%p28, %r1, 0;
	@%p28 bra 	$L__BB34_76;
	setp.lt.u32 	%p29, %r4, 2;
	shl.b32 	%r148, %r3, 1;
	add.s32 	%r42, %r70, %r148;
	@%p29 bra 	$L__BB34_74;
	ld.shared.u16 	%rs54, [%r42];
	add.s32 	%r43, %r4, -1;
	add.s32 	%r151, %r4, -2;
	and.b32  	%r44, %r43, 7;
	setp.lt.u32 	%p30, %r151, 7;
	mov.b32 	%r196, 1;
	@%p30 bra 	$L__BB34_65;
	and.b32  	%r154, %r43, -8;
	neg.s32 	%r200, %r154;
	shl.b32 	%r46, %r2, 1;
	add.s32 	%r156, %r148, %r46;
	mov.u32 	%r157, sdata_u16;
	add.s32 	%r198, %r157, %r156;
	shl.b32 	%r48, %r2, 4;
	mov.b32 	%r201, 1;
	mov.b32 	%r199, 0;
$L__BB34_63:
	.pragma "nounroll";
	mul.lo.s32 	%r158, %r201, %r2;
	shl.b32 	%r159, %r158, 1;
	add.s32 	%r160, %r42, %r159;
	ld.shared.u16 	%rs17, [%r198];
	add.s16 	%rs18, %rs17, %rs54;
	add.s32 	%r161, %r160, %r46;
	ld.shared.u16 	%rs19, [%r161];
	add.s16 	%rs20, %rs19, %rs18;
	add.s32 	%r162, %r161, %r46;
	ld.shared.u16 	%rs21, [%r162];
	add.s16 	%rs22, %rs21, %rs20;
	add.s32 	%r163, %r162, %r46;
	ld.shared.u16 	%rs23, [%r163];
	add.s16 	%rs24, %rs23, %rs22;
	add.s32 	%r164, %r163, %r46;
	ld.shared.u16 	%rs25, [%r164];
	add.s16 	%rs26, %rs25, %rs24;
	add.s32 	%r165, %r164, %r46;
	ld.shared.u16 	%rs27, [%r165];
	add.s16 	%rs28, %rs27, %rs26;
	add.s32 	%r166, %r165, %r46;
	ld.shared.u16 	%rs29, [%r166];
	add.s16 	%rs30, %rs29, %rs28;
	add.s32 	%r167, %r166, %r46;
	ld.shared.u16 	%rs31, [%r167];
	add.s16 	%rs54, %rs31, %rs30;
	add.s32 	%r201, %r201, 8;
	add.s32 	%r200, %r200, 8;
	add.s32 	%r199, %r199, 8;
	add.s32 	%r198, %r198, %r48;
	setp.eq.s32 	%p31, %r200, 0;
	@%p31 bra 	$L__BB34_64;
	bra.uni 	$L__BB34_63;
$L__BB34_64:
	add.s32 	%r196, %r199, 1;
$L__BB34_65:
	setp.eq.s32 	%p32, %r44, 0;
	@%p32 bra 	$L__BB34_73;
	and.b32  	%r51, %r43, 3;
	setp.lt.u32 	%p33, %r44, 4;
	@%p33 bra 	$L__BB34_68;
	mul.lo.s32 	%r168, %r196, %r2;
	shl.b32 	%r169, %r168, 1;
	add.s32 	%r170, %r42, %r169;
	ld.shared.u16 	%rs33, [%r170];
	add.s16 	%rs34, %rs33, %rs54;
	shl.b32 	%r171, %r2, 1;
	add.s32 	%r172, %r170, %r171;
	ld.shared.u16 	%rs35, [%r172];
	add.s16 	%rs36, %rs35, %rs34;
	add.s32 	%r173, %r172, %r171;
	ld.shared.u16 	%rs37, [%r173];
	add.s16 	%rs38, %rs37, %rs36;
	add.s32 	%r174, %r173, %r171;
	ld.shared.u16 	%rs39, [%r174];
	add.s16 	%rs54, %rs39, %rs38;
	add.s32 	%r196, %r196, 4;
$L__BB34_68:
	setp.eq.s32 	%p34, %r51, 0;
	@%p34 bra 	$L__BB34_73;
	setp.eq.s32 	%p35, %r51, 1;
	@%p35 bra 	$L__BB34_71;
	mul.lo.s32 	%r175, %r196, %r2;
	shl.b32 	%r176, %r175, 1;
	add.s32 	%r177, %r42, %r176;
	ld.shared.u16 	%rs41, [%r177];
	add.s16 	%rs42, %rs41, %rs54;
	shl.b32 	%r178, %r2, 1;
	add.s32 	%r179, %r177, %r178;
	ld.shared.u16 	%rs43, [%r179];
	add.s16 	%rs54, %rs43, %rs42;
	add.s32 	%r196, %r196, 2;
$L__BB34_71:
	and.b32  	%r180, %r43, 1;
	setp.eq.b32 	%p36, %r180, 1;
	not.pred 	%p37, %p36;
	@%p37 bra 	$L__BB34_73;
	mul.lo.s32 	%r181, %r196, %r2;
	shl.b32 	%r182, %r181, 1;
	add.s32 	%r183, %r42, %r182;
	ld.shared.u16 	%rs44, [%r183];
	add.s16 	%rs54, %rs44, %rs54;
$L__BB34_73:
	st.shared.u16 	[%r42], %rs54;
$L__BB34_74:
	atom.relaxed.global.cas.b32 	%r184, [global_lock], 0, 1;
	setp.ne.s32 	%p38, %r184, 0;
	@%p38 bra 	$L__BB34_74;
	ld.shared.u16 	%rs45, [%r42];
	cvta.to.global.u64 	%rd266, %rd144;
	shl.b64 	%rd267, %rd3, 1;
	add.s64 	%rd268, %rd266, %rd267;
	ld.global.u16 	%rs46, [%rd268];
	add.s16 	%rs47, %rs46, %rs45;
	st.global.u16 	[%rd268], %rs47;
	atom.global.exch.b32 	%r185, [global_lock], 0;
$L__BB34_76:
	ret;

}
	// .globl	contiguous_fast_reduce_u32
.visible .entry contiguous_fast_reduce_u32(
	.param .u64 .ptr .align 1 contiguous_fast_reduce_u32_param_0,
	.param .u64 .ptr .align 1 contiguous_fast_reduce_u32_param_1,
	.param .u64 contiguous_fast_reduce_u32_param_2
)
{
	.reg .pred 	%p<8>;
	.reg .b32 	%r<43>;
	.reg .b64 	%rd<16>;

	ld.param.u64 	%rd4, [contiguous_fast_reduce_u32_param_0];
	ld.param.u64 	%rd6, [contiguous_fast_reduce_u32_param_1];
	ld.param.u64 	%rd5, [contiguous_fast_reduce_u32_param_2];
	cvta.to.global.u64 	%rd1, %rd6;
	mov.u32 	%r1, %tid.x;
	mov.u32 	%r2, %ctaid.x;
	mov.u32 	%r42, %ntid.x;
	mul.lo.s32 	%r8, %r2, %r42;
	shl.b32 	%r9, %r8, 1;
	add.s32 	%r4, %r9, %r1;
	shl.b32 	%r10, %r1, 2;
	mov.u32 	%r11, sdata_u32;
	add.s32 	%r5, %r11, %r10;
	mov.b32 	%r12, 0;
	st.shared.u32 	[%r5], %r12;
	add.s32 	%r13, %r4, %r42;
	cvt.u64.u32 	%rd2, %r13;
	setp.le.u64 	%p1, %rd5, %rd2;
	@%p1 bra 	$L__BB35_2;
	mul.wide.u32 	%rd9, %r4, 4;
	add.s64 	%rd10, %rd1, %rd9;
	ld.global.u32 	%r15, [%rd10];
	shl.b64 	%rd11, %rd2, 2;
	add.s64 	%rd12, %rd1, %rd11;
	ld.global.u32 	%r16, [%rd12];
	add.s32 	%r17, %r16, %r15;
	st.shared.u32 	[%r5], %r17;
	bra.uni 	$L__BB35_4;
$L__BB35_2:
	cvt.u64.u32 	%rd3, %r4;
	setp.le.u64 	%p2, %rd5, %rd3;
	@%p2 bra 	$L__BB35_4;
	shl.b64 	%rd7, %rd3, 2;
	add.s64 	%rd8, %rd1, %rd7;
	ld.global.u32 	%r14, [%rd8];
	st.shared.u32 	[%r5], %r14;
$L__BB35_4:
	bar.sync 	0;
	setp.lt.u32 	%p3, %r42, 66;
	@%p3 bra 	$L__BB35_8;
$L__BB35_5:
	shr.u32 	%r7, %r42, 1;
	setp.ge.u32 	%p4, %r1, %r7;
	@%p4 bra 	$L__BB35_7;
	ld.shared.u32 	%r18, [%r5];
	shl.b32 	%r19, %r7, 2;
	add.s32 	%r20, %r5, %r19;
	ld.shared.u32 	%r21, [%r20];
	add.s32 	%r22, %r21, %r18;
	st.shared.u32 	[%r5], %r22;
$L__BB35_7:
	bar.sync 	0;
	setp.gt.u32 	%p5, %r42, 131;
	mov.u32 	%r42, %r7;
	@%p5 bra 	$L__BB35_5;
$L__BB35_8:
	setp.gt.u32 	%p6, %r1, 31;
	@%p6 bra 	$L__BB35_11;
	ld.volatile.shared.u32 	%r23, [%r5];
	ld.volatile.shared.u32 	%r24, [%r5+128];
	add.s32 	%r25, %r24, %r23;
	st.volatile.shared.u32 	[%r5], %r25;
	ld.volatile.shared.u32 	%r26, [%r5];
	ld.volatile.shared.u32 	%r27, [%r5+64];
	add.s32 	%r28, %r27, %r26;
	st.volatile.shared.u32 	[%r5], %r28;
	ld.volatile.shared.u32 	%r29, [%r5];
	ld.volatile.shared.u32 	%r30, [%r5+32];
	add.s32 	%r31, %r30, %r29;
	st.volatile.shared.u32 	[%r5], %r31;
	ld.volatile.shared.u32 	%r32, [%r5];
	ld.volatile.shared.u32 	%r33, [%r5+16];
	add.s32 	%r34, %r33, %r32;
	st.volatile.shared.u32 	[%r5], %r34;
	ld.volatile.shared.u32 	%r35, [%r5];
	ld.volatile.shared.u32 	%r36, [%r5+8];
	add.s32 	%r37, %r36, %r35;
	st.volatile.shared.u32 	[%r5], %r37;
	ld.volatile.shared.u32 	%r38, [%r5];
	ld.volatile.shared.u32 	%r39, [%r5+4];
	add.s32 	%r40, %r39, %r38;
	st.volatile.shared.u32 	[%r5], %r40;
	setp.ne.s32 	%p7, %r1, 0;
	@%p7 bra 	$L__BB35_11;
	ld.shared.u32 	%r41, [sdata_u32];
	cvta.to.global.u64 	%rd13, %rd4;
	mul.wide.u32 	%rd14, %r2, 4;
	add.s64 	%rd15, %rd13, %rd14;
	st.global.u32 	[%rd15], %r41;
$L__BB35_11:
	ret;

}
	// .globl	uncontiguous_fast_reduce_u32
.visible .entry uncontiguous_fast_reduce_u32(
	.param .u64 .ptr .align 1 uncontiguous_fast_reduce_u32_param_0,
	.param .u64 .ptr .align 1 uncontiguous_fast_reduce_u32_param_1,
	.param .u64 .ptr .align 1 uncontiguous_fast_reduce_u32_param_2,
	.param .u64 .ptr .align 1 uncontiguous_fast_reduce_u32_param_3,
	.param .u64 uncontiguous_fast_reduce_u32_param_4,
	.param .u64 uncontiguous_fast_reduce_u32_param_5
)
{
	.reg .pred 	%p<53>;
	.reg .b32 	%r<239>;
	.reg .b64 	%rd<558>;

	ld.param.u64 	%rd260, [uncontiguous_fast_reduce_u32_param_0];
	ld.param.u64 	%rd263, [uncontiguous_fast_reduce_u32_param_1];
	ld.param.u64 	%rd264, [uncontiguous_fast_reduce_u32_param_2];
	ld.param.u64 	%rd265, [uncontiguous_fast_reduce_u32_param_3];
	ld.param.u64 	%rd261, [uncontiguous_fast_reduce_u32_param_4];
	ld.param.u64 	%rd262, [uncontiguous_fast_reduce_u32_param_5];
	cvta.to.global.u64 	%rd1, %rd265;
	cvta.to.global.u64 	%rd2, %rd264;
	cvta.to.global.u64 	%rd3, %rd263;
	mov.u32 	%r1, %tid.x;
	mov.u32 	%r2, %ctaid.x;
	mov.u32 	%r238, %ntid.x;
	mul.lo.s32 	%r52, %r2, %r238;
	shl.b32 	%r53, %r52, 1;
	add.s32 	%r4, %r53, %r1;
	shl.b32 	%r54, %r1, 2;
	mov.u32 	%r55, sdata_u32;
	add.s32 	%r5, %r55, %r54;
	mov.b32 	%r56, 0;
	st.shared.u32 	[%r5], %r56;
	add.s32 	%r57, %r4, %r238;
	cvt.u64.u32 	%rd511, %r57;
	setp.le.u64 	%p1, %rd262, %rd511;
	@%p1 bra 	$L__BB36_54;
	cvt.u32.u64 	%r6, %rd261;
	add.s32 	%r232, %r6, -1;
	setp.lt.s32 	%p27, %r232, 0;
	mov.b64 	%rd515, 0;
	mov.u64 	%rd516, %rd515;
	@%p27 bra 	$L__BB36_53;
	cvt.u64.u32 	%rd512, %r4;
	setp.lt.u32 	%p28, %r232, 3;
	mov.b64 	%rd516, 0;
	mov.u64 	%rd515, %rd516;
	@%p28 bra 	$L__BB36_30;
	add.s32 	%r230, %r6, -2;
	and.b32  	%r134, %r6, -4;
	neg.s32 	%r229, %r134;
	mov.b64 	%rd516, 0;
$L__BB36_4:
	.pragma "nounroll";
	add.s32 	%r12, %r230, 1;
	mul.wide.u32 	%rd397, %r12, 8;
	add.s64 	%rd398, %rd2, %rd397;
	ld.global.u64 	%rd10, [%rd398];
	or.b64  	%rd399, %rd512, %rd10;
	and.b64  	%rd400, %rd399, -4294967296;
	setp.ne.s64 	%p29, %rd400, 0;
	@%p29 bra 	$L__BB36_6;
	cvt.u32.u64 	%r135, %rd10;
	cvt.u32.u64 	%r136, %rd512;
	div.u32 	%r137, %r136, %r135;
	mul.lo.s32 	%r138, %r137, %r135;
	sub.s32 	%r139, %r136, %r138;
	cvt.u64.u32 	%rd477, %r137;
	cvt.u64.u32 	%rd478, %r139;
	bra.uni 	$L__BB36_7;
$L__BB36_6:
	div.s64 	%rd477, %rd512, %rd10;
	mul.lo.s64 	%rd401, %rd477, %rd10;
	sub.s64 	%rd478, %rd512, %rd401;
$L__BB36_7:
	mul.wide.u32 	%rd402, %r12, 8;
	add.s64 	%rd403, %rd1, %rd402;
	ld.global.u64 	%rd17, [%rd403];
	mad.lo.s64 	%rd18, %rd17, %rd478, %rd515;
	or.b64  	%rd404, %rd511, %rd10;
	and.b64  	%rd405, %rd404, -4294967296;
	setp.ne.s64 	%p30, %rd405, 0;
	@%p30 bra 	$L__BB36_9;
	cvt.u32.u64 	%r140, %rd10;
	cvt.u32.u64 	%r141, %rd511;
	div.u32 	%r142, %r141, %r140;
	mul.lo.s32 	%r143, %r142, %r140;
	sub.s32 	%r144, %r141, %r143;
	cvt.u64.u32 	%rd479, %r142;
	cvt.u64.u32 	%rd480, %r144;
	bra.uni 	$L__BB36_10;
$L__BB36_9:
	div.s64 	%rd479, %rd511, %rd10;
	mul.lo.s64 	%rd406, %rd479, %rd10;
	sub.s64 	%rd480, %rd511, %rd406;
$L__BB36_10:
	mad.lo.s64 	%rd25, %rd480, %rd17, %rd516;
	add.s32 	%r13, %r230, -2;
	mul.wide.u32 	%rd407, %r230, 8;
	add.s64 	%rd408, %rd2, %rd407;
	ld.global.u64 	%rd26, [%rd408];
	or.b64  	%rd409, %rd477, %rd26;
	and.b64  	%rd410, %rd409, -4294967296;
	setp.ne.s64 	%p31, %rd410, 0;
	@%p31 bra 	$L__BB36_12;
	cvt.u32.u64 	%r145, %rd26;
	cvt.u32.u64 	%r146, %rd477;
	div.u32 	%r147, %r146, %r145;
	mul.lo.s32 	%r148, %r147, %r145;
	sub.s32 	%r149, %r146, %r148;
	cvt.u64.u32 	%rd481, %r147;
	cvt.u64.u32 	%rd482, %r149;
	bra.uni 	$L__BB36_13;
$L__BB36_12:
	div.s64 	%rd481, %rd477, %rd26;
	mul.lo.s64 	%rd411, %rd481, %rd26;
	sub.s64 	%rd482, %rd477, %rd411;
$L__BB36_13:
	mul.wide.u32 	%rd412, %r230, 8;
	add.s64 	%rd413, %rd1, %rd412;
	ld.global.u64 	%rd33, [%rd413];
	mad.lo.s64 	%rd34, %rd33, %rd482, %rd18;
	or.b64  	%rd414, %rd479, %rd26;
	and.b64  	%rd415, %rd414, -4294967296;
	setp.ne.s64 	%p32, %rd415, 0;
	@%p32 bra 	$L__BB36_15;
	cvt.u32.u64 	%r150, %rd26;
	cvt.u32.u64 	%r151, %rd479;
	div.u32 	%r152, %r151, %r150;
	mul.lo.s32 	%r153, %r152, %r150;
	sub.s32 	%r154, %r151, %r153;
	cvt.u64.u32 	%rd483, %r152;
	cvt.u64.u32 	%rd484, %r154;
	bra.uni 	$L__BB36_16;
$L__BB36_15:
	div.s64 	%rd483, %rd479, %rd26;
	mul.lo.s64 	%rd416, %rd483, %rd26;
	sub.s64 	%rd484, %rd479, %rd416;
$L__BB36_16:
	mad.lo.s64 	%rd41, %rd484, %rd33, %rd25;
	add.s32 	%r14, %r230, -1;
	mul.wide.u32 	%rd417, %r14, 8;
	add.s64 	%rd418, %rd2, %rd417;
	ld.global.u64 	%rd42, [%rd418];
	or.b64  	%rd419, %rd481, %rd42;
	and.b64  	%rd420, %rd419, -4294967296;
	setp.ne.s64 	%p33, %rd420, 0;
	@%p33 bra 	$L__BB36_18;
	cvt.u32.u64 	%r155, %rd42;
	cvt.u32.u64 	%r156, %rd481;
	div.u32 	%r157, %r156, %r155;
	mul.lo.s32 	%r158, %r157, %r155;
	sub.s32 	%r159, %r156, %r158;
	cvt.u64.u32 	%rd485, %r157;
	cvt.u64.u32 	%rd486, %r159;
	bra.uni 	$L__BB36_19;
$L__BB36_18:
	div.s64 	%rd485, %rd481, %rd42;
	mul.lo.s64 	%rd421, %rd485, %rd42;
	sub.s64 	%rd486, %rd481, %rd421;
$L__BB36_19:
	mul.wide.u32 	%rd422, %r14, 8;
	add.s64 	%rd423, %rd1, %rd422;
	ld.global.u64 	%rd49, [%rd423];
	mad.lo.s64 	%rd50, %rd49, %rd486, %rd34;
	or.b64  	%rd424, %rd483, %rd42;
	and.b64  	%rd425, %rd424, -4294967296;
	setp.ne.s64 	%p34, %rd425, 0;
	@%p34 bra 	$L__BB36_21;
	cvt.u32.u64 	%r160, %rd42;
	cvt.u32.u64 	%r161, %rd483;
	div.u32 	%r162, %r161, %r160;
	mul.lo.s32 	%r163, %r162, %r160;
	sub.s32 	%r164, %r161, %r163;
	cvt.u64.u32 	%rd487, %r162;
	cvt.u64.u32 	%rd488, %r164;
	bra.uni 	$L__BB36_22;
$L__BB36_21:
	div.s64 	%rd487, %rd483, %rd42;
	mul.lo.s64 	%rd426, %rd487, %rd42;
	sub.s64 	%rd488, %rd483, %rd426;
$L__BB36_22:
	mad.lo.s64 	%rd57, %rd488, %rd49, %rd41;
	mul.wide.u32 	%rd427, %r13, 8;
	add.s64 	%rd428, %rd2, %rd427;
	ld.global.u64 	%rd58, [%rd428];
	or.b64  	%rd429, %rd485, %rd58;
	and.b64  	%rd430, %rd429, -4294967296;
	setp.ne.s64 	%p35, %rd430, 0;
	@%p35 bra 	$L__BB36_24;
	cvt.u32.u64 	%r165, %rd58;
	cvt.u32.u64 	%r166, %rd485;
	div.u32 	%r167, %r166, %r165;
	mul.lo.s32 	%r168, %r167, %r165;
	sub.s32 	%r169, %r166, %r168;
	cvt.u64.u32 	%rd512, %r167;
	cvt.u64.u32 	%rd490, %r169;
	bra.uni 	$L__BB36_25;
$L__BB36_24:
	div.s64 	%rd512, %rd485, %rd58;
	mul.lo.s64 	%rd431, %rd512, %rd58;
	sub.s64 	%rd490, %rd485, %rd431;
$L__BB36_25:
	mul.wide.u32 	%rd432, %r13, 8;
	add.s64 	%rd433, %rd1, %rd432;
	ld.global.u64 	%rd65, [%rd433];
	mad.lo.s64 	%rd515, %rd65, %rd490, %rd50;
	or.b64  	%rd434, %rd487, %rd58;
	and.b64  	%rd435, %rd434, -4294967296;
	setp.ne.s64 	%p36, %rd435, 0;
	@%p36 bra 	$L__BB36_27;
	cvt.u32.u64 	%r170, %rd58;
	cvt.u32.u64 	%r171, %rd487;
	div.u32 	%r172, %r171, %r170;
	mul.lo.s32 	%r173, %r172, %r170;
	sub.s32 	%r174, %r171, %r173;
	cvt.u64.u32 	%rd511, %r172;
	cvt.u64.u32 	%rd492, %r174;
	bra.uni 	$L__BB36_28;
$L__BB36_27:
	div.s64 	%rd511, %rd487, %rd58;
	mul.lo.s64 	%rd436, %rd511, %rd58;
	sub.s64 	%rd492, %rd487, %rd436;
$L__BB36_28:
	mad.lo.s64 	%rd516, %rd492, %rd65, %rd57;
	add.s32 	%r230, %r230, -4;
	add.s32 	%r229, %r229, 4;
	setp.ne.s32 	%p37, %r229, 0;
	@%p37 bra 	$L__BB36_4;
	add.s32 	%r232, %r230, 1;
$L__BB36_30:
	and.b32  	%r19, %r6, 3;
	setp.eq.s32 	%p38, %r19, 0;
	@%p38 bra 	$L__BB36_53;
	setp.eq.s32 	%p39, %r19, 1;
	@%p39 bra 	$L__BB36_45;
	mul.wide.u32 	%rd438, %r232, 8;
	add.s64 	%rd439, %rd2, %rd438;
	ld.global.u64 	%rd80, [%rd439];
	or.b64  	%rd440, %rd512, %rd80;
	and.b64  	%rd441, %rd440, -4294967296;
	setp.ne.s64 	%p40, %rd441, 0;
	@%p40 bra 	$L__BB36_34;
	cvt.u32.u64 	%r175, %rd80;
	cvt.u32.u64 	%r176, %rd512;
	div.u32 	%r177, %r176, %r175;
	mul.lo.s32 	%r178, %r177, %r175;
	sub.s32 	%r179, %r176, %r178;
	cvt.u64.u32 	%rd499, %r177;
	cvt.u64.u32 	%rd500, %r179;
	bra.uni 	$L__BB36_35;
$L__BB36_34:
	div.s64 	%rd499, %rd512, %rd80;
	mul.lo.s64 	%rd442, %rd499, %rd80;
	sub.s64 	%rd500, %rd512, %rd442;
$L__BB36_35:
	add.s64 	%rd444, %rd1, %rd438;
	ld.global.u64 	%rd87, [%rd444];
	mad.lo.s64 	%rd88, %rd87, %rd500, %rd515;
	or.b64  	%rd445, %rd511, %rd80;
	and.b64  	%rd446, %rd445, -4294967296;
	setp.ne.s64 	%p41, %rd446, 0;
	@%p41 bra 	$L__BB36_37;
	cvt.u32.u64 	%r180, %rd80;
	cvt.u32.u64 	%r181, %rd511;
	div.u32 	%r182, %r181, %r180;
	mul.lo.s32 	%r183, %r182, %r180;
	sub.s32 	%r184, %r181, %r183;
	cvt.u64.u32 	%rd501, %r182;
	cvt.u64.u32 	%rd502, %r184;
	bra.uni 	$L__BB36_38;
$L__BB36_37:
	div.s64 	%rd501, %rd511, %rd80;
	mul.lo.s64 	%rd447, %rd501, %rd80;
	sub.s64 	%rd502, %rd511, %rd447;
$L__BB36_38:
	mad.lo.s64 	%rd95, %rd502, %rd87, %rd516;
	add.s32 	%r20, %r232, -1;
	mul.wide.u32 	%rd448, %r20, 8;
	add.s64 	%rd449, %rd2, %rd448;
	ld.global.u64 	%rd96, [%rd449];
	or.b64  	%rd450, %rd499, %rd96;
	and.b64  	%rd451, %rd450, -4294967296;
	setp.ne.s64 	%p42, %rd451, 0;
	@%p42 bra 	$L__BB36_40;
	cvt.u32.u64 	%r185, %rd96;
	cvt.u32.u64 	%r186, %rd499;
	div.u32 	%r187, %r186, %r185;
	mul.lo.s32 	%r188, %r187, %r185;
	sub.s32 	%r189, %r186, %r188;
	cvt.u64.u32 	%rd512, %r187;
	cvt.u64.u32 	%rd504, %r189;
	bra.uni 	$L__BB36_41;
$L__BB36_40:
	div.s64 	%rd512, %rd499, %rd96;
	mul.lo.s64 	%rd452, %rd512, %rd96;
	sub.s64 	%rd504, %rd499, %rd452;
$L__BB36_41:
	add.s64 	%rd454, %rd1, %rd448;
	ld.global.u64 	%rd103, [%rd454];
	mad.lo.s64 	%rd515, %rd103, %rd504, %rd88;
	or.b64  	%rd455, %rd501, %rd96;
	and.b64  	%rd456, %rd455, -4294967296;
	setp.ne.s64 	%p43, %rd456, 0;
	@%p43 bra 	$L__BB36_43;
	cvt.u32.u64 	%r190, %rd96;
	cvt.u32.u64 	%r191, %rd501;
	div.u32 	%r192, %r191, %r190;
	mul.lo.s32 	%r193, %r192, %r190;
	sub.s32 	%r194, %r191, %r193;
	cvt.u64.u32 	%rd511, %r192;
	cvt.u64.u32 	%rd506, %r194;
	bra.uni 	$L__BB36_44;
$L__BB36_43:
	div.s64 	%rd511, %rd501, %rd96;
	mul.lo.s64 	%rd457, %rd511, %rd96;
	sub.s64 	%rd506, %rd501, %rd457;
$L__BB36_44:
	mad.lo.s64 	%rd516, %rd506, %rd103, %rd95;
	add.s32 	%r232, %r232, -2;
$L__BB36_45:
	and.b32  	%r195, %r6, 1;
	setp.eq.b32 	%p44, %r195, 1;
	not.pred 	%p45, %p44;
	@%p45 bra 	$L__BB36_53;
	mul.wide.u32 	%rd458, %r232, 8;
	add.s64 	%rd459, %rd2, %rd458;
	ld.global.u64 	%rd118, [%rd459];
	or.b64  	%rd460, %rd512, %rd118;
	and.b64  	%rd461, %rd460, -4294967296;
	setp.ne.s64 	%p46, %rd461, 0;
	@%p46 bra 	$L__BB36_48;
	cvt.u32.u64 	%r196, %rd118;
	cvt.u32.u64 	%r197, %rd512;
	rem.u32 	%r198, %r197, %r196;
	cvt.u64.u32 	%rd513, %r198;
	bra.uni 	$L__BB36_49;
$L__BB36_48:
	rem.s64 	%rd513, %rd512, %rd118;
$L__BB36_49:
	add.s64 	%rd463, %rd1, %rd458;
	ld.global.u64 	%rd122, [%rd463];
	mad.lo.s64 	%rd515, %rd122, %rd513, %rd515;
	or.b64  	%rd464, %rd511, %rd118;
	and.b64  	%rd465, %rd464, -4294967296;
	setp.ne.s64 	%p47, %rd465, 0;
	@%p47 bra 	$L__BB36_51;
	cvt.u32.u64 	%r199, %rd118;
	cvt.u32.u64 	%r200, %rd511;
	rem.u32 	%r201, %r200, %r199;
	cvt.u64.u32 	%rd514, %r201;
	bra.uni 	$L__BB36_52;
$L__BB36_51:
	rem.s64 	%rd514, %rd511, %rd118;
$L__BB36_52:
	mad.lo.s64 	%rd516, %rd514, %rd122, %rd516;
$L__BB36_53:
	shl.b64 	%rd466, %rd515, 2;
	add.s64 	%rd467, %rd3, %rd466;
	ld.global.u32 	%r202, [%rd467];
	shl.b64 	%rd468, %rd516, 2;
	add.s64 	%rd469, %rd3, %rd468;
	ld.global.u32 	%r203, [%rd469];
	add.s32 	%r204, %r203, %r202;
	st.shared.u32 	[%r5], %r204;
	bra.uni 	$L__BB36_114;
$L__BB36_54:
	cvt.u64.u32 	%rd548, %r4;
	setp.le.u64 	%p2, %rd262, %rd548;
	@%p2 bra 	$L__BB36_114;
	cvt.u32.u64 	%r23, %rd261;
	add.s32 	%r236, %r23, -1;
	setp.lt.s32 	%p3, %r236, 0;
	mov.b64 	%rd557, 0;
	@%p3 bra 	$L__BB36_113;
	and.b32  	%r25, %r23, 7;
	setp.lt.u32 	%p4, %r236, 7;
	mov.b64 	%rd557, 0;
	@%p4 bra 	$L__BB36_84;
	add.s32 	%r234, %r23, -4;
	and.b32  	%r58, %r23, -8;
	neg.s32 	%r233, %r58;
	mov.b64 	%rd557, 0;
$L__BB36_58:
	.pragma "nounroll";
	add.s32 	%r30, %r234, 3;
	mul.wide.u32 	%rd270, %r30, 8;
	add.s64 	%rd271, %rd2, %rd270;
	ld.global.u64 	%rd133, [%rd271];
	or.b64  	%rd272, %rd548, %rd133;
	and.b64  	%rd273, %rd272, -4294967296;
	setp.ne.s64 	%p5, %rd273, 0;
	@%p5 bra 	$L__BB36_60;
	cvt.u32.u64 	%r59, %rd133;
	cvt.u32.u64 	%r60, %rd548;
	div.u32 	%r61, %r60, %r59;
	mul.lo.s32 	%r62, %r61, %r59;
	sub.s32 	%r63, %r60, %r62;
	cvt.u64.u32 	%rd519, %r61;
	cvt.u64.u32 	%rd520, %r63;
	bra.uni 	$L__BB36_61;
$L__BB36_60:
	div.s64 	%rd519, %rd548, %rd133;
	mul.lo.s64 	%rd274, %rd519, %rd133;
	sub.s64 	%rd520, %rd548, %rd274;
$L__BB36_61:
	add.s64 	%rd276, %rd1, %rd270;
	ld.global.u64 	%rd277, [%rd276];
	mad.lo.s64 	%rd140, %rd277, %rd520, %rd557;
	add.s32 	%r31, %r234, 2;
	mul.wide.u32 	%rd278, %r31, 8;
	add.s64 	%rd279, %rd2, %rd278;
	ld.global.u64 	%rd141, [%rd279];
	or.b64  	%rd280, %rd519, %rd141;
	and.b64  	%rd281, %rd280, -4294967296;
	setp.ne.s64 	%p6, %rd281, 0;
	@%p6 bra 	$L__BB36_63;
	cvt.u32.u64 	%r64, %rd141;
	cvt.u32.u64 	%r65, %rd519;
	div.u32 	%r66, %r65, %r64;
	mul.lo.s32 	%r67, %r66, %r64;
	sub.s32 	%r68, %r65, %r67;
	cvt.u64.u32 	%rd521, %r66;
	cvt.u64.u32 	%rd522, %r68;
	bra.uni 	$L__BB36_64;
$L__BB36_63:
	div.s64 	%rd521, %rd519, %rd141;
	mul.lo.s64 	%rd282, %rd521, %rd141;
	sub.s64 	%rd522, %rd519, %rd282;
$L__BB36_64:
	add.s64 	%rd284, %rd1, %rd278;
	ld.global.u64 	%rd285, [%rd284];
	mad.lo.s64 	%rd148, %rd285, %rd522, %rd140;
	add.s32 	%r32, %r234, 1;
	mul.wide.u32 	%rd286, %r32, 8;
	add.s64 	%rd287, %rd2, %rd286;
	ld.global.u64 	%rd149, [%rd287];
	or.b64  	%rd288, %rd521, %rd149;
	and.b64  	%rd289, %rd288, -4294967296;
	setp.ne.s64 	%p7, %rd289, 0;
	@%p7 bra 	$L__BB36_66;
	cvt.u32.u64 	%r69, %rd149;
	cvt.u32.u64 	%r70, %rd521;
	div.u32 	%r71, %r70, %r69;
	mul.lo.s32 	%r72, %r71, %r69;
	sub.s32 	%r73, %r70, %r72;
	cvt.u64.u32 	%rd523, %r71;
	cvt.u64.u32 	%rd524, %r73;
	bra.uni 	$L__BB36_67;
$L__BB36_66:
	div.s64 	%rd523, %rd521, %rd149;
	mul.lo.s64 	%rd290, %rd523, %rd149;
	sub.s64 	%rd524, %rd521, %rd290;
$L__BB36_67:
	add.s64 	%rd292, %rd1, %rd286;
	ld.global.u64 	%rd293, [%rd292];
	mad.lo.s64 	%rd156, %rd293, %rd524, %rd148;
	add.s32 	%r33, %r234, -4;
	mul.wide.u32 	%rd294, %r234, 8;
	add.s64 	%rd295, %rd2, %rd294;
	ld.global.u64 	%rd157, [%rd295];
	or.b64  	%rd296, %rd523, %rd157;
	and.b64  	%rd297, %rd296, -4294967296;
	setp.ne.s64 	%p8, %rd297, 0;
	@%p8 bra 	$L__BB36_69;
	cvt.u32.u64 	%r74, %rd157;
	cvt.u32.u64 	%r75, %rd523;
	div.u32 	%r76, %r75, %r74;
	mul.lo.s32 	%r77, %r76, %r74;
	sub.s32 	%r78, %r75, %r77;
	cvt.u64.u32 	%rd525, %r76;
	cvt.u64.u32 	%rd526, %r78;
	bra.uni 	$L__BB36_70;
$L__BB36_69:
	div.s64 	%rd525, %rd523, %rd157;
	mul.lo.s64 	%rd298, %rd525, %rd157;
	sub.s64 	%rd526, %rd523, %rd298;
$L__BB36_70:
	add.s64 	%rd300, %rd1, %rd294;
	ld.global.u64 	%rd301, [%rd300];
	mad.lo.s64 	%rd164, %rd301, %rd526, %rd156;
	add.s32 	%r34, %r234, -1;
	mul.wide.u32 	%rd302, %r34, 8;
	add.s64 	%rd303, %rd2, %rd302;
	ld.global.u64 	%rd165, [%rd303];
	or.b64  	%rd304, %rd525, %rd165;
	and.b64  	%rd305, %rd304, -4294967296;
	setp.ne.s64 	%p9, %rd305, 0;
	@%p9 bra 	$L__BB36_72;
	cvt.u32.u64 	%r79, %rd165;
	cvt.u32.u64 	%r80, %rd525;
	div.u32 	%r81, %r80, %r79;
	mul.lo.s32 	%r82, %r81, %r79;
	sub.s32 	%r83, %r80, %r82;
	cvt.u64.u32 	%rd527, %r81;
	cvt.u64.u32 	%rd528, %r83;
	bra.uni 	$L__BB36_73;
$L__BB36_72:
	div.s64 	%rd527, %rd525, %rd165;
	mul.lo.s64 	%rd306, %rd527, %rd165;
	sub.s64 	%rd528, %rd525, %rd306;
$L__BB36_73:
	add.s64 	%rd308, %rd1, %rd302;
	ld.global.u64 	%rd309, [%rd308];
	mad.lo.s64 	%rd172, %rd309, %rd528, %rd164;
	add.s32 	%r35, %r234, -2;
	mul.wide.u32 	%rd310, %r35, 8;
	add.s64 	%rd311, %rd2, %rd310;
	ld.global.u64 	%rd173, [%rd311];
	or.b64  	%rd312, %rd527, %rd173;
	and.b64  	%rd313, %rd312, -4294967296;
	setp.ne.s64 	%p10, %rd313, 0;
	@%p10 bra 	$L__BB36_75;
	cvt.u32.u64 	%r84, %rd173;
	cvt.u32.u64 	%r85, %rd527;
	div.u32 	%r86, %r85, %r84;
	mul.lo.s32 	%r87, %r86, %r84;
	sub.s32 	%r88, %r85, %r87;
	cvt.u64.u32 	%rd529, %r86;
	cvt.u64.u32 	%rd530, %r88;
	bra.uni 	$L__BB36_76;
$L__BB36_75:
	div.s64 	%rd529, %rd527, %rd173;
	mul.lo.s64 	%rd314, %rd529, %rd173;
	sub.s64 	%rd530, %rd527, %rd314;
$L__BB36_76:
	add.s64 	%rd316, %rd1, %rd310;
	ld.global.u64 	%rd317, [%rd316];
	mad.lo.s64 	%rd180, %rd317, %rd530, %rd172;
	add.s32 	%r36, %r234, -3;
	mul.wide.u32 	%rd318, %r36, 8;
	add.s64 	%rd319, %rd2, %rd318;
	ld.global.u64 	%rd181, [%rd319];
	or.b64  	%rd320, %rd529, %rd181;
	and.b64  	%rd321, %rd320, -4294967296;
	setp.ne.s64 	%p11, %rd321, 0;
	@%p11 bra 	$L__BB36_78;
	cvt.u32.u64 	%r89, %rd181;
	cvt.u32.u64 	%r90, %rd529;
	div.u32 	%r91, %r90, %r89;
	mul.lo.s32 	%r92, %r91, %r89;
	sub.s32 	%r93, %r90, %r92;
	cvt.u64.u32 	%rd531, %r91;
	cvt.u64.u32 	%rd532, %r93;
	bra.uni 	$L__BB36_79;
$L__BB36_78:
	div.s64 	%rd531, %rd529, %rd181;
	mul.lo.s64 	%rd322, %rd531, %rd181;
	sub.s64 	%rd532, %rd529, %rd322;
$L__BB36_79:
	add.s64 	%rd324, %rd1, %rd318;
	ld.global.u64 	%rd325, [%rd324];
	mad.lo.s64 	%rd188, %rd325, %rd532, %rd180;
	mul.wide.u32 	%rd326, %r33, 8;
	add.s64 	%rd327, %rd2, %rd326;
	ld.global.u64 	%rd189, [%rd327];
	or.b64  	%rd328, %rd531, %rd189;
	and.b64  	%rd329, %rd328, -4294967296;
	setp.ne.s64 	%p12, %rd329, 0;
	@%p12 bra 	$L__BB36_81;
	cvt.u32.u64 	%r94, %rd189;
	cvt.u32.u64 	%r95, %rd531;
	div.u32 	%r96, %r95, %r94;
	mul.lo.s32 	%r97, %r96, %r94;
	sub.s32 	%r98, %r95, %r97;
	cvt.u64.u32 	%rd548, %r96;
	cvt.u64.u32 	%rd534, %r98;
	bra.uni 	$L__BB36_82;
$L__BB36_81:
	div.s64 	%rd548, %rd531, %rd189;
	mul.lo.s64 	%rd330, %rd548, %rd189;
	sub.s64 	%rd534, %rd531, %rd330;
$L__BB36_82:
	add.s64 	%rd332, %rd1, %rd326;
	ld.global.u64 	%rd333, [%rd332];
	mad.lo.s64 	%rd557, %rd333, %rd534, %rd188;
	add.s32 	%r234, %r234, -8;
	add.s32 	%r233, %r233, 8;
	setp.ne.s32 	%p13, %r233, 0;
	@%p13 bra 	$L__BB36_58;
	add.s32 	%r236, %r234, 3;
$L__BB36_84:
	setp.eq.s32 	%p14, %r25, 0;
	@%p14 bra 	$L__BB36_113;
	and.b32  	%r41, %r23, 3;
	setp.lt.u32 	%p15, %r25, 4;
	@%p15 bra 	$L__BB36_99;
	mul.wide.u32 	%rd335, %r236, 8;
	add.s64 	%rd336, %rd2, %rd335;
	ld.global.u64 	%rd200, [%rd336];
	or.b64  	%rd337, %rd548, %rd200;
	and.b64  	%rd338, %rd337, -4294967296;
	setp.ne.s64 	%p16, %rd338, 0;
	@%p16 bra 	$L__BB36_88;
	cvt.u32.u64 	%r99, %rd200;
	cvt.u32.u64 	%r100, %rd548;
	div.u32 	%r101, %r100, %r99;
	mul.lo.s32 	%r102, %r101, %r99;
	sub.s32 	%r103, %r100, %r102;
	cvt.u64.u32 	%rd538, %r101;
	cvt.u64.u32 	%rd539, %r103;
	bra.uni 	$L__BB36_89;
$L__BB36_88:
	div.s64 	%rd538, %rd548, %rd200;
	mul.lo.s64 	%rd339, %rd538, %rd200;
	sub.s64 	%rd539, %rd548, %rd339;
$L__BB36_89:
	add.s64 	%rd341, %rd1, %rd335;
	ld.global.u64 	%rd342, [%rd341];
	mad.lo.s64 	%rd207, %rd342, %rd539, %rd557;
	add.s32 	%r42, %r236, -1;
	mul.wide.u32 	%rd343, %r42, 8;
	add.s64 	%rd344, %rd2, %rd343;
	ld.global.u64 	%rd208, [%rd344];
	or.b64  	%rd345, %rd538, %rd208;
	and.b64  	%rd346, %rd345, -4294967296;
	setp.ne.s64 	%p17, %rd346, 0;
	@%p17 bra 	$L__BB36_91;
	cvt.u32.u64 	%r104, %rd208;
	cvt.u32.u64 	%r105, %rd538;
	div.u32 	%r106, %r105, %r104;
	mul.lo.s32 	%r107, %r106, %r104;
	sub.s32 	%r108, %r105, %r107;
	cvt.u64.u32 	%rd540, %r106;
	cvt.u64.u32 	%rd541, %r108;
	bra.uni 	$L__BB36_92;
$L__BB36_91:
	div.s64 	%rd540, %rd538, %rd208;
	mul.lo.s64 	%rd347, %rd540, %rd208;
	sub.s64 	%rd541, %rd538, %rd347;
$L__BB36_92:
	add.s64 	%rd349, %rd1, %rd343;
	ld.global.u64 	%rd350, [%rd349];
	mad.lo.s64 	%rd215, %rd350, %rd541, %rd207;
	add.s32 	%r43, %r236, -2;
	mul.wide.u32 	%rd351, %r43, 8;
	add.s64 	%rd352, %rd2, %rd351;
	ld.global.u64 	%rd216, [%rd352];
	or.b64  	%rd353, %rd540, %rd216;
	and.b64  	%rd354, %rd353, -4294967296;
	setp.ne.s64 	%p18, %rd354, 0;
	@%p18 bra 	$L__BB36_94;
	cvt.u32.u64 	%r109, %rd216;
	cvt.u32.u64 	%r110, %rd540;
	div.u32 	%r111, %r110, %r109;
	mul.lo.s32 	%r112, %r111, %r109;
	sub.s32 	%r113, %r110, %r112;
	cvt.u64.u32 	%rd542, %r111;
	cvt.u64.u32 	%rd543, %r113;
	bra.uni 	$L__BB36_95;
$L__BB36_94:
	div.s64 	%rd542, %rd540, %rd216;
	mul.lo.s64 	%rd355, %rd542, %rd216;
	sub.s64 	%rd543, %rd540, %rd355;
$L__BB36_95:
	add.s64 	%rd357, %rd1, %rd351;
	ld.global.u64 	%rd358, [%rd357];
	mad.lo.s64 	%rd223, %rd358, %rd543, %rd215;
	add.s32 	%r44, %r236, -3;
	mul.wide.u32 	%rd359, %r44, 8;
	add.s64 	%rd360, %rd2, %rd359;
	ld.global.u64 	%rd224, [%rd360];
	or.b64  	%rd361, %rd542, %rd224;
	and.b64  	%rd362, %rd361, -4294967296;
	setp.ne.s64 	%p19, %rd362, 0;
	@%p19 bra 	$L__BB36_97;
	cvt.u32.u64 	%r114, %rd224;
	cvt.u32.u64 	%r115, %rd542;
	div.u32 	%r116, %r115, %r114;
	mul.lo.s32 	%r117, %r116, %r114;
	sub.s32 	%r118, %r115, %r117;
	cvt.u64.u32 	%rd548, %r116;
	cvt.u64.u32 	%rd545, %r118;
	bra.uni 	$L__BB36_98;
$L__BB36_97:
	div.s64 	%rd548, %rd542, %rd224;
	mul.lo.s64 	%rd363, %rd548, %rd224;
	sub.s64 	%rd545, %rd542, %rd363;
$L__BB36_98:
	add.s64 	%rd365, %rd1, %rd359;
	ld.global.u64 	%rd366, [%rd365];
	mad.lo.s64 	%rd557, %rd366, %rd545, %rd223;
	add.s32 	%r236, %r236, -4;
$L__BB36_99:
	setp.eq.s32 	%p20, %r41, 0;
	@%p20 bra 	$L__BB36_113;
	setp.eq.s32 	%p21, %r41, 1;
	@%p21 bra 	$L__BB36_108;
	mul.wide.u32 	%rd368, %r236, 8;
	add.s64 	%rd369, %rd2, %rd368;
	ld.global.u64 	%rd235, [%rd369];
	or.b64  	%rd370, %rd548, %rd235;
	and.b64  	%rd371, %rd370, -4294967296;
	setp.ne.s64 	%p22, %rd371, 0;
	@%p22 bra 	$L__BB36_103;
	cvt.u32.u64 	%r119, %rd235;
	cvt.u32.u64 	%r120, %rd548;
	div.u32 	%r121, %r120, %r119;
	mul.lo.s32 	%r122, %r121, %r119;
	sub.s32 	%r123, %r120, %r122;
	cvt.u64.u32 	%rd549, %r121;
	cvt.u64.u32 	%rd550, %r123;
	bra.uni 	$L__BB36_104;
$L__BB36_103:
	div.s64 	%rd549, %rd548, %rd235;
	mul.lo.s64 	%rd372, %rd549, %rd235;
	sub.s64 	%rd550, %rd548, %rd372;
$L__BB36_104:
	add.s64 	%rd374, %rd1, %rd368;
	ld.global.u64 	%rd375, [%rd374];
	mad.lo.s64 	%rd242, %rd375, %rd550, %rd557;
	add.s32 	%r47, %r236, -1;
	mul.wide.u32 	%rd376, %r47, 8;
	add.s64 	%rd377, %rd2, %rd376;
	ld.global.u64 	%rd243, [%rd377];
	or.b64  	%rd378, %rd549, %rd243;
	and.b64  	%rd379, %rd378, -4294967296;
	setp.ne.s64 	%p23, %rd379, 0;
	@%p23 bra 	$L__BB36_106;
	cvt.u32.u64 	%r124, %rd243;
	cvt.u32.u64 	%r125, %rd549;
	div.u32 	%r126, %r125, %r124;
	mul.lo.s32 	%r127, %r126, %r124;
	sub.s32 	%r128, %r125, %r127;
	cvt.u64.u32 	%rd548, %r126;
	cvt.u64.u32 	%rd552, %r128;
	bra.uni 	$L__BB36_107;
$L__BB36_106:
	div.s64 	%rd548, %rd549, %rd243;
	mul.lo.s64 	%rd380, %rd548, %rd243;
	sub.s64 	%rd552, %rd549, %rd380;
$L__BB36_107:
	add.s64 	%rd382, %rd1, %rd376;
	ld.global.u64 	%rd383, [%rd382];
	mad.lo.s64 	%rd557, %rd383, %rd552, %rd242;
	add.s32 	%r236, %r236, -2;
$L__BB36_108:
	and.b32  	%r129, %r23, 1;
	setp.eq.b32 	%p24, %r129, 1;
	not.pred 	%p25, %p24;
	@%p25 bra 	$L__BB36_113;
	mul.wide.u32 	%rd384, %r236, 8;
	add.s64 	%rd385, %rd2, %rd384;
	ld.global.u64 	%rd254, [%rd385];
	or.b64  	%rd386, %rd548, %rd254;
	and.b64  	%rd387, %rd386, -4294967296;
	setp.ne.s64 	%p26, %rd387, 0;
	@%p26 bra 	$L__BB36_111;
	cvt.u32.u64 	%r130, %rd254;
	cvt.u32.u64 	%r131, %rd548;
	rem.u32 	%r132, %r131, %r130;
	cvt.u64.u32 	%rd556, %r132;
	bra.uni 	$L__BB36_112;
$L__BB36_111:
	rem.s64 	%rd556, %rd548, %rd254;
$L__BB36_112:
	add.s64 	%rd389, %rd1, %rd384;
	ld.global.u64 	%rd390, [%rd389];
	mad.lo.s64 	%rd557, %rd390, %rd556, %rd557;
$L__BB36_113:
	shl.b64 	%rd391, %rd557, 2;
	add.s64 	%rd392, %rd3, %rd391;
	ld.global.u32 	%r133, [%rd392];
	st.shared.u32 	[%r5], %r133;
$L__BB36_114:
	bar.sync 	0;
	setp.lt.u32 	%p48, %r238, 66;
	@%p48 bra 	$L__BB36_118;
$L__BB36_115:
	shr.u32 	%r51, %r238, 1;
	setp.ge.u32 	%p49, %r1, %r51;
	@%p49 bra 	$L__BB36_117;
	ld.shared.u32 	%r205, [%r5];
	shl.b32 	%r206, %r51, 2;
	add.s32 	%r207, %r5, %r206;
	ld.shared.u32 	%r208, [%r207];
	add.s32 	%r209, %r208, %r205;
	st.shared.u32 	[%r5], %r209;
$L__BB36_117:
	bar.sync 	0;
	setp.gt.u32 	%p50, %r238, 131;
	mov.u32 	%r238, %r51;
	@%p50 bra 	$L__BB36_115;
$L__BB36_118:
	setp.gt.u32 	%p51, %r1, 31;
	@%p51 bra 	$L__BB36_121;
	ld.volatile.shared.u32 	%r210, [%r5];
	ld.volatile.shared.u32 	%r211, [%r5+128];
	add.s32 	%r212, %r211, %r210;
	st.volatile.shared.u32 	[%r5], %r212;
	ld.volatile.shared.u32 	%r213, [%r5];
	ld.volatile.shared.u32 	%r214, [%r5+64];
	add.s32 	%r215, %r214, %r213;
	st.volatile.shared.u32 	[%r5], %r215;
	ld.volatile.shared.u32 	%r216, [%r5];
	ld.volatile.shared.u32 	%r217, [%r5+32];
	add.s32 	%r218, %r217, %r216;
	st.volatile.shared.u32 	[%r5], %r218;
	ld.volatile.shared.u32 	%r219, [%r5];
	ld.volatile.shared.u32 	%r220, [%r5+16];
	add.s32 	%r221, %r220, %r219;
	st.volatile.shared.u32 	[%r5], %r221;
	ld.volatile.shared.u32 	%r222, [%r5];
	ld.volatile.shared.u32 	%r223, [%r5+8];
	add.s32 	%r224, %r223, %r222;
	st.volatile.shared.u32 	[%r5], %r224;
	ld.volatile.shared.u32 	%r225, [%r5];
	ld.volatile.shared.u32 	%r226, [%r5+4];
	add.s32 	%r227, %r226, %r225;
	st.volatile.shared.u32 	[%r5], %r227;
	setp.ne.s32 	%p52, %r1, 0;
	@%p52 bra 	$L__BB36_121;
	ld.shared.u32 	%r228, [sdata_u32];
	cvta.to.global.u64 	%rd470, %rd260;
	mul.wide.u32 	%rd471, %r2, 4;
	add.s64 	%rd472, %rd470, %rd471;
	st.global.u32 	[%rd472], %r228;
$L__BB36_121:
	ret;

}
	// .globl	contiguous_reduce2_u32
.visible .entry contiguous_reduce2_u32(
	.param .u64 .ptr .align 1 contiguous_reduce2_u32_param_0,
	.param .u64 .ptr .align 1 contiguous_reduce2_u32_param_1,
	.param .u64 .ptr .align 1 contiguous_reduce2_u32_param_2,
	.param .u64 .ptr .align 1 contiguous_reduce2_u32_param_3,
	.param .u64 contiguous_reduce2_u32_param_4,
	.param .u64 contiguous_reduce2_u32_param_5,
	.param .u64 contiguous_reduce2_u32_param_6
)
{
	.reg .pred 	%p<53>;
	.reg .b32 	%r<243>;
	.reg .b64 	%rd<572>;

	ld.param.u64 	%rd266, [contiguous_reduce2_u32_param_1];
	ld.param.u64 	%rd267, [contiguous_reduce2_u32_param_2];
	ld.param.u64 	%rd268, [contiguous_reduce2_u32_param_3];
	ld.param.u64 	%rd263, [contiguous_reduce2_u32_param_4];
	ld.param.u64 	%rd264, [contiguous_reduce2_u32_param_5];
	ld.param.u64 	%rd265, [contiguous_reduce2_u32_param_6];
	cvta.to.global.u64 	%rd1, %rd268;
	cvta.to.global.u64 	%rd2, %rd267;
	cvta.to.global.u64 	%rd571, %rd266;
	mov.u32 	%r1, %tid.x;
	mov.u32 	%r2, %ctaid.x;
	mov.u32 	%r242, %ntid.x;
	mul.lo.s32 	%r51, %r2, %r242;
	shl.b32 	%r52, %r51, 1;
	add.s32 	%r4, %r52, %r1;
	shl.b32 	%r53, %r1, 2;
	mov.u32 	%r54, sdata_u32;
	add.s32 	%r5, %r54, %r53;
	mov.b32 	%r55, 0;
	st.shared.u32 	[%r5], %r55;
	add.s32 	%r56, %r4, %r242;
	cvt.u64.u32 	%rd4, %r56;
	setp.le.u64 	%p1, %rd264, %rd4;
	@%p1 bra 	$L__BB37_54;
	cvt.u64.u32 	%rd401, %r4;
	mov.u32 	%r134, %ctaid.y;
	cvt.u64.u32 	%rd402, %r134;
	mul.lo.s64 	%rd403, %rd264, %rd402;
	add.s64 	%rd525, %rd403, %rd401;
	add.s64 	%rd523, %rd403, %rd4;
	cvt.u32.u64 	%r6, %rd263;
	add.s32 	%r236, %r6, -1;
	setp.lt.s32 	%p27, %r236, 0;
	mov.b64 	%rd529, 0;
	mov.u64 	%rd530, %rd529;
	@%p27 bra 	$L__BB37_53;
	setp.lt.u32 	%p28, %r236, 3;
	mov.b64 	%rd530, 0;
	mov.u64 	%rd529, %rd530;
	@%p28 bra 	$L__BB37_30;
	add.s32 	%r234, %r6, -2;
	and.b32  	%r135, %r6, -4;
	neg.s32 	%r233, %r135;
	mov.b64 	%rd530, 0;
$L__BB37_4:
	.pragma "nounroll";
	add.s32 	%r12, %r234, 1;
	mul.wide.u32 	%rd407, %r12, 8;
	add.s64 	%rd408, %rd2, %rd407;
	ld.global.u64 	%rd11, [%rd408];
	or.b64  	%rd409, %rd525, %rd11;
	and.b64  	%rd410, %rd409, -4294967296;
	setp.ne.s64 	%p29, %rd410, 0;
	@%p29 bra 	$L__BB37_6;
	cvt.u32.u64 	%r136, %rd11;
	cvt.u32.u64 	%r137, %rd525;
	div.u32 	%r138, %r137, %r136;
	mul.lo.s32 	%r139, %r138, %r136;
	sub.s32 	%r140, %r137, %r139;
	cvt.u64.u32 	%rd491, %r138;
	cvt.u64.u32 	%rd492, %r140;
	bra.uni 	$L__BB37_7;
$L__BB37_6:
	div.s64 	%rd491, %rd525, %rd11;
	mul.lo.s64 	%rd411, %rd491, %rd11;
	sub.s64 	%rd492, %rd525, %rd411;
$L__BB37_7:
	mul.wide.u32 	%rd412, %r12, 8;
	add.s64 	%rd413, %rd1, %rd412;
	ld.global.u64 	%rd18, [%rd413];
	mad.lo.s64 	%rd19, %rd18, %rd492, %rd529;
	or.b64  	%rd414, %rd523, %rd11;
	and.b64  	%rd415, %rd414, -4294967296;
	setp.ne.s64 	%p30, %rd415, 0;
	@%p30 bra 	$L__BB37_9;
	cvt.u32.u64 	%r141, %rd11;
	cvt.u32.u64 	%r142, %rd523;
	div.u32 	%r143, %r142, %r141;
	mul.lo.s32 	%r144, %r143, %r141;
	sub.s32 	%r145, %r142, %r144;
	cvt.u64.u32 	%rd493, %r143;
	cvt.u64.u32 	%rd494, %r145;
	bra.uni 	$L__BB37_10;
$L__BB37_9:
	div.s64 	%rd493, %rd523, %rd11;
	mul.lo.s64 	%rd416, %rd493, %rd11;
	sub.s64 	%rd494, %rd523, %rd416;
$L__BB37_10:
	mad.lo.s64 	%rd26, %rd494, %rd18, %rd530;
	mul.wide.u32 	%rd417, %r234, 8;
	add.s64 	%rd418, %rd2, %rd417;
	ld.global.u64 	%rd27, [%rd418];
	or.b64  	%rd419, %rd491, %rd27;
	and.b64  	%rd420, %rd419, -4294967296;
	setp.ne.s64 	%p31, %rd420, 0;
	@%p31 bra 	$L__BB37_12;
	cvt.u32.u64 	%r146, %rd27;
	cvt.u32.u64 	%r147, %rd491;
	div.u32 	%r148, %r147, %r146;
	mul.lo.s32 	%r149, %r148, %r146;
	sub.s32 	%r150, %r147, %r149;
	cvt.u64.u32 	%rd495, %r148;
	cvt.u64.u32 	%rd496, %r150;
	bra.uni 	$L__BB37_13;
$L__BB37_12:
	div.s64 	%rd495, %rd491, %rd27;
	mul.lo.s64 	%rd421, %rd495, %rd27;
	sub.s64 	%rd496, %rd491, %rd421;
$L__BB37_13:
	mul.wide.u32 	%rd422, %r234, 8;
	add.s64 	%rd423, %rd1, %rd422;
	ld.global.u64 	%rd34, [%rd423];
	mad.lo.s64 	%rd35, %rd34, %rd496, %rd19;
	or.b64  	%rd424, %rd493, %rd27;
	and.b64  	%rd425, %rd424, -4294967296;
	setp.ne.s64 	%p32, %rd425, 0;
	@%p32 bra 	$L__BB37_15;
	cvt.u32.u64 	%r151, %rd27;
	cvt.u32.u64 	%r152, %rd493;
	div.u32 	%r153, %r152, %r151;
	mul.lo.s32 	%r154, %r153, %r151;
	sub.s32 	%r155, %r152, %r154;
	cvt.u64.u32 	%rd497, %r153;
	cvt.u64.u32 	%rd498, %r155;
	bra.uni 	$L__BB37_16;
$L__BB37_15:
	div.s64 	%rd497, %rd493, %rd27;
	mul.lo.s64 	%rd426, %rd497, %rd27;
	sub.s64 	%rd498, %rd493, %rd426;
$L__BB37_16:
	mad.lo.s64 	%rd42, %rd498, %rd34, %rd26;
	add.s32 	%r13, %r234, -1;
	mul.wide.u32 	%rd427, %r13, 8;
	add.s64 	%rd428, %rd2, %rd427;
	ld.global.u64 	%rd43, [%rd428];
	or.b64  	%rd429, %rd495, %rd43;
	and.b64  	%rd430, %rd429, -4294967296;
	setp.ne.s64 	%p33, %rd430, 0;
	@%p33 bra 	$L__BB37_18;
	cvt.u32.u64 	%r156, %rd43;
	cvt.u32.u64 	%r157, %rd495;
	div.u32 	%r158, %r157, %r156;
	mul.lo.s32 	%r159, %r158, %r156;
	sub.s32 	%r160, %r157, %r159;
	cvt.u64.u32 	%rd499, %r158;
	cvt.u64.u32 	%rd500, %r160;
	bra.uni 	$L__BB37_19;
$L__BB37_18:
	div.s64 	%rd499, %rd495, %rd43;
	mul.lo.s64 	%rd431, %rd499, %rd43;
	sub.s64 	%rd500, %rd495, %rd431;
$L__BB37_19:
	mul.wide.u32 	%rd432, %r13, 8;
	add.s64 	%rd433, %rd1, %rd432;
	ld.global.u64 	%rd50, [%rd433];
	mad.lo.s64 	%rd51, %rd50, %rd500, %rd35;
	or.b64  	%rd434, %rd497, %rd43;
	and.b64  	%rd435, %rd434, -4294967296;
	setp.ne.s64 	%p34, %rd435, 0;
	@%p34 bra 	$L__BB37_21;
	cvt.u32.u64 	%r161, %rd43;
	cvt.u32.u64 	%r162, %rd497;
	div.u32 	%r163, %r162, %r161;
	mul.lo.s32 	%r164, %r163, %r161;
	sub.s32 	%r165, %r162, %r164;
	cvt.u64.u32 	%rd501, %r163;
	cvt.u64.u32 	%rd502, %r165;
	bra.uni 	$L__BB37_22;
$L__BB37_21:
	div.s64 	%rd501, %rd497, %rd43;
	mul.lo.s64 	%rd436, %rd501, %rd43;
	sub.s64 	%rd502, %rd497, %rd436;
$L__BB37_22:
	mad.lo.s64 	%rd58, %rd502, %rd50, %rd42;
	add.s32 	%r166, %r234, -2;
	mul.wide.u32 	%rd437, %r166, 8;
	add.s64 	%rd438, %rd2, %rd437;
	ld.global.u64 	%rd59, [%rd438];
	or.b64  	%rd439, %rd499, %rd59;
	and.b64  	%rd440, %rd439, -4294967296;
	setp.ne.s64 	%p35, %rd440, 0;
	@%p35 bra 	$L__BB37_24;
	cvt.u32.u64 	%r167, %rd59;
	cvt.u32.u64 	%r168, %rd499;
	div.u32 	%r169, %r168, %r167;
	mul.lo.s32 	%r170, %r169, %r167;
	sub.s32 	%r171, %r168, %r170;
	cvt.u64.u32 	%rd525, %r169;
	cvt.u64.u32 	%rd504, %r171;
	bra.uni 	$L__BB37_25;
$L__BB37_24:
	div.s64 	%rd525, %rd499, %rd59;
	mul.lo.s64 	%rd441, %rd525, %rd59;
	sub.s64 	%rd504, %rd499, %rd441;
$L__BB37_25:
	mul.wide.u32 	%rd442, %r166, 8;
	add.s64 	%rd443, %rd1, %rd442;
	ld.global.u64 	%rd66, [%rd443];
	mad.lo.s64 	%rd529, %rd66, %rd504, %rd51;
	or.b64  	%rd444, %rd501, %rd59;
	and.b64  	%rd445, %rd444, -4294967296;
	setp.ne.s64 	%p36, %rd445, 0;
	@%p36 bra 	$L__BB37_27;
	cvt.u32.u64 	%r173, %rd59;
	cvt.u32.u64 	%r174, %rd501;
	div.u32 	%r175, %r174, %r173;
	mul.lo.s32 	%r176, %r175, %r173;
	sub.s32 	%r177, %r174, %r176;
	cvt.u64.u32 	%rd523, %r175;
	cvt.u64.u32 	%rd506, %r177;
	bra.uni 	$L__BB37_28;
$L__BB37_27:
	div.s64 	%rd523, %rd501, %rd59;
	mul.lo.s64 	%rd446, %rd523, %rd59;
	sub.s64 	%rd506, %rd501, %rd446;
$L__BB37_28:
	mad.lo.s64 	%rd530, %rd506, %rd66, %rd58;
	add.s32 	%r234, %r234, -4;
	add.s32 	%r233, %r233, 4;
	setp.ne.s32 	%p37, %r233, 0;
	@%p37 bra 	$L__BB37_4;
	add.s32 	%r236, %r234, 1;
$L__BB37_30:
	and.b32  	%r18, %r6, 3;
	setp.eq.s32 	%p38, %r18, 0;
	@%p38 bra 	$L__BB37_53;
	setp.eq.s32 	%p39, %r18, 1;
	@%p39 bra 	$L__BB37_45;
	mul.wide.u32 	%rd448, %r236, 8;
	add.s64 	%rd449, %rd2, %rd448;
	ld.global.u64 	%rd81, [%rd449];
	or.b64  	%rd450, %rd525, %rd81;
	and.b64  	%rd451, %rd450, -4294967296;
	setp.ne.s64 	%p40, %rd451, 0;
	@%p40 bra 	$L__BB37_34;
	cvt.u32.u64 	%r178, %rd81;
	cvt.u32.u64 	%r179, %rd525;
	div.u32 	%r180, %r179, %r178;
	mul.lo.s32 	%r181, %r180, %r178;
	sub.s32 	%r182, %r179, %r181;
	cvt.u64.u32 	%rd513, %r180;
	cvt.u64.u32 	%rd514, %r182;
	bra.uni 	$L__BB37_35;
$L__BB37_34:
	div.s64 	%rd513, %rd525, %rd81;
	mul.lo.s64 	%rd452, %rd513, %rd81;
	sub.s64 	%rd514, %rd525, %rd452;
$L__BB37_35:
	add.s64 	%rd454, %rd1, %rd448;
	ld.global.u64 	%rd88, [%rd454];
	mad.lo.s64 	%rd89, %rd88, %rd514, %rd529;
	or.b64  	%rd455, %rd523, %rd81;
	and.b64  	%rd456, %rd455, -4294967296;
	setp.ne.s64 	%p41, %rd456, 0;
	@%p41 bra 	$L__BB37_37;
	cvt.u32.u64 	%r183, %rd81;
	cvt.u32.u64 	%r184, %rd523;
	div.u32 	%r185, %r184, %r183;
	mul.lo.s32 	%r186, %r185, %r183;
	sub.s32 	%r187, %r184, %r186;
	cvt.u64.u32 	%rd515, %r185;
	cvt.u64.u32 	%rd516, %r187;
	bra.uni 	$L__BB37_38;
$L__BB37_37:
	div.s64 	%rd515, %rd523, %rd81;
	mul.lo.s64 	%rd457, %rd515, %rd81;
	sub.s64 	%rd516, %rd523, %rd457;
$L__BB37_38:
	mad.lo.s64 	%rd96, %rd516, %rd88, %rd530;
	add.s32 	%r19, %r236, -1;
	mul.wide.u32 	%rd458, %r19, 8;
	add.s64 	%rd459, %rd2, %rd458;
	ld.global.u64 	%rd97, [%rd459];
	or.b64  	%rd460, %rd513, %rd97;
	and.b64  	%rd461, %rd460, -4294967296;
	setp.ne.s64 	%p42, %rd461, 0;
	@%p42 bra 	$L__BB37_40;
	cvt.u32.u64 	%r188, %rd97;
	cvt.u32.u64 	%r189, %rd513;
	div.u32 	%r190, %r189, %r188;
	mul.lo.s32 	%r191, %r190, %r188;
	sub.s32 	%r192, %r189, %r191;
	cvt.u64.u32 	%rd525, %r190;
	cvt.u64.u32 	%rd518, %r192;
	bra.uni 	$L__BB37_41;
$L__BB37_40:
	div.s64 	%rd525, %rd513, %rd97;
	mul.lo.s64 	%rd462, %rd525, %rd97;
	sub.s64 	%rd518, %rd513, %rd462;
$L__BB37_41:
	add.s64 	%rd464, %rd1, %rd458;
	ld.global.u64 	%rd104, [%rd464];
	mad.lo.s64 	%rd529, %rd104, %rd518, %rd89;
	or.b64  	%rd465, %rd515, %rd97;
	and.b64  	%rd466, %rd465, -4294967296;
	setp.ne.s64 	%p43, %rd466, 0;
	@%p43 bra 	$L__BB37_43;
	cvt.u32.u64 	%r193, %rd97;
	cvt.u32.u64 	%r194, %rd515;
	div.u32 	%r195, %r194, %r193;
	mul.lo.s32 	%r196, %r195, %r193;
	sub.s32 	%r197, %r194, %r196;
	cvt.u64.u32 	%rd523, %r195;
	cvt.u64.u32 	%rd520, %r197;
	bra.uni 	$L__BB37_44;
$L__BB37_43:
	div.s64 	%rd523, %rd515, %rd97;
	mul.lo.s64 	%rd467, %rd523, %rd97;
	sub.s64 	%rd520, %rd515, %rd467;
$L__BB37_44:
	mad.lo.s64 	%rd530, %rd520, %rd104, %rd96;
	add.s32 	%r236, %r236, -2;
$L__BB37_45:
	and.b32  	%r198, %r6, 1;
	setp.eq.b32 	%p44, %r198, 1;
	not.pred 	%p45, %p44;
	@%p45 bra 	$L__BB37_53;
	mul.wide.u32 	%rd468, %r236, 8;
	add.s64 	%rd469, %rd2, %rd468;
	ld.global.u64 	%rd119, [%rd469];
	or.b64  	%rd470, %rd525, %rd119;
	and.b64  	%rd471, %rd470, -4294967296;
	setp.ne.s64 	%p46, %rd471, 0;
	@%p46 bra 	$L__BB37_48;
	cvt.u32.u64 	%r199, %rd119;
	cvt.u32.u64 	%r200, %rd525;
	rem.u32 	%r201, %r200, %r199;
	cvt.u64.u32 	%rd527, %r201;
	bra.uni 	$L__BB37_49;
$L__BB37_48:
	rem.s64 	%rd527, %rd525, %rd119;
$L__BB37_49:
	add.s64 	%rd473, %rd1, %rd468;
	ld.global.u64 	%rd123, [%rd473];
	mad.lo.s64 	%rd529, %rd123, %rd527, %rd529;
	or.b64  	%rd474, %rd523, %rd119;
	and.b64  	%rd475, %rd474, -4294967296;
	setp.ne.s64 	%p47, %rd475, 0;
	@%p47 bra 	$L__BB37_51;
	cvt.u32.u64 	%r202, %rd119;
	cvt.u32.u64 	%r203, %rd523;
	rem.u32 	%r204, %r203, %r202;
	cvt.u64.u32 	%rd528, %r204;
	bra.uni 	$L__BB37_52;
$L__BB37_51:
	rem.s64 	%rd528, %rd523, %rd119;
$L__BB37_52:
	mad.lo.s64 	%rd530, %rd528, %rd123, %rd530;
$L__BB37_53:
	shl.b64 	%rd476, %rd529, 2;
	add.s64 	%rd477, %rd571, %rd476;
	ld.global.u32 	%r205, [%rd477];
	shl.b64 	%rd478, %rd530, 2;
	add.s64 	%rd479, %rd571, %rd478;
	ld.global.u32 	%r206, [%rd479];
	add.s32 	%r207, %r206, %r205;
	st.shared.u32 	[%r5], %r207;
	bra.uni 	$L__BB37_114;
$L__BB37_54:
	cvt.u64.u32 	%rd131, %r4;
	setp.le.u64 	%p2, %rd264, %rd131;
	@%p2 bra 	$L__BB37_114;
	mov.u32 	%r57, %ctaid.y;
	cvt.u64.u32 	%rd269, %r57;
	mad.lo.s64 	%rd562, %rd264, %rd269, %rd131;
	cvt.u32.u64 	%r22, %rd263;
	add.s32 	%r240, %r22, -1;
	setp.lt.s32 	%p3, %r240, 0;
	@%p3 bra 	$L__BB37_113;
	and.b32  	%r24, %r22, 7;
	setp.lt.u32 	%p4, %r240, 7;
	@%p4 bra 	$L__BB37_84;
	add.s32 	%r238, %r22, -4;
	and.b32  	%r58, %r22, -8;
	neg.s32 	%r237, %r58;
$L__BB37_58:
	.pragma "nounroll";
	add.s32 	%r29, %r238, 3;
	mul.wide.u32 	%rd271, %r29, 8;
	add.s64 	%rd272, %rd2, %rd271;
	ld.global.u64 	%rd135, [%rd272];
	or.b64  	%rd273, %rd562, %rd135;
	and.b64  	%rd274, %rd273, -4294967296;
	setp.ne.s64 	%p5, %rd274, 0;
	@%p5 bra 	$L__BB37_60;
	cvt.u32.u64 	%r59, %rd135;
	cvt.u32.u64 	%r60, %rd562;
	div.u32 	%r61, %r60, %r59;
	mul.lo.s32 	%r62, %r61, %r59;
	sub.s32 	%r63, %r60, %r62;
	cvt.u64.u32 	%rd533, %r61;
	cvt.u64.u32 	%rd534, %r63;
	bra.uni 	$L__BB37_61;
$L__BB37_60:
	div.s64 	%rd533, %rd562, %rd135;
	mul.lo.s64 	%rd275, %rd533, %rd135;
	sub.s64 	%rd534, %rd562, %rd275;
$L__BB37_61:
	add.s64 	%rd277, %rd1, %rd271;
	ld.global.u64 	%rd278, [%rd277];
	mul.lo.s64 	%rd142, %rd278, %rd534;
	add.s32 	%r30, %r238, 2;
	mul.wide.u32 	%rd279, %r30, 8;
	add.s64 	%rd280, %rd2, %rd279;
	ld.global.u64 	%rd143, [%rd280];
	or.b64  	%rd281, %rd533, %rd143;
	and.b64  	%rd282, %rd281, -4294967296;
	setp.ne.s64 	%p6, %rd282, 0;
	@%p6 bra 	$L__BB37_63;
	cvt.u32.u64 	%r64, %rd143;
	cvt.u32.u64 	%r65, %rd533;
	div.u32 	%r66, %r65, %r64;
	mul.lo.s32 	%r67, %r66, %r64;
	sub.s32 	%r68, %r65, %r67;
	cvt.u64.u32 	%rd535, %r66;
	cvt.u64.u32 	%rd536, %r68;
	bra.uni 	$L__BB37_64;
$L__BB37_63:
	div.s64 	%rd535, %rd533, %rd143;
	mul.lo.s64 	%rd283, %rd535, %rd143;
	sub.s64 	%rd536, %rd533, %rd283;
$L__BB37_64:
	add.s64 	%rd285, %rd1, %rd279;
	ld.global.u64 	%rd286, [%rd285];
	mad.lo.s64 	%rd150, %rd286, %rd536, %rd142;
	add.s32 	%r31, %r238, 1;
	mul.wide.u32 	%rd287, %r31, 8;
	add.s64 	%rd288, %rd2, %rd287;
	ld.global.u64 	%rd151, [%rd288];
	or.b64  	%rd289, %rd535, %rd151;
	and.b64  	%rd290, %rd289, -4294967296;
	setp.ne.s64 	%p7, %rd290, 0;
	@%p7 bra 	$L__BB37_66;
	cvt.u32.u64 	%r69, %rd151;
	cvt.u32.u64 	%r70, %rd535;
	div.u32 	%r71, %r70, %r69;
	mul.lo.s32 	%r72, %r71, %r69;
	sub.s32 	%r73, %r70, %r72;
	cvt.u64.u32 	%rd537, %r71;
	cvt.u64.u32 	%rd538, %r73;
	bra.uni 	$L__BB37_67;
$L__BB37_66:
	div.s64 	%rd537, %rd535, %rd151;
	mul.lo.s64 	%rd291, %rd537, %rd151;
	sub.s64 	%rd538, %rd535, %rd291;
$L__BB37_67:
	add.s64 	%rd293, %rd1, %rd287;
	ld.global.u64 	%rd294, [%rd293];
	mad.lo.s64 	%rd158, %rd294, %rd538, %rd150;
	add.s32 	%r32, %r238, -4;
	mul.wide.u32 	%rd295, %r238, 8;
	add.s64 	%rd296, %rd2, %rd295;
	ld.global.u64 	%rd159, [%rd296];
	or.b64  	%rd297, %rd537, %rd159;
	and.b64  	%rd298, %rd297, -4294967296;
	setp.ne.s64 	%p8, %rd298, 0;
	@%p8 bra 	$L__BB37_69;
	cvt.u32.u64 	%r74, %rd159;
	cvt.u32.u64 	%r75, %rd537;
	div.u32 	%r76, %r75, %r74;
	mul.lo.s32 	%r77, %r76, %r74;
	sub.s32 	%r78, %r75, %r77;
	cvt.u64.u32 	%rd539, %r76;
	cvt.u64.u32 	%rd540, %r78;
	bra.uni 	$L__BB37_70;
$L__BB37_69:
	div.s64 	%rd539, %rd537, %rd159;
	mul.lo.s64 	%rd299, %rd539, %rd159;
	sub.s64 	%rd540, %rd537, %rd299;
$L__BB37_70:
	add.s64 	%rd301, %rd1, %rd295;
	ld.global.u64 	%rd302, [%rd301];
	mad.lo.s64 	%rd166, %rd302, %rd540, %rd158;
	add.s32 	%r33, %r238, -1;
	mul.wide.u32 	%rd303, %r33, 8;
	add.s64 	%rd304, %rd2, %rd303;
	ld.global.u64 	%rd167, [%rd304];
	or.b64  	%rd305, %rd539, %rd167;
	and.b64  	%rd306, %rd305, -4294967296;
	setp.ne.s64 	%p9, %rd306, 0;
	@%p9 bra 	$L__BB37_72;
	cvt.u32.u64 	%r79, %rd167;
	cvt.u32.u64 	%r80, %rd539;
	div.u32 	%r81, %r80, %r79;
	mul.lo.s32 	%r82, %r81, %r79;
	sub.s32 	%r83, %r80, %r82;
	cvt.u64.u32 	%rd541, %r81;
	cvt.u64.u32 	%rd542, %r83;
	bra.uni 	$L__BB37_73;
$L__BB37_72:
	div.s64 	%rd541, %rd539, %rd167;
	mul.lo.s64 	%rd307, %rd541, %rd167;
	sub.s64 	%rd542, %rd539, %rd307;
$L__BB37_73:
	add.s64 	%rd309, %rd1, %rd303;
	ld.global.u64 	%rd310, [%rd309];
	mad.lo.s64 	%rd174, %rd310, %rd542, %rd166;
	add.s32 	%r34, %r238, -2;
	mul.wide.u32 	%rd311, %r34, 8;
	add.s64 	%rd312, %rd2, %rd311;
	ld.global.u64 	%rd175, [%rd312];
	or.b64  	%rd313, %rd541, %rd175;
	and.b64  	%rd314, %rd313, -4294967296;
	setp.ne.s64 	%p10, %rd314, 0;
	@%p10 bra 	$L__BB37_75;
	cvt.u32.u64 	%r84, %rd175;
	cvt.u32.u64 	%r85, %rd541;
	div.u32 	%r86, %r85, %r84;
	mul.lo.s32 	%r87, %r86, %r84;
	sub.s32 	%r88, %r85, %r87;
	cvt.u64.u32 	%rd543, %r86;
	cvt.u64.u32 	%rd544, %r88;
	bra.uni 	$L__BB37_76;
$L__BB37_75:
	div.s64 	%rd543, %rd541, %rd175;
	mul.lo.s64 	%rd315, %rd543, %rd175;
	sub.s64 	%rd544, %rd541, %rd315;
$L__BB37_76:
	add.s64 	%rd317, %rd1, %rd311;
	ld.global.u64 	%rd318, [%rd317];
	mad.lo.s64 	%rd182, %rd318, %rd544, %rd174;
	add.s32 	%r35, %r238, -3;
	mul.wide.u32 	%rd319, %r35, 8;
	add.s64 	%rd320, %rd2, %rd319;
	ld.global.u64 	%rd183, [%rd320];
	or.b64  	%rd321, %rd543, %rd183;
	and.b64  	%rd322, %rd321, -4294967296;
	setp.ne.s64 	%p11, %rd322, 0;
	@%p11 bra 	$L__BB37_78;
	cvt.u32.u64 	%r89, %rd183;
	cvt.u32.u64 	%r90, %rd543;
	div.u32 	%r91, %r90, %r89;
	mul.lo.s32 	%r92, %r91, %r89;
	sub.s32 	%r93, %r90, %r92;
	cvt.u64.u32 	%rd545, %r91;
	cvt.u64.u32 	%rd546, %r93;
	bra.uni 	$L__BB37_79;
$L__BB37_78:
	div.s64 	%rd545, %rd543, %rd183;
	mul.lo.s64 	%rd323, %rd545, %rd183;
	sub.s64 	%rd546, %rd543, %rd323;
$L__BB37_79:
	add.s64 	%rd325, %rd1, %rd319;
	ld.global.u64 	%rd326, [%rd325];
	mad.lo.s64 	%rd190, %rd326, %rd546, %rd182;
	mul.wide.u32 	%rd327, %r32, 8;
	add.s64 	%rd328, %rd2, %rd327;
	ld.global.u64 	%rd191, [%rd328];
	or.b64  	%rd329, %rd545, %rd191;
	and.b64  	%rd330, %rd329, -4294967296;
	setp.ne.s64 	%p12, %rd330, 0;
	@%p12 bra 	$L__BB37_81;
	cvt.u32.u64 	%r94, %rd191;
	cvt.u32.u64 	%r95, %rd545;
	div.u32 	%r96, %r95, %r94;
	mul.lo.s32 	%r97, %r96, %r94;
	sub.s32 	%r98, %r95, %r97;
	cvt.u64.u32 	%rd562, %r96;
	cvt.u64.u32 	%rd548, %r98;
	bra.uni 	$L__BB37_82;
$L__BB37_81:
	div.s64 	%rd562, %rd545, %rd191;
	mul.lo.s64 	%rd331, %rd562, %rd191;
	sub.s64 	%rd548, %rd545, %rd331;
$L__BB37_82:
	add.s64 	%rd333, %rd1, %rd327;
	ld.global.u64 	%rd334, [%rd333];
	mad.lo.s64 	%rd335, %rd334, %rd548, %rd190;
	shl.b64 	%rd336, %rd335, 2;
	add.s64 	%rd571, %rd571, %rd336;
	add.s32 	%r238, %r238, -8;
	add.s32 	%r237, %r237, 8;
	setp.ne.s32 	%p13, %r237, 0;
	@%p13 bra 	$L__BB37_58;
	add.s32 	%r240, %r238, 3;
$L__BB37_84:
	setp.eq.s32 	%p14, %r24, 0;
	@%p14 bra 	$L__BB37_113;
	and.b32  	%r40, %r22, 3;
	setp.lt.u32 	%p15, %r24, 4;
	@%p15 bra 	$L__BB37_99;
	mul.wide.u32 	%rd338, %r240, 8;
	add.s64 	%rd339, %rd2, %rd338;
	ld.global.u64 	%rd202, [%rd339];
	or.b64  	%rd340, %rd562, %rd202;
	and.b64  	%rd341, %rd340, -4294967296;
	setp.ne.s64 	%p16, %rd341, 0;
	@%p16 bra 	$L__BB37_88;
	cvt.u32.u64 	%r99, %rd202;
	cvt.u32.u64 	%r100, %rd562;
	div.u32 	%r101, %r100, %r99;
	mul.lo.s32 	%r102, %r101, %r99;
	sub.s32 	%r103, %r100, %r102;
	cvt.u64.u32 	%rd552, %r101;
	cvt.u64.u32 	%rd553, %r103;
	bra.uni 	$L__BB37_89;
$L__BB37_88:
	div.s64 	%rd552, %rd562, %rd202;
	mul.lo.s64 	%rd342, %rd552, %rd202;
	sub.s64 	%rd553, %rd562, %rd342;
$L__BB37_89:
	add.s64 	%rd344, %rd1, %rd338;
	ld.global.u64 	%rd345, [%rd344];
	mul.lo.s64 	%rd209, %rd345, %rd553;
	add.s32 	%r41, %r240, -1;
	mul.wide.u32 	%rd346, %r41, 8;
	add.s64 	%rd347, %rd2, %rd346;
	ld.global.u64 	%rd210, [%rd347];
	or.b64  	%rd348, %rd552, %rd210;
	and.b64  	%rd349, %rd348, -4294967296;
	setp.ne.s64 	%p17, %rd349, 0;
	@%p17 bra 	$L__BB37_91;
	cvt.u32.u64 	%r104, %rd210;
	cvt.u32.u64 	%r105, %rd552;
	div.u32 	%r106, %r105, %r104;
	mul.lo.s32 	%r107, %r106, %r104;
	sub.s32 	%r108, %r105, %r107;
	cvt.u64.u32 	%rd554, %r106;
	cvt.u64.u32 	%rd555, %r108;
	bra.uni 	$L__BB37_92;
$L__BB37_91:
	div.s64 	%rd554, %rd552, %rd210;
	mul.lo.s64 	%rd350, %rd554, %rd210;
	sub.s64 	%rd555, %rd552, %rd350;
$L__BB37_92:
	add.s64 	%rd352, %rd1, %rd346;
	ld.global.u64 	%rd353, [%rd352];
	mad.lo.s64 	%rd217, %rd353, %rd555, %rd209;
	add.s32 	%r42, %r240, -2;
	mul.wide.u32 	%rd354, %r42, 8;
	add.s64 	%rd355, %rd2, %rd354;
	ld.global.u64 	%rd218, [%rd355];
	or.b64  	%rd356, %rd554, %rd218;
	and.b64  	%rd357, %rd356, -4294967296;
	setp.ne.s64 	%p18, %rd357, 0;
	@%p18 bra 	$L__BB37_94;
	cvt.u32.u64 	%r109, %rd218;
	cvt.u32.u64 	%r110, %rd554;
	div.u32 	%r111, %r110, %r109;
	mul.lo.s32 	%r112, %r111, %r109;
	sub.s32 	%r113, %r110, %r112;
	cvt.u64.u32 	%rd556, %r111;
	cvt.u64.u32 	%rd557, %r113;
	bra.uni 	$L__BB37_95;
$L__BB37_94:
	div.s64 	%rd556, %rd554, %rd218;
	mul.lo.s64 	%rd358, %rd556, %rd218;
	sub.s64 	%rd557, %rd554, %rd358;
$L__BB37_95:
	add.s64 	%rd360, %rd1, %rd354;
	ld.global.u64 	%rd361, [%rd360];
	mad.lo.s64 	%rd225, %rd361, %rd557, %rd217;
	add.s32 	%r43, %r240, -3;
	mul.wide.u32 	%rd362, %r43, 8;
	add.s64 	%rd363, %rd2, %rd362;
	ld.global.u64 	%rd226, [%rd363];
	or.b64  	%rd364, %rd556, %rd226;
	and.b64  	%rd365, %rd364, -4294967296;
	setp.ne.s64 	%p19, %rd365, 0;
	@%p19 bra 	$L__BB37_97;
	cvt.u32.u64 	%r114, %rd226;
	cvt.u32.u64 	%r115, %rd556;
	div.u32 	%r116, %r115, %r114;
	mul.lo.s32 	%r117, %r116, %r114;
	sub.s32 	%r118, %r115, %r117;
	cvt.u64.u32 	%rd562, %r116;
	cvt.u64.u32 	%rd559, %r118;
	bra.uni 	$L__BB37_98;
$L__BB37_97:
	div.s64 	%rd562, %rd556, %rd226;
	mul.lo.s64 	%rd366, %rd562, %rd226;
	sub.s64 	%rd559, %rd556, %rd366;
$L__BB37_98:
	add.s64 	%rd368, %rd1, %rd362;
	ld.global.u64 	%rd369, [%rd368];
	mad.lo.s64 	%rd370, %rd369, %rd559, %rd225;
	shl.b64 	%rd371, %rd370, 2;
	add.s64 	%rd571, %rd571, %rd371;
	add.s32 	%r240, %r240, -4;
$L__BB37_99:
	setp.eq.s32 	%p20, %r40, 0;
	@%p20 bra 	$L__BB37_113;
	setp.eq.s32 	%p21, %r40, 1;
	@%p21 bra 	$L__BB37_108;
	mul.wide.u32 	%rd373, %r240, 8;
	add.s64 	%rd374, %rd2, %rd373;
	ld.global.u64 	%rd237, [%rd374];
	or.b64  	%rd375, %rd562, %rd237;
	and.b64  	%rd376, %rd375, -4294967296;
	setp.ne.s64 	%p22, %rd376, 0;
	@%p22 bra 	$L__BB37_103;
	cvt.u32.u64 	%r119, %rd237;
	cvt.u32.u64 	%r120, %rd562;
	div.u32 	%r121, %r120, %r119;
	mul.lo.s32 	%r122, %r121, %r119;
	sub.s32 	%r123, %r120, %r122;
	cvt.u64.u32 	%rd563, %r121;
	cvt.u64.u32 	%rd564, %r123;
	bra.uni 	$L__BB37_104;
$L__BB37_103:
	div.s64 	%rd563, %rd562, %rd237;
	mul.lo.s64 	%rd377, %rd563, %rd237;
	sub.s64 	%rd564, %rd562, %rd377;
$L__BB37_104:
	add.s64 	%rd379, %rd1, %rd373;
	ld.global.u64 	%rd380, [%rd379];
	mul.lo.s64 	%rd244, %rd380, %rd564;
	add.s32 	%r46, %r240, -1;
	mul.wide.u32 	%rd381, %r46, 8;
	add.s64 	%rd382, %rd2, %rd381;
	ld.global.u64 	%rd245, [%rd382];
	or.b64  	%rd383, %rd563, %rd245;
	and.b64  	%rd384, %rd383, -4294967296;
	setp.ne.s64 	%p23, %rd384, 0;
	@%p23 bra 	$L__BB37_106;
	cvt.u32.u64 	%r124, %rd245;
	cvt.u32.u64 	%r125, %rd563;
	div.u32 	%r126, %r125, %r124;
	mul.lo.s32 	%r127, %r126, %r124;
	sub.s32 	%r128, %r125, %r127;
	cvt.u64.u32 	%rd562, %r126;
	cvt.u64.u32 	%rd566, %r128;
	bra.uni 	$L__BB37_107;
$L__BB37_106:
	div.s64 	%rd562, %rd563, %rd245;
	mul.lo.s64 	%rd385, %rd562, %rd245;
	sub.s64 	%rd566, %rd563, %rd385;
$L__BB37_107:
	add.s64 	%rd387, %rd1, %rd381;
	ld.global.u64 	%rd388, [%rd387];
	mad.lo.s64 	%rd389, %rd388, %rd566, %rd244;
	shl.b64 	%rd390, %rd389, 2;
	add.s64 	%rd571, %rd571, %rd390;
	add.s32 	%r240, %r240, -2;
$L__BB37_108:
	and.b32  	%r129, %r22, 1;
	setp.eq.b32 	%p24, %r129, 1;
	not.pred 	%p25, %p24;
	@%p25 bra 	$L__BB37_113;
	mul.wide.u32 	%rd391, %r240, 8;
	add.s64 	%rd392, %rd2, %rd391;
	ld.global.u64 	%rd256, [%rd392];
	or.b64  	%rd393, %rd562, %rd256;
	and.b64  	%rd394, %rd393, -4294967296;
	setp.ne.s64 	%p26, %rd394, 0;
	@%p26 bra 	$L__BB37_111;
	cvt.u32.u64 	%r130, %rd256;
	cvt.u32.u64 	%r131, %rd562;
	rem.u32 	%r132, %r131, %r130;
	cvt.u64.u32 	%rd570, %r132;
	bra.uni 	$L__BB37_112;
$L__BB37_111:
	rem.s64 	%rd570, %rd562, %rd256;
$L__BB37_112:
	add.s64 	%rd396, %rd1, %rd391;
	ld.global.u64 	%rd397, [%rd396];
	mul.lo.s64 	%rd398, %rd397, %rd570;
	shl.b64 	%rd399, %rd398, 2;
	add.s64 	%rd571, %rd571, %rd399;
$L__BB37_113:
	ld.global.u32 	%r133, [%rd571];
	st.shared.u32 	[%r5], %r133;
$L__BB37_114:
	bar.sync 	0;
	setp.lt.u32 	%p48, %r242, 66;
	@%p48 bra 	$L__BB37_118;
$L__BB37_115:
	shr.u32 	%r50, %r242, 1;
	setp.ge.u32 	%p49, %r1, %r50;
	@%p49 bra 	$L__BB37_117;
	ld.shared.u32 	%r208, [%r5];
	shl.b32 	%r209, %r50, 2;
	add.s32 	%r210, %r5, %r209;
	ld.shared.u32 	%r211, [%r210];
	add.s32 	%r212, %r211, %r208;
	st.shared.u32 	[%r5], %r212;
$L__BB37_117:
	bar.sync 	0;
	setp.gt.u32 	%p50, %r242, 131;
	mov.u32 	%r242, %r50;
	@%p50 bra 	$L__BB37_115;
$L__BB37_118:
	setp.gt.u32 	%p51, %r1, 31;
	@%p51 bra 	$L__BB37_121;
	ld.volatile.shared.u32 	%r213, [%r5];
	ld.volatile.shared.u32 	%r214, [%r5+128];
	add.s32 	%r215, %r214, %r213;
	st.volatile.shared.u32 	[%r5], %r215;
	ld.volatile.shared.u32 	%r216, [%r5];
	ld.volatile.shared.u32 	%r217, [%r5+64];
	add.s32 	%r218, %r217, %r216;
	st.volatile.shared.u32 	[%r5], %r218;
	ld.volatile.shared.u32 	%r219, [%r5];
	ld.volatile.shared.u32 	%r220, [%r5+32];
	add.s32 	%r221, %r220, %r219;
	st.volatile.shared.u32 	[%r5], %r221;
	ld.volatile.shared.u32 	%r222, [%r5];
	ld.volatile.shared.u32 	%r223, [%r5+16];
	add.s32 	%r224, %r223, %r222;
	st.volatile.shared.u32 	[%r5], %r224;
	ld.volatile.shared.u32 	%r225, [%r5];
	ld.volatile.shared.u32 	%r226, [%r5+8];
	add.s32 	%r227, %r226, %r225;
	st.volatile.shared.u32 	[%r5], %r227;
	ld.volatile.shared.u32 	%r228, [%r5];
	ld.volatile.shared.u32 	%r229, [%r5+4];
	add.s32 	%r230, %r229, %r228;
	st.volatile.shared.u32 	[%r5], %r230;
	setp.ne.s32 	%p52, %r1, 0;
	@%p52 bra 	$L__BB37_121;
	ld.param.u64 	%rd486, [contiguous_reduce2_u32_param_0];
	ld.shared.u32 	%r231, [sdata_u32];
	cvt.u64.u32 	%rd480, %r2;
	mov.u32 	%r232, %ctaid.y;
	cvt.u64.u32 	%rd481, %r232;
	mad.lo.s64 	%rd482, %rd265, %rd481, %rd480;
	cvta.to.global.u64 	%rd483, %rd486;
	shl.b64 	%rd484, %rd482, 2;
	add.s64 	%rd485, %rd483, %rd484;
	st.global.u32 	[%rd485], %r231;
$L__BB37_121:
	ret;

}
	// .globl	contiguous_reduce22_u32
.visible .entry contiguous_reduce22_u32(
	.param .u64 .ptr .align 1 contiguous_reduce22_u32_param_0,
	.param .u64 .ptr .align 1 contiguous_reduce22_u32_param_1,
	.param .u64 contiguous_reduce22_u32_param_2,
	.param .u64 contiguous_reduce22_u32_param_3
)
{
	.reg .pred 	%p<8>;
	.reg .b32 	%r<46>;
	.reg .b64 	%rd<27>;

	ld.param.u64 	%rd4, [contiguous_reduce22_u32_param_0];
	ld.param.u64 	%rd7, [contiguous_reduce22_u32_param_1];
	ld.param.u64 	%rd5, [contiguous_reduce22_u32_param_2];
	ld.param.u64 	%rd6, [contiguous_reduce22_u32_param_3];
	cvta.to.global.u64 	%rd1, %rd7;
	mov.u32 	%r1, %tid.x;
	mov.u32 	%r2, %ctaid.x;
	mov.u32 	%r45, %ntid.x;
	mul.lo.s32 	%r8, %r2, %r45;
	shl.b32 	%r9, %r8, 1;
	add.s32 	%r4, %r9, %r1;
	shl.b32 	%r10, %r1, 2;
	mov.u32 	%r11, sdata_u32;
	add.s32 	%r5, %r11, %r10;
	mov.b32 	%r12, 0;
	st.shared.u32 	[%r5], %r12;
	add.s32 	%r13, %r4, %r45;
	cvt.u64.u32 	%rd2, %r13;
	setp.le.u64 	%p1, %rd5, %rd2;
	@%p1 bra 	$L__BB38_2;
	cvt.u64.u32 	%rd12, %r4;
	mov.u32 	%r16, %ctaid.y;
	cvt.u64.u32 	%rd13, %r16;
	mul.lo.s64 	%rd14, %rd5, %rd13;
	add.s64 	%rd15, %rd14, %rd12;
	shl.b64 	%rd16, %rd15, 2;
	add.s64 	%rd17, %rd1, %rd16;
	ld.global.u32 	%r17, [%rd17];
	add.s64 	%rd18, %rd14, %rd2;
	shl.b64 	%rd19, %rd18, 2;
	add.s64 	%rd20, %rd1, %rd19;
	ld.global.u32 	%r18, [%rd20];
	add.s32 	%r19, %r18, %r17;
	st.shared.u32 	[%r5], %r19;
	bra.uni 	$L__BB38_4;
$L__BB38_2:
	cvt.u64.u32 	%rd3, %r4;
	setp.le.u64 	%p2, %rd5, %rd3;
	@%p2 bra 	$L__BB38_4;
	mov.u32 	%r14, %ctaid.y;
	cvt.u64.u32 	%rd8, %r14;
	mad.lo.s64 	%rd9, %rd5, %rd8, %rd3;
	shl.b64 	%rd10, %rd9, 2;
	add.s64 	%rd11, %rd1, %rd10;
	ld.global.u32 	%r15, [%rd11];
	st.shared.u32 	[%r5], %r15;
$L__BB38_4:
	bar.sync 	0;
	setp.lt.u32 	%p3, %r45, 66;
	@%p3 bra 	$L__BB38_8;
$L__BB38_5:
	shr.u32 	%r7, %r45, 1;
	setp.ge.u32 	%p4, %r1, %r7;
	@%p4 bra 	$L__BB38_7;
	ld.shared.u32 	%r20, [%r5];
	shl.b32 	%r21, %r7, 2;
	add.s32 	%r22, %r5, %r21;
	ld.shared.u32 	%r23, [%r22];
	add.s32 	%r24, %r23, %r20;
	st.shared.u32 	[%r5], %r24;
$L__BB38_7:
	bar.sync 	0;
	setp.gt.u32 	%p5, %r45, 131;
	mov.u32 	%r45, %r7;
	@%p5 bra 	$L__BB38_5;
$L__BB38_8:
	setp.gt.u32 	%p6, %r1, 31;
	@%p6 bra 	$L__BB38_11;
	ld.volatile.shared.u32 	%r25, [%r5];
	ld.volatile.shared.u32 	%r26, [%r5+128];
	add.s32 	%r27, %r26, %r25;
	st.volatile.shared.u32 	[%r5], %r27;
	ld.volatile.shared.u32 	%r28, [%r5];
	ld.volatile.shared.u32 	%r29, [%r5+64];
	add.s32 	%r30, %r29, %r28;
	st.volatile.shared.u32 	[%r5], %r30;
	ld.volatile.shared.u32 	%r31, [%r5];
	ld.volatile.shared.u32 	%r32, [%r5+32];
	add.s32 	%r33, %r32, %r31;
	st.volatile.shared.u32 	[%r5], %r33;
	ld.volatile.shared.u32 	%r34, [%r5];
	ld.volatile.shared.u32 	%r35, [%r5+16];
	add.s32 	%r36, %r35, %r34;
	st.volatile.shared.u32 	[%r5], %r36;
	ld.volatile.shared.u32 	%r37, [%r5];
	ld.volatile.shared.u32 	%r38, [%r5+8];
	add.s32 	%r39, %r38, %r37;
	st.volatile.shared.u32 	[%r5], %r39;
	ld.volatile.shared.u32 	%r40, [%r5];
	ld.volatile.shared.u32 	%r41, [%r5+4];
	add.s32 	%r42, %r41, %r40;
	st.volatile.shared.u32 	[%r5], %r42;
	setp.ne.s32 	%p7, %r1, 0;
	@%p7 bra 	$L__BB38_11;
	ld.shared.u32 	%r43, [sdata_u32];
	cvt.u64.u32 	%rd21, %r2;
	mov.u32 	%r44, %ctaid.y;
	cvt.u64.u32 	%rd22, %r44;
	mad.lo.s64 	%rd23, %rd6, %rd22, %rd21;
	cvta.to.global.u64 	%rd24, %rd4;
	shl.b64 	%rd25, %rd23, 2;
	add.s64 	%rd26, %rd24, %rd25;
	st.global.u32 	[%rd26], %r43;
$L__BB38_11:
	ret;

}
	// .globl	contiguous_reduce3_u32
.visible .entry contiguous_reduce3_u32(
	.param .u64 .ptr .align 1 contiguous_reduce3_u32_param_0,
	.param .u64 .ptr .align 1 contiguous_reduce3_u32_param_1,
	.param .u64 .ptr .align 1 contiguous_reduce3_u32_param_2,
	.param .u64 .ptr .align 1 contiguous_reduce3_u32_param_3,
	.param .u64 contiguous_reduce3_u32_param_4,
	.param .u64 contiguous_reduce3_u32_param_5,
	.param .u64 contiguous_reduce3_u32_param_6
)
{
	.reg .pred 	%p<38>;
	.reg .b32 	%r<259>;
	.reg .b64 	%rd<306>;

	ld.param.u64 	%rd144, [contiguous_reduce3_u32_param_0];
	ld.param.u64 	%rd145, [contiguous_reduce3_u32_param_1];
	ld.param.u64 	%rd148, [contiguous_reduce3_u32_param_2];
	ld.param.u64 	%rd149, [contiguous_reduce3_u32_param_3];
	ld.param.u64 	%rd146, [contiguous_reduce3_u32_param_4];
	ld.param.u64 	%rd147, [contiguous_reduce3_u32_param_5];
	ld.param.u64 	%rd150, [contiguous_reduce3_u32_param_6];
	cvta.to.global.u64 	%rd1, %rd149;
	cvta.to.global.u64 	%rd2, %rd148;
	mov.u32 	%r1, %tid.y;
	mov.u32 	%r2, %ntid.x;
	mov.u32 	%r3, %tid.x;
	mad.lo.s32 	%r79, %r1, %r2, %r3;
	mov.u32 	%r80, %ctaid.x;
	mad.lo.s32 	%r81, %r80, %r2, %r3;
	mov.u32 	%r82, %ctaid.y;
	mov.u32 	%r4, %ntid.y;
	mad.lo.s32 	%r83, %r82, %r4, %r1;
	shl.b32 	%r84, %r79, 2;
	mov.u32 	%r85, sdata_u32;
	add.s32 	%r6, %r85, %r84;
	mov.b32 	%r86, 0;
	st.shared.u32 	[%r6], %r86;
	cvt.u64.u32 	%rd3, %r81;
	setp.le.u64 	%p1, %rd147, %rd3;
	cvt.u64.u32 	%rd152, %r83;
	setp.le.u64 	%p2, %rd150, %rd152;
	or.pred  	%p3, %p1, %p2;
	@%p3 bra 	$L__BB39_76;
	cvt.u32.u64 	%r87, %rd3;
	cvt.u32.u64 	%r88, %rd147;
	mad.lo.s32 	%r240, %r83, %r88, %r87;
	cvt.u32.u64 	%r8, %rd146;
	add.s32 	%r239, %r8, -1;
	setp.lt.s32 	%p4, %r239, 0;
	mov.b64 	%rd305, 0;
	@%p4 bra 	$L__BB39_59;
	and.b32  	%r10, %r8, 7;
	setp.lt.u32 	%p5, %r239, 7;
	mov.b64 	%rd305, 0;
	@%p5 bra 	$L__BB39_30;
	add.s32 	%r235, %r8, -4;
	and.b32  	%r89, %r8, -8;
	neg.s32 	%r234, %r89;
	mov.b64 	%rd305, 0;
$L__BB39_4:
	.pragma "nounroll";
	add.s32 	%r16, %r235, 3;
	cvt.u64.u32 	%rd5, %r240;
	mul.wide.u32 	%rd157, %r16, 8;
	add.s64 	%rd158, %rd2, %rd157;
	ld.global.u64 	%rd6, [%rd158];
	and.b64  	%rd159, %rd6, -4294967296;
	setp.ne.s64 	%p6, %rd159, 0;
	@%p6 bra 	$L__BB39_6;
	cvt.u32.u64 	%r90, %rd6;
	cvt.u32.u64 	%r91, %rd5;
	div.u32 	%r92, %r91, %r90;
	mul.lo.s32 	%r93, %r92, %r90;
	sub.s32 	%r94, %r91, %r93;
	cvt.u64.u32 	%rd270, %r92;
	cvt.u64.u32 	%rd271, %r94;
	bra.uni 	$L__BB39_7;
$L__BB39_6:
	div.s64 	%rd270, %rd5, %rd6;
	mul.lo.s64 	%rd160, %rd270, %rd6;
	sub.s64 	%rd271, %rd5, %rd160;
$L__BB39_7:
	add.s64 	%rd162, %rd1, %rd157;
	ld.global.u64 	%rd163, [%rd162];
	mad.lo.s64 	%rd13, %rd163, %rd271, %rd305;
	add.s32 	%r17, %r235, 2;
	and.b64  	%rd14, %rd270, 4294967295;
	mul.wide.u32 	%rd164, %r17, 8;
	add.s64 	%rd165, %rd2, %rd164;
	ld.global.u64 	%rd15, [%rd165];
	and.b64  	%rd166, %rd15, -4294967296;
	setp.ne.s64 	%p7, %rd166, 0;
	@%p7 bra 	$L__BB39_9;
	cvt.u32.u64 	%r95, %rd15;
	cvt.u32.u64 	%r96, %rd14;
	div.u32 	%r97, %r96, %r95;
	mul.lo.s32 	%r98, %r97, %r95;
	sub.s32 	%r99, %r96, %r98;
	cvt.u64.u32 	%rd272, %r97;
	cvt.u64.u32 	%rd273, %r99;
	bra.uni 	$L__BB39_10;
$L__BB39_9:
	div.s64 	%rd272, %rd14, %rd15;
	mul.lo.s64 	%rd167, %rd272, %rd15;
	sub.s64 	%rd273, %rd14, %rd167;
$L__BB39_10:
	add.s64 	%rd169, %rd1, %rd164;
	ld.global.u64 	%rd170, [%rd169];
	mad.lo.s64 	%rd22, %rd170, %rd273, %rd13;
	add.s32 	%r18, %r235, 1;
	and.b64  	%rd23, %rd272, 4294967295;
	mul.wide.u32 	%rd171, %r18, 8;
	add.s64 	%rd172, %rd2, %rd171;
	ld.global.u64 	%rd24, [%rd172];
	and.b64  	%rd173, %rd24, -4294967296;
	setp.ne.s64 	%p8, %rd173, 0;
	@%p8 bra 	$L__BB39_12;
	cvt.u32.u64 	%r100, %rd24;
	cvt.u32.u64 	%r101, %rd23;
	div.u32 	%r102, %r101, %r100;
	mul.lo.s32 	%r103, %r102, %r100;
	sub.s32 	%r104, %r101, %r103;
	cvt.u64.u32 	%rd274, %r102;
	cvt.u64.u32 	%rd275, %r104;
	bra.uni 	$L__BB39_13;
$L__BB39_12:
	div.s64 	%rd274, %rd23, %rd24;
	mul.lo.s64 	%rd174, %rd274, %rd24;
	sub.s64 	%rd275, %rd23, %rd174;
$L__BB39_13:
	add.s64 	%rd176, %rd1, %rd171;
	ld.global.u64 	%rd177, [%rd176];
	mad.lo.s64 	%rd31, %rd177, %rd275, %rd22;
	add.s32 	%r19, %r235, -4;
	and.b64  	%rd32, %rd274, 4294967295;
	mul.wide.u32 	%rd178, %r235, 8;
	add.s64 	%rd179, %rd2, %rd178;
	ld.global.u64 	%rd33, [%rd179];
	and.b64  	%rd180, %rd33, -4294967296;
	setp.ne.s64 	%p9, %rd180, 0;
	@%p9 bra 	$L__BB39_15;
	cvt.u32.u64 	%r105, %rd33;
	cvt.u32.u64 	%r106, %rd32;
	div.u32 	%r107, %r106, %r105;
	mul.lo.s32 	%r108, %r107, %r105;
	sub.s32 	%r109, %r106, %r108;
	cvt.u64.u32 	%rd276, %r107;
	cvt.u64.u32 	%rd277, %r109;
	bra.uni 	$L__BB39_16;
$L__BB39_15:
	div.s64 	%rd276, %rd32, %rd33;
	mul.lo.s64 	%rd181, %rd276, %rd33;
	sub.s64 	%rd277, %rd32, %rd181;
$L__BB39_16:
	mul.wide.u32 	%rd182, %r235, 8;
	add.s64 	%rd183, %rd1, %rd182;
	ld.global.u64 	%rd184, [%rd183];
	mad.lo.s64 	%rd40, %rd184, %rd277, %rd31;
	add.s32 	%r20, %r235, -1;
	and.b64  	%rd41, %rd276, 4294967295;
	mul.wide.u32 	%rd185, %r20, 8;
	add.s64 	%rd186, %rd2, %rd185;
	ld.global.u64 	%rd42, [%rd186];
	and.b64  	%rd187, %rd42, -4294967296;
	setp.ne.s64 	%p10, %rd187, 0;
	@%p10 bra 	$L__BB39_18;
	cvt.u32.u64 	%r110, %rd42;
	cvt.u32.u64 	%r111, %rd41;
	div.u32 	%r112, %r111, %r110;
	mul.lo.s32 	%r113, %r112, %r110;
	sub.s32 	%r114, %r111, %r113;
	cvt.u64.u32 	%rd278, %r112;
	cvt.u64.u32 	%rd279, %r114;
	bra.uni 	$L__BB39_19;
$L__BB39_18:
	div.s64 	%rd278, %rd41, %rd42;
	mul.lo.s64 	%rd188, %rd278, %rd42;
	sub.s64 	%rd279, %rd41, %rd188;
$L__BB39_19:
	mul.wide.u32 	%rd189, %r20, 8;
	add.s64 	%rd190, %rd1, %rd189;
	ld.global.u64 	%rd191, [%rd190];
	mad.lo.s64 	%rd49, %rd191, %rd279, %rd40;
	add.s32 	%r21, %r235, -2;
	and.b64  	%rd50, %rd278, 4294967295;
	mul.wide.u32 	%rd192, %r21, 8;
	add.s64 	%rd193, %rd2, %rd192;
	ld.global.u64 	%rd51, [%rd193];
	and.b64  	%rd194, %rd51, -4294967296;
	setp.ne.s64 	%p11, %rd194, 0;
	@%p11 bra 	$L__BB39_21;
	cvt.u32.u64 	%r115, %rd51;
	cvt.u32.u64 	%r116, %rd50;
	div.u32 	%r117, %r116, %r115;
	mul.lo.s32 	%r118, %r117, %r115;
	sub.s32 	%r119, %r116, %r118;
	cvt.u64.u32 	%rd280, %r117;
	cvt.u64.u32 	%rd281, %r119;
	bra.uni 	$L__BB39_22;
$L__BB39_21:
	div.s64 	%rd280, %rd50, %rd51;
	mul.lo.s64 	%rd195, %rd280, %rd51;
	sub.s64 	%rd281, %rd50, %rd195;
$L__BB39_22:
	mul.wide.u32 	%rd196, %r21, 8;
	add.s64 	%rd197, %rd1, %rd196;
	ld.global.u64 	%rd198, [%rd197];
	mad.lo.s64 	%rd58, %rd198, %rd281, %rd49;
	add.s32 	%r22, %r235, -3;
	and.b64  	%rd59, %rd280, 4294967295;
	mul.wide.u32 	%rd199, %r22, 8;
	add.s64 	%rd200, %rd2, %rd199;
	ld.global.u64 	%rd60, [%rd200];
	and.b64  	%rd201, %rd60, -4294967296;
	setp.ne.s64 	%p12, %rd201, 0;
	@%p12 bra 	$L__BB39_24;
	cvt.u32.u64 	%r120, %rd60;
	cvt.u32.u64 	%r121, %rd59;
	div.u32 	%r122, %r121, %r120;
	mul.lo.s32 	%r123, %r122, %r120;
	sub.s32 	%r124, %r121, %r123;
	cvt.u64.u32 	%rd282, %r122;
	cvt.u64.u32 	%rd283, %r124;
	bra.uni 	$L__BB39_25;
$L__BB39_24:
	div.s64 	%rd282, %rd59, %rd60;
	mul.lo.s64 	%rd202, %rd282, %rd60;
	sub.s64 	%rd283, %rd59, %rd202;
$L__BB39_25:
	mul.wide.u32 	%rd203, %r22, 8;
	add.s64 	%rd204, %rd1, %rd203;
	ld.global.u64 	%rd205, [%rd204];
	mad.lo.s64 	%rd67, %rd205, %rd283, %rd58;
	and.b64  	%rd68, %rd282, 4294967295;
	mul.wide.u32 	%rd206, %r19, 8;
	add.s64 	%rd207, %rd2, %rd206;
	ld.global.u64 	%rd69, [%rd207];
	and.b64  	%rd208, %rd69, -4294967296;
	setp.ne.s64 	%p13, %rd208, 0;
	@%p13 bra 	$L__BB39_27;
	cvt.u32.u64 	%r125, %rd69;
	cvt.u32.u64 	%r126, %rd68;
	div.u32 	%r127, %r126, %r125;
	mul.lo.s32 	%r128, %r127, %r125;
	sub.s32 	%r129, %r126, %r128;
	cvt.u64.u32 	%rd284, %r127;
	cvt.u64.u32 	%rd285, %r129;
	bra.uni 	$L__BB39_28;
$L__BB39_27:
	div.s64 	%rd284, %rd68, %rd69;
	mul.lo.s64 	%rd209, %rd284, %rd69;
	sub.s64 	%rd285, %rd68, %rd209;
$L__BB39_28:
	add.s64 	%rd211, %rd1, %rd206;
	ld.global.u64 	%rd212, [%rd211];
	mad.lo.s64 	%rd305, %rd212, %rd285, %rd67;
	cvt.u32.u64 	%r240, %rd284;
	add.s32 	%r235, %r235, -8;
	add.s32 	%r234, %r234, 8;
	setp.ne.s32 	%p14, %r234, 0;
	@%p14 bra 	$L__BB39_4;
	add.s32 	%r239, %r235, 3;
$L__BB39_30:
	setp.eq.s32 	%p15, %r10, 0;
	@%p15 bra 	$L__BB39_59;
	and.b32  	%r29, %r8, 3;
	setp.lt.u32 	%p16, %r10, 4;
	@%p16 bra 	$L__BB39_45;
	cvt.u64.u32 	%rd79, %r240;
	mul.wide.u32 	%rd214, %r239, 8;
	add.s64 	%rd215, %rd2, %rd214;
	ld.global.u64 	%rd80, [%rd215];
	and.b64  	%rd216, %rd80, -4294967296;
	setp.ne.s64 	%p17, %rd216, 0;
	@%p17 bra 	$L__BB39_34;
	cvt.u32.u64 	%r130, %rd80;
	cvt.u32.u64 	%r131, %rd79;
	div.u32 	%r132, %r131, %r130;
	mul.lo.s32 	%r133, %r132, %r130;
	sub.s32 	%r134, %r131, %r133;
	cvt.u64.u32 	%rd288, %r132;
	cvt.u64.u32 	%rd289, %r134;
	bra.uni 	$L__BB39_35;
$L__BB39_34:
	div.s64 	%rd288, %rd79, %rd80;
	mul.lo.s64 	%rd217, %rd288, %rd80;
	sub.s64 	%rd289, %rd79, %rd217;
$L__BB39_35:
	add.s64 	%rd219, %rd1, %rd214;
	ld.global.u64 	%rd220, [%rd219];
	mad.lo.s64 	%rd87, %rd220, %rd289, %rd305;
	add.s32 	%r30, %r239, -1;
	and.b64  	%rd88, %rd288, 4294967295;
	mul.wide.u32 	%rd221, %r30, 8;
	add.s64 	%rd222, %rd2, %rd221;
	ld.global.u64 	%rd89, [%rd222];
	and.b64  	%rd223, %rd89, -4294967296;
	setp.ne.s64 	%p18, %rd223, 0;
	@%p18 bra 	$L__BB39_37;
	cvt.u32.u64 	%r135, %rd89;
	cvt.u32.u64 	%r136, %rd88;
	div.u32 	%r137, %r136, %r135;
	mul.lo.s32 	%r138, %r137, %r135;
	sub.s32 	%r139, %r136, %r138;
	cvt.u64.u32 	%rd290, %r137;
	cvt.u64.u32 	%rd291, %r139;
	bra.uni 	$L__BB39_38;
$L__BB39_37:
	div.s64 	%rd290, %rd88, %rd89;
	mul.lo.s64 	%rd224, %rd290, %rd89;
	sub.s64 	%rd291, %rd88, %rd224;
$L__BB39_38:
	add.s64 	%rd226, %rd1, %rd221;
	ld.global.u64 	%rd227, [%rd226];
	mad.lo.s64 	%rd96, %rd227, %rd291, %rd87;
	add.s32 	%r31, %r239, -2;
	and.b64  	%rd97, %rd290, 4294967295;
	mul.wide.u32 	%rd228, %r31, 8;
	add.s64 	%rd229, %rd2, %rd228;
	ld.global.u64 	%rd98, [%rd229];
	and.b64  	%rd230, %rd98, -4294967296;
	setp.ne.s64 	%p19, %rd230, 0;
	@%p19 bra 	$L__BB39_40;
	cvt.u32.u64 	%r140, %rd98;
	cvt.u32.u64 	%r141, %rd97;
	div.u32 	%r142, %r141, %r140;
	mul.lo.s32 	%r143, %r142, %r140;
	sub.s32 	%r144, %r141, %r143;
	cvt.u64.u32 	%rd292, %r142;
	cvt.u64.u32 	%rd293, %r144;
	bra.uni 	$L__BB39_41;
$L__BB39_40:
	div.s64 	%rd292, %rd97, %rd98;
	mul.lo.s64 	%rd231, %rd292, %rd98;
	sub.s64 	%rd293, %rd97, %rd231;
$L__BB39_41:
	add.s64 	%rd233, %rd1, %rd228;
	ld.global.u64 	%rd234, [%rd233];
	mad.lo.s64 	%rd105, %rd234, %rd293, %rd96;
	add.s32 	%r32, %r239, -3;
	and.b64  	%rd106, %rd292, 4294967295;
	mul.wide.u32 	%rd235, %r32, 8;
	add.s64 	%rd236, %rd2, %rd235;
	ld.global.u64 	%rd107, [%rd236];
	and.b64  	%rd237, %rd107, -4294967296;
	setp.ne.s64 	%p20, %rd237, 0;
	@%p20 bra 	$L__BB39_43;
	cvt.u32.u64 	%r145, %rd107;
	cvt.u32.u64 	%r146, %rd106;
	div.u32 	%r147, %r146, %r145;
	mul.lo.s32 	%r148, %r147, %r145;
	sub.s32 	%r149, %r146, %r148;
	cvt.u64.u32 	%rd294, %r147;
	cvt.u64.u32 	%rd295, %r149;
	bra.uni 	$L__BB39_44;
$L__BB39_43:
	div.s64 	%rd294, %rd106, %rd107;
	mul.lo.s64 	%rd238, %rd294, %rd107;
	sub.s64 	%rd295, %rd106, %rd238;
$L__BB39_44:
	add.s64 	%rd240, %rd1, %rd235;
	ld.global.u64 	%rd241, [%rd240];
	mad.lo.s64 	%rd305, %rd241, %rd295, %rd105;
	cvt.u32.u64 	%r240, %rd294;
	add.s32 	%r239, %r239, -4;
$L__BB39_45:
	setp.eq.s32 	%p21, %r29, 0;
	@%p21 bra 	$L__BB39_59;
	setp.eq.s32 	%p22, %r29, 1;
	@%p22 bra 	$L__BB39_54;
	cvt.u64.u32 	%rd117, %r240;
	mul.wide.u32 	%rd243, %r239, 8;
	add.s64 	%rd244, %rd2, %rd243;
	ld.global.u64 	%rd118, [%rd244];
	and.b64  	%rd245, %rd118, -4294967296;
	setp.ne.s64 	%p23, %rd245, 0;
	@%p23 bra 	$L__BB39_49;
	cvt.u32.u64 	%r150, %rd118;
	cvt.u32.u64 	%r151, %rd117;
	div.u32 	%r152, %r151, %r150;
	mul.lo.s32 	%r153, %r152, %r150;
	sub.s32 	%r154, %r151, %r153;
	cvt.u64.u32 	%rd298, %r152;
	cvt.u64.u32 	%rd299, %r154;
	bra.uni 	$L__BB39_50;
$L__BB39_49:
	div.s64 	%rd298, %rd117, %rd118;
	mul.lo.s64 	%rd246, %rd298, %rd118;
	sub.s64 	%rd299, %rd117, %rd246;
$L__BB39_50:
	add.s64 	%rd248, %rd1, %rd243;
	ld.global.u64 	%rd249, [%rd248];
	mad.lo.s64 	%rd125, %rd249, %rd299, %rd305;
	add.s32 	%r37, %r239, -1;
	and.b64  	%rd126, %rd298, 4294967295;
	mul.wide.u32 	%rd250, %r37, 8;
	add.s64 	%rd251, %rd2, %rd250;
	ld.global.u64 	%rd127, [%rd251];
	and.b64  	%rd252, %rd127, -4294967296;
	setp.ne.s64 	%p24, %rd252, 0;
	@%p24 bra 	$L__BB39_52;
	cvt.u32.u64 	%r155, %rd127;
	cvt.u32.u64 	%r156, %rd126;
	div.u32 	%r157, %r156, %r155;
	mul.lo.s32 	%r158, %r157, %r155;
	sub.s32 	%r159, %r156, %r158;
	cvt.u64.u32 	%rd300, %r157;
	cvt.u64.u32 	%rd301, %r159;
	bra.uni 	$L__BB39_53;
$L__BB39_52:
	div.s64 	%rd300, %rd126, %rd127;
	mul.lo.s64 	%rd253, %rd300, %rd127;
	sub.s64 	%rd301, %rd126, %rd253;
$L__BB39_53:
	add.s64 	%rd255, %rd1, %rd250;
	ld.global.u64 	%rd256, [%rd255];
	mad.lo.s64 	%rd305, %rd256, %rd301, %rd125;
	cvt.u32.u64 	%r240, %rd300;
	add.s32 	%r239, %r239, -2;
$L__BB39_54:
	and.b32  	%r160, %r8, 1;
	setp.eq.b32 	%p25, %r160, 1;
	not.pred 	%p26, %p25;
	@%p26 bra 	$L__BB39_59;
	cvt.u64.u32 	%rd137, %r240;
	mul.wide.u32 	%rd257, %r239, 8;
	add.s64 	%rd258, %rd2, %rd257;
	ld.global.u64 	%rd138, [%rd258];
	and.b64  	%rd259, %rd138, -4294967296;
	setp.ne.s64 	%p27, %rd259, 0;
	@%p27 bra 	$L__BB39_57;
	cvt.u32.u64 	%r161, %rd138;
	cvt.u32.u64 	%r162, %rd137;
	rem.u32 	%r163, %r162, %r161;
	cvt.u64.u32 	%rd304, %r163;
	bra.uni 	$L__BB39_58;
$L__BB39_57:
	rem.s64 	%rd304, %rd137, %rd138;
$L__BB39_58:
	add.s64 	%rd261, %rd1, %rd257;
	ld.global.u64 	%rd262, [%rd261];
	mad.lo.s64 	%rd305, %rd262, %rd304, %rd305;
$L__BB39_59:
	cvta.to.global.u64 	%rd263, %rd145;
	shl.b64 	%rd264, %rd305, 2;
	add.s64 	%rd265, %rd263, %rd264;
	ld.global.u32 	%r164, [%rd265];
	st.shared.u32 	[%r6], %r164;
	bar.sync 	0;
	setp.ne.s32 	%p28, %r1, 0;
	@%p28 bra 	$L__BB39_76;
	setp.gt.u32 	%p29, %r4, 1;
	@%p29 bra 	$L__BB39_62;
	shl.b32 	%r165, %r3, 2;
	add.s32 	%r167, %r85, %r165;
	ld.shared.u32 	%r257, [%r167];
	bra.uni 	$L__BB39_75;
$L__BB39_62:
	shl.b32 	%r170, %r3, 2;
	add.s32 	%r43, %r85, %r170;
	ld.shared.u32 	%r257, [%r43];
	add.s32 	%r45, %r4, -1;
	add.s32 	%r172, %r4, -2;
	and.b32  	%r46, %r45, 7;
	setp.lt.u32 	%p30, %r172, 7;
	mov.b32 	%r253, 1;
	@%p30 bra 	$L__BB39_66;
	and.b32  	%r175, %r45, -8;
	neg.s32 	%r245, %r175;
	shl.b32 	%r48, %r2, 2;
	add.s32 	%r177, %r170, %r48;
	mov.u32 	%r178, sdata_u32;
	add.s32 	%r243, %r178, %r177;
	shl.b32 	%r50, %r2, 5;
	mov.b32 	%r247, 1;
	mov.b32 	%r244, 0;
$L__BB39_64:
	.pragma "nounroll";
	mul.lo.s32 	%r179, %r247, %r2;
	shl.b32 	%r180, %r179, 2;
	add.s32 	%r181, %r43, %r180;
	ld.shared.u32 	%r182, [%r243];
	add.s32 	%r183, %r182, %r257;
	add.s32 	%r184, %r181, %r48;
	ld.shared.u32 	%r185, [%r184];
	add.s32 	%r186, %r185, %r183;
	add.s32 	%r187, %r184, %r48;
	ld.shared.u32 	%r188, [%r187];
	add.s32 	%r189, %r188, %r186;
	add.s32 	%r190, %r187, %r48;
	ld.shared.u32 	%r191, [%r190];
	add.s32 	%r192, %r191, %r189;
	add.s32 	%r193, %r190, %r48;
	ld.shared.u32 	%r194, [%r193];
	add.s32 	%r195, %r194, %r192;
	add.s32 	%r196, %r193, %r48;
	ld.shared.u32 	%r197, [%r196];
	add.s32 	%r198, %r197, %r195;
	add.s32 	%r199, %r196, %r48;
	ld.shared.u32 	%r200, [%r199];
	add.s32 	%r201, %r200, %r198;
	add.s32 	%r202, %r199, %r48;
	ld.shared.u32 	%r203, [%r202];
	add.s32 	%r257, %r203, %r201;
	add.s32 	%r247, %r247, 8;
	add.s32 	%r245, %r245, 8;
	add.s32 	%r244, %r244, 8;
	add.s32 	%r243, %r243, %r50;
	setp.ne.s32 	%p31, %r245, 0;
	@%p31 bra 	$L__BB39_64;
	add.s32 	%r253, %r244, 1;
$L__BB39_66:
	setp.eq.s32 	%p32, %r46, 0;
	@%p32 bra 	$L__BB39_74;
	and.b32  	%r65, %r45, 3;
	setp.lt.u32 	%p33, %r46, 4;
	@%p33 bra 	$L__BB39_69;
	mul.lo.s32 	%r205, %r253, %r2;
	shl.b32 	%r206, %r205, 2;
	add.s32 	%r207, %r43, %r206;
	ld.shared.u32 	%r208, [%r207];
	add.s32 	%r209, %r208, %r257;
	shl.b32 	%r210, %r2, 2;
	add.s32 	%r211, %r207, %r210;
	ld.shared.u32 	%r212, [%r211];
	add.s32 	%r213, %r212, %r209;
	add.s32 	%r214, %r211, %r210;
	ld.shared.u32 	%r215, [%r214];
	add.s32 	%r216, %r215, %r213;
	add.s32 	%r217, %r214, %r210;
	ld.shared.u32 	%r218, [%r217];
	add.s32 	%r257, %r218, %r216;
	add.s32 	%r253, %r253, 4;
$L__BB39_69:
	setp.eq.s32 	%p34, %r65, 0;
	@%p34 bra 	$L__BB39_74;
	setp.eq.s32 	%p35, %r65, 1;
	@%p35 bra 	$L__BB39_72;
	mul.lo.s32 	%r220, %r253, %r2;
	shl.b32 	%r221, %r220, 2;
	add.s32 	%r222, %r43, %r221;
	ld.shared.u32 	%r223, [%r222];
	add.s32 	%r224, %r223, %r257;
	shl.b32 	%r225, %r2, 2;
	add.s32 	%r226, %r222, %r225;
	ld.shared.u32 	%r227, [%r226];
	add.s32 	%r257, %r227, %r224;
	add.s32 	%r253, %r253, 2;
$L__BB39_72:
	and.b32  	%r228, %r45, 1;
	setp.eq.b32 	%p36, %r228, 1;
	not.pred 	%p37, %p36;
	@%p37 bra 	$L__BB39_74;
	mul.lo.s32 	%r229, %r253, %r2;
	shl.b32 	%r230, %r229, 2;
	add.s32 	%r231, %r43, %r230;
	ld.shared.u32 	%r232, [%r231];
	add.s32 	%r257, %r232, %r257;
$L__BB39_74:
	st.shared.u32 	[%r43], %r257;
$L__BB39_75:
	cvta.to.global.u64 	%rd266, %rd144;
	shl.b64 	%rd267, %rd3, 2;
	add.s64 	%rd268, %rd266, %rd267;
	atom.global.add.u32 	%r233, [%rd268], %r257;
$L__BB39_76:
	ret;

}
	// .globl	contiguous_fast_reduce_u64
.visible .entry contiguous_fast_reduce_u64(
	.param .u64 .ptr .align 1 contiguous_fast_reduce_u64_param_0,
	.param .u64 .ptr .align 1 contiguous_fast_reduce_u64_param_1,
	.param .u64 contiguous_fast_reduce_u64_param_2
)
{
	.reg .pred 	%p<8>;
	.reg .b32 	%r<16>;
	.reg .b64 	%rd<43>;

	ld.param.u64 	%rd4, [contiguous_fast_reduce_u64_param_0];
	ld.param.u64 	%rd6, [contiguous_fast_reduce_u64_param_1];
	ld.param.u64 	%rd5, [contiguous_fast_reduce_u64_param_2];
	cvta.to.global.u64 	%rd1, %rd6;
	mov.u32 	%r1, %tid.x;
	mov.u32 	%r2, %ctaid.x;
	mov.u32 	%r15, %ntid.x;
	mul.lo.s32 	%r8, %r2, %r15;
	shl.b32 	%r9, %r8, 1;
	add.s32 	%r4, %r9, %r1;
	shl.b32 	%r10, %r1, 3;
	mov.u32 	%r11, sdata_u64;
	add.s32 	%r5, %r11, %r10;
	mov.b64 	%rd7, 0;
	st.shared.u64 	[%r5], %rd7;
	add.s32 	%r12, %r4, %r15;
	cvt.u64.u32 	%rd2, %r12;
	setp.le.u64 	%p1, %rd5, %rd2;
	@%p1 bra 	$L__BB40_2;
	mul.wide.u32 	%rd11, %r4, 8;
	add.s64 	%rd12, %rd1, %rd11;
	ld.global.u64 	%rd13, [%rd12];
	shl.b64 	%rd14, %rd2, 3;
	add.s64 	%rd15, %rd1, %rd14;
	ld.global.u64 	%rd16, [%rd15];
	add.s64 	%rd17, %rd16, %rd13;
	st.shared.u64 	[%r5], %rd17;
	bra.uni 	$L__BB40_4;
$L__BB40_2:
	cvt.u64.u32 	%rd3, %r4;
	setp.le.u64 	%p2, %rd5, %rd3;
	@%p2 bra 	$L__BB40_4;
	shl.b64 	%rd8, %rd3, 3;
	add.s64 	%rd9, %rd1, %rd8;
	ld.global.u64 	%rd10, [%rd9];
	st.shared.u64 	[%r5], %rd10;
$L__BB40_4:
	bar.sync 	0;
	setp.lt.u32 	%p3, %r15, 66;
	@%p3 bra 	$L__BB40_8;
$L__BB40_5:
	shr.u32 	%r7, %r15, 1;
	setp.ge.u32 	%p4, %r1, %r7;
	@%p4 bra 	$L__BB40_7;
	ld.shared.u64 	%rd18, [%r5];
	shl.b32 	%r13, %r7, 3;
	add.s32 	%r14, %r5, %r13;
	ld.shared.u64 	%rd19, [%r14];
	add.s64 	%rd20, %rd19, %rd18;
	st.shared.u64 	[%r5], %rd20;
$L__BB40_7:
	bar.sync 	0;
	setp.gt.u32 	%p5, %r15, 131;
	mov.u32 	%r15, %r7;
	@%p5 bra 	$L__BB40_5;
$L__BB40_8:
	setp.gt.u32 	%p6, %r1, 31;
	@%p6 bra 	$L__BB40_11;
	ld.volatile.shared.u64 	%rd21, [%r5];
	ld.volatile.shared.u64 	%rd22, [%r5+256];
	add.s64 	%rd23, %rd22, %rd21;
	st.volatile.shared.u64 	[%r5], %rd23;
	ld.volatile.shared.u64 	%rd24, [%r5];
	ld.volatile.shared.u64 	%rd25, [%r5+128];
	add.s64 	%rd26, %rd25, %rd24;
	st.volatile.shared.u64 	[%r5], %rd26;
	ld.volatile.shared.u64 	%rd27, [%r5];
	ld.volatile.shared.u64 	%rd28, [%r5+64];
	add.s64 	%rd29, %rd28, %rd27;
	st.volatile.shared.u64 	[%r5], %rd29;
	ld.volatile.shared.u64 	%rd30, [%r5];
	ld.volatile.shared.u64 	%rd31, [%r5+32];
	add.s64 	%rd32, %rd31, %rd30;
	st.volatile.shared.u64 	[%r5], %rd32;
	ld.volatile.shared.u64 	%rd33, [%r5];
	ld.volatile.shared.u64 	%rd34, [%r5+16];
	add.s64 	%rd35, %rd34, %rd33;
	st.volatile.shared.u64 	[%r5], %rd35;
	ld.volatile.shared.u64 	%rd36, [%r5];
	ld.volatile.shared.u64 	%rd37, [%r5+8];
	add.s64 	%rd38, %rd37, %rd36;
	st.volatile.shared.u64 	[%r5], %rd38;
	setp.ne.s32 	%p7, %r1, 0;
	@%p7 bra 	$L__BB40_11;
	ld.shared.u64 	%rd39, [sdata_u64];
	cvta.to.global.u64 	%rd40, %rd4;
	mul.wide.u32 	%rd41, %r2, 8;
	add.s64 	%rd42, %rd40, %rd41;
	st.global.u64 	[%rd42], %rd39;
$L__BB40_11:
	ret;

}
	// .globl	uncontiguous_fast_reduce_u64
.visible .entry uncontiguous_fast_reduce_u64(
	.param .u64 .ptr .align 1 uncontiguous_fast_reduce_u64_param_0,
	.param .u64 .ptr .align 1 uncontiguous_fast_reduce_u64_param_1,
	.param .u64 .ptr .align 1 uncontiguous_fast_reduce_u64_param_2,
	.param .u64 .ptr .align 1 uncontiguous_fast_reduce_u64_param_3,
	.param .u64 uncontiguous_fast_reduce_u64_param_4,
	.param .u64 uncontiguous_fast_reduce_u64_param_5
)
{
	.reg .pred 	%p<53>;
	.reg .b32 	%r<212>;
	.reg .b64 	%rd<585>;

	ld.param.u64 	%rd260, [uncontiguous_fast_reduce_u64_param_0];
	ld.param.u64 	%rd263, [uncontiguous_fast_reduce_u64_param_1];
	ld.param.u64 	%rd264, [uncontiguous_fast_reduce_u64_param_2];
	ld.param.u64 	%rd265, [uncontiguous_fast_reduce_u64_param_3];
	ld.param.u64 	%rd261, [uncontiguous_fast_reduce_u64_param_4];
	ld.param.u64 	%rd262, [uncontiguous_fast_reduce_u64_param_5];
	cvta.to.global.u64 	%rd1, %rd265;
	cvta.to.global.u64 	%rd2, %rd264;
	cvta.to.global.u64 	%rd3, %rd263;
	mov.u32 	%r1, %tid.x;
	mov.u32 	%r2, %ctaid.x;
	mov.u32 	%r211, %ntid.x;
	mul.lo.s32 	%r52, %r2, %r211;
	shl.b32 	%r53, %r52, 1;
	add.s32 	%r4, %r53, %r1;
	shl.b32 	%r54, %r1, 3;
	mov.u32 	%r55, sdata_u64;
	add.s32 	%r5, %r55, %r54;
	mov.b64 	%rd266, 0;
	st.shared.u64 	[%r5], %rd266;
	add.s32 	%r56, %r4, %r211;
	cvt.u64.u32 	%rd538, %r56;
	setp.le.u64 	%p1, %rd262, %rd538;
	@%p1 bra 	$L__BB41_54;
	cvt.u32.u64 	%r6, %rd261;
	add.s32 	%r205, %r6, -1;
	setp.lt.s32 	%p27, %r205, 0;
	mov.b64 	%rd542, 0;
	mov.u64 	%rd543, %rd542;
	@%p27 bra 	$L__BB41_53;
	cvt.u64.u32 	%rd539, %r4;
	setp.lt.u32 	%p28, %r205, 3;
	mov.b64 	%rd543, 0;
	mov.u64 	%rd542, %rd543;
	@%p28 bra 	$L__BB41_30;
	add.s32 	%r203, %r6, -2;
	and.b32  	%r132, %r6, -4;
	neg.s32 	%r202, %r132;
	mov.b64 	%rd543, 0;
$L__BB41_4:
	.pragma "nounroll";
	add.s32 	%r12, %r203, 1;
	mul.wide.u32 	%rd399, %r12, 8;
	add.s64 	%rd400, %rd2, %rd399;
	ld.global.u64 	%rd10, [%rd400];
	or.b64  	%rd401, %rd539, %rd10;
	and.b64  	%rd402, %rd401, -4294967296;
	setp.ne.s64 	%p29, %rd402, 0;
	@%p29 bra 	$L__BB41_6;
	cvt.u32.u64 	%r133, %rd10;
	cvt.u32.u64 	%r134, %rd539;
	div.u32 	%r135, %r134, %r133;
	mul.lo.s32 	%r136, %r135, %r133;
	sub.s32 	%r137, %r134, %r136;
	cvt.u64.u32 	%rd504, %r135;
	cvt.u64.u32 	%rd505, %r137;
	bra.uni 	$L__BB41_7;
$L__BB41_6:
	div.s64 	%rd504, %rd539, %rd10;
	mul.lo.s64 	%rd403, %rd504, %rd10;
	sub.s64 	%rd505, %rd539, %rd403;
$L__BB41_7:
	mul.wide.u32 	%rd404, %r12, 8;
	add.s64 	%rd405, %rd1, %rd404;
	ld.global.u64 	%rd17, [%rd405];
	mad.lo.s64 	%rd18, %rd17, %rd505, %rd542;
	or.b64  	%rd406, %rd538, %rd10;
	and.b64  	%rd407, %rd406, -4294967296;
	setp.ne.s64 	%p30, %rd407, 0;
	@%p30 bra 	$L__BB41_9;
	cvt.u32.u64 	%r138, %rd10;
	cvt.u32.u64 	%r139, %rd538;
	div.u32 	%r140, %r139, %r138;
	mul.lo.s32 	%r141, %r140, %r138;
	sub.s32 	%r142, %r139, %r141;
	cvt.u64.u32 	%rd506, %r140;
	cvt.u64.u32 	%rd507, %r142;
	bra.uni 	$L__BB41_10;
$L__BB41_9:
	div.s64 	%rd506, %rd538, %rd10;
	mul.lo.s64 	%rd408, %rd506, %rd10;
	sub.s64 	%rd507, %rd538, %rd408;
$L__BB41_10:
	mad.lo.s64 	%rd25, %rd507, %rd17, %rd543;
	add.s32 	%r13, %r203, -2;
	mul.wide.u32 	%rd409, %r203, 8;
	add.s64 	%rd410, %rd2, %rd409;
	ld.global.u64 	%rd26, [%rd410];
	or.b64  	%rd411, %rd504, %rd26;
	and.b64  	%rd412, %rd411, -4294967296;
	setp.ne.s64 	%p31, %rd412, 0;
	@%p31 bra 	$L__BB41_12;
	cvt.u32.u64 	%r143, %rd26;
	cvt.u32.u64 	%r144, %rd504;
	div.u32 	%r145, %r144, %r143;
	mul.lo.s32 	%r146, %r145, %r143;
	sub.s32 	%r147, %r144, %r146;
	cvt.u64.u32 	%rd508, %r145;
	cvt.u64.u32 	%rd509, %r147;
	bra.uni 	$L__BB41_13;
$L__BB41_12:
	div.s64 	%rd508, %rd504, %rd26;
	mul.lo.s64 	%rd413, %rd508, %rd26;
	sub.s64 	%rd509, %rd504, %rd413;
$L__BB41_13:
	mul.wide.u32 	%rd414, %r203, 8;
	add.s64 	%rd415, %rd1, %rd414;
	ld.global.u64 	%rd33, [%rd415];
	mad.lo.s64 	%rd34, %rd33, %rd509, %rd18;
	or.b64  	%rd416, %rd506, %rd26;
	and.b64  	%rd417, %rd416, -4294967296;
	setp.ne.s64 	%p32, %rd417, 0;
	@%p32 bra 	$L__BB41_15;
	cvt.u32.u64 	%r148, %rd26;
	cvt.u32.u64 	%r149, %rd506;
	div.u32 	%r150, %r149, %r148;
	mul.lo.s32 	%r151, %r150, %r148;
	sub.s32 	%r152, %r149, %r151;
	cvt.u64.u32 	%rd510, %r150;
	cvt.u64.u32 	%rd511, %r152;
	bra.uni 	$L__BB41_16;
$L__BB41_15:
	div.s64 	%rd510, %rd506, %rd26;
	mul.lo.s64 	%rd418, %rd510, %rd26;
	sub.s64 	%rd511, %rd506, %rd418;
$L__BB41_16:
	mad.lo.s64 	%rd41, %rd511, %rd33, %rd25;
	add.s32 	%r14, %r203, -1;
	mul.wide.u32 	%rd419, %r14, 8;
	add.s64 	%rd420, %rd2, %rd419;
	ld.global.u64 	%rd42, [%rd420];
	or.b64  	%rd421, %rd508, %rd42;
	and.b64  	%rd422, %rd421, -4294967296;
	setp.ne.s64 	%p33, %rd422, 0;
	@%p33 bra 	$L__BB41_18;
	cvt.u32.u64 	%r153, %rd42;
	cvt.u32.u64 	%r154, %rd508;
	div.u32 	%r155, %r154, %r153;
	mul.lo.s32 	%r156, %r155, %r153;
	sub.s32 	%r157, %r154, %r156;
	cvt.u64.u32 	%rd512, %r155;
	cvt.u64.u32 	%rd513, %r157;
	bra.uni 	$L__BB41_19;
$L__BB41_18:
	div.s64 	%rd512, %rd508, %rd42;
	mul.lo.s64 	%rd423, %rd512, %rd42;
	sub.s64 	%rd513, %rd508, %rd423;
$L__BB41_19:
	mul.wide.u32 	%rd424, %r14, 8;
	add.s64 	%rd425, %rd1, %rd424;
	ld.global.u64 	%rd49, [%rd425];
	mad.lo.s64 	%rd50, %rd49, %rd513, %rd34;
	or.b64  	%rd426, %rd510, %rd42;
	and.b64  	%rd427, %rd426, -4294967296;
	setp.ne.s64 	%p34, %rd427, 0;
	@%p34 bra 	$L__BB41_21;
	cvt.u32.u64 	%r158, %rd42;
	cvt.u32.u64 	%r159, %rd510;
	div.u32 	%r160, %r159, %r158;
	mul.lo.s32 	%r161, %r160, %r158;
	sub.s32 	%r162, %r159, %r161;
	cvt.u64.u32 	%rd514, %r160;
	cvt.u64.u32 	%rd515, %r162;
	bra.uni 	$L__BB41_22;
$L__BB41_21:
	div.s64 	%rd514, %rd510, %rd42;
	mul.lo.s64 	%rd428, %rd514, %rd42;
	sub.s64 	%rd515, %rd510, %rd428;
$L__BB41_22:
	mad.lo.s64 	%rd57, %rd515, %rd49, %rd41;
	mul.wide.u32 	%rd429, %r13, 8;
	add.s64 	%rd430, %rd2, %rd429;
	ld.global.u64 	%rd58, [%rd430];
	or.b64  	%rd431, %rd512, %rd58;
	and.b64  	%rd432, %rd431, -4294967296;
	setp.ne.s64 	%p35, %rd432, 0;
	@%p35 bra 	$L__BB41_24;
	cvt.u32.u64 	%r163, %rd58;
	cvt.u32.u64 	%r164, %rd512;
	div.u32 	%r165, %r164, %r163;
	mul.lo.s32 	%r166, %r165, %r163;
	sub.s32 	%r167, %r164, %r166;
	cvt.u64.u32 	%rd539, %r165;
	cvt.u64.u32 	%rd517, %r167;
	bra.uni 	$L__BB41_25;
$L__BB41_24:
	div.s64 	%rd539, %rd512, %rd58;
	mul.lo.s64 	%rd433, %rd539, %rd58;
	sub.s64 	%rd517, %rd512, %rd433;
$L__BB41_25:
	mul.wide.u32 	%rd434, %r13, 8;
	add.s64 	%rd435, %rd1, %rd434;
	ld.global.u64 	%rd65, [%rd435];
	mad.lo.s64 	%rd542, %rd65, %rd517, %rd50;
	or.b64  	%rd436, %rd514, %rd58;
	and.b64  	%rd437, %rd436, -4294967296;
	setp.ne.s64 	%p36, %rd437, 0;
	@%p36 bra 	$L__BB41_27;
	cvt.u32.u64 	%r168, %rd58;
	cvt.u32.u64 	%r169, %rd514;
	div.u32 	%r170, %r169, %r168;
	mul.lo.s32 	%r171, %r170, %r168;
	sub.s32 	%r172, %r169, %r171;
	cvt.u64.u32 	%rd538, %r170;
	cvt.u64.u32 	%rd519, %r172;
	bra.uni 	$L__BB41_28;
$L__BB41_27:
	div.s64 	%rd538, %rd514, %rd58;
	mul.lo.s64 	%rd438, %rd538, %rd58;
	sub.s64 	%rd519, %rd514, %rd438;
$L__BB41_28:
	mad.lo.s64 	%rd543, %rd519, %rd65, %rd57;
	add.s32 	%r203, %r203, -4;
	add.s32 	%r202, %r202, 4;
	setp.ne.s32 	%p37, %r202, 0;
	@%p37 bra 	$L__BB41_4;
	add.s32 	%r205, %r203, 1;
$L__BB41_30:
	and.b32  	%r19, %r6, 3;
	setp.eq.s32 	%p38, %r19, 0;
	@%p38 bra 	$L__BB41_53;
	setp.eq.s32 	%p39, %r19, 1;
	@%p39 bra 	$L__BB41_45;
	mul.wide.u32 	%rd440, %r205, 8;
	add.s64 	%rd441, %rd2, %rd440;
	ld.global.u64 	%rd80, [%rd441];
	or.b64  	%rd442, %rd539, %rd80;
	and.b64  	%rd443, %rd442, -4294967296;
	setp.ne.s64 	%p40, %rd443, 0;
	@%p40 bra 	$L__BB41_34;
	cvt.u32.u64 	%r173, %rd80;
	cvt.u32.u64 	%r174, %rd539;
	div.u32 	%r175, %r174, %r173;
	mul.lo.s32 	%r176, %r175, %r173;
	sub.s32 	%r177, %r174, %r176;
	cvt.u64.u32 	%rd526, %r175;
	cvt.u64.u32 	%rd527, %r177;
	bra.uni 	$L__BB41_35;
$L__BB41_34:
	div.s64 	%rd526, %rd539, %rd80;
	mul.lo.s64 	%rd444, %rd526, %rd80;
	sub.s64 	%rd527, %rd539, %rd444;
$L__BB41_35:
	add.s64 	%rd446, %rd1, %rd440;
	ld.global.u64 	%rd87, [%rd446];
	mad.lo.s64 	%rd88, %rd87, %rd527, %rd542;
	or.b64  	%rd447, %rd538, %rd80;
	and.b64  	%rd448, %rd447, -4294967296;
	setp.ne.s64 	%p41, %rd448, 0;
	@%p41 bra 	$L__BB41_37;
	cvt.u32.u64 	%r178, %rd80;
	cvt.u32.u64 	%r179, %rd538;
	div.u32 	%r180, %r179, %r178;
	mul.lo.s32 	%r181, %r180, %r178;
	sub.s32 	%r182, %r179, %r181;
	cvt.u64.u32 	%rd528, %r180;
	cvt.u64.u32 	%rd529, %r182;
	bra.uni 	$L__BB41_38;
$L__BB41_37:
	div.s64 	%rd528, %rd538, %rd80;
	mul.lo.s64 	%rd449, %rd528, %rd80;
	sub.s64 	%rd529, %rd538, %rd449;
$L__BB41_38:
	mad.lo.s64 	%rd95, %rd529, %rd87, %rd543;
	add.s32 	%r20, %r205, -1;
	mul.wide.u32 	%rd450, %r20, 8;
	add.s64 	%rd451, %rd2, %rd450;
	ld.global.u64 	%rd96, [%rd451];
	or.b64  	%rd452, %rd526, %rd96;
	and.b64  	%rd453, %rd452, -4294967296;
	setp.ne.s64 	%p42, %rd453, 0;
	@%p42 bra 	$L__BB41_40;
	cvt.u32.u64 	%r183, %rd96;
	cvt.u32.u64 	%r184, %rd526;
	div.u32 	%r185, %r184, %r183;
	mul.lo.s32 	%r186, %r185, %r183;
	sub.s32 	%r187, %r184, %r186;
	cvt.u64.u32 	%rd539, %r185;
	cvt.u64.u32 	%rd531, %r187;
	bra.uni 	$L__BB41_41;
$L__BB41_40:
	div.s64 	%rd539, %rd526, %rd96;
	mul.lo.s64 	%rd454, %rd539, %rd96;
	sub.s64 	%rd531, %rd526, %rd454;
$L__BB41_41:
	add.s64 	%rd456, %rd1, %rd450;
	ld.global.u64 	%rd103, [%rd456];
	mad.lo.s64 	%rd542, %rd103, %rd531, %rd88;
	or.b64  	%rd457, %rd528, %rd96;
	and.b64  	%rd458, %rd457, -4294967296;
	setp.ne.s64 	%p43, %rd458, 0;
	@%p43 bra 	$L__BB41_43;
	cvt.u32.u64 	%r188, %rd96;
	cvt.u32.u64 	%r189, %rd528;
	div.u32 	%r190, %r189, %r188;
	mul.lo.s32 	%r191, %r190, %r188;
	sub.s32 	%r192, %r189, %r191;
	cvt.u64.u32 	%rd538, %r190;
	cvt.u64.u32 	%rd533, %r192;
	bra.uni 	$L__BB41_44;
$L__BB41_43:
	div.s64 	%rd538, %rd528, %rd96;
	mul.lo.s64 	%rd459, %rd538, %rd96;
	sub.s64 	%rd533, %rd528, %rd459;
$L__BB41_44:
	mad.lo.s64 	%rd543, %rd533, %rd103, %rd95;
	add.s32 	%r205, %r205, -2;
$L__BB41_45:
	and.b32  	%r193, %r6, 1;
	setp.eq.b32 	%p44, %r193, 1;
	not.pred 	%p45, %p44;
	@%p45 bra 	$L__BB41_53;
	mul.wide.u32 	%rd460, %r205, 8;
	add.s64 	%rd461, %rd2, %rd460;
	ld.global.u64 	%rd118, [%rd461];
	or.b64  	%rd462, %rd539, %rd118;
	and.b64  	%rd463, %rd462, -4294967296;
	setp.ne.s64 	%p46, %rd463, 0;
	@%p46 bra 	$L__BB41_48;
	cvt.u32.u64 	%r194, %rd118;
	cvt.u32.u64 	%r195, %rd539;
	rem.u32 	%r196, %r195, %r194;
	cvt.u64.u32 	%rd540, %r196;
	bra.uni 	$L__BB41_49;
$L__BB41_48:
	rem.s64 	%rd540, %rd539, %rd118;
$L__BB41_49:
	add.s64 	%rd465, %rd1, %rd460;
	ld.global.u64 	%rd122, [%rd465];
	mad.lo.s64 	%rd542, %rd122, %rd540, %rd542;
	or.b64  	%rd466, %rd538, %rd118;
	and.b64  	%rd467, %rd466, -4294967296;
	setp.ne.s64 	%p47, %rd467, 0;
	@%p47 bra 	$L__BB41_51;
	cvt.u32.u64 	%r197, %rd118;
	cvt.u32.u64 	%r198, %rd538;
	rem.u32 	%r199, %r198, %r197;
	cvt.u64.u32 	%rd541, %r199;
	bra.uni 	$L__BB41_52;
$L__BB41_51:
	rem.s64 	%rd541, %rd538, %rd118;
$L__BB41_52:
	mad.lo.s64 	%rd543, %rd541, %rd122, %rd543;
$L__BB41_53:
	shl.b64 	%rd468, %rd542, 3;
	add.s64 	%rd469, %rd3, %rd468;
	ld.global.u64 	%rd470, [%rd469];
	shl.b64 	%rd471, %rd543, 3;
	add.s64 	%rd472, %rd3, %rd471;
	ld.global.u64 	%rd473, [%rd472];
	add.s64 	%rd474, %rd473, %rd470;
	st.shared.u64 	[%r5], %rd474;
	bra.uni 	$L__BB41_114;
$L__BB41_54:
	cvt.u64.u32 	%rd575, %r4;
	setp.le.u64 	%p2, %rd262, %rd575;
	@%p2 bra 	$L__BB41_114;
	cvt.u32.u64 	%r23, %rd261;
	add.s32 	%r209, %r23, -1;
	setp.lt.s32 	%p3, %r209, 0;
	mov.b64 	%rd584, 0;
	@%p3 bra 	$L__BB41_113;
	and.b32  	%r25, %r23, 7;
	setp.lt.u32 	%p4, %r209, 7;
	mov.b64 	%rd584, 0;
	@%p4 bra 	$L__BB41_84;
	add.s32 	%r207, %r23, -4;
	and.b32  	%r57, %r23, -8;
	neg.s32 	%r206, %r57;
	mov.b64 	%rd584, 0;
$L__BB41_58:
	.pragma "nounroll";
	add.s32 	%r30, %r207, 3;
	mul.wide.u32 	%rd271, %r30, 8;
	add.s64 	%rd272, %rd2, %rd271;
	ld.global.u64 	%rd133, [%rd272];
	or.b64  	%rd273, %rd575, %rd133;
	and.b64  	%rd274, %rd273, -4294967296;
	setp.ne.s64 	%p5, %rd274, 0;
	@%p5 bra 	$L__BB41_60;
	cvt.u32.u64 	%r58, %rd133;
	cvt.u32.u64 	%r59, %rd575;
	div.u32 	%r60, %r59, %r58;
	mul.lo.s32 	%r61, %r60, %r58;
	sub.s32 	%r62, %r59, %r61;
	cvt.u64.u32 	%rd546, %r60;
	cvt.u64.u32 	%rd547, %r62;
	bra.uni 	$L__BB41_61;
$L__BB41_60:
	div.s64 	%rd546, %rd575, %rd133;
	mul.lo.s64 	%rd275, %rd546, %rd133;
	sub.s64 	%rd547, %rd575, %rd275;
$L__BB41_61:
	add.s64 	%rd277, %rd1, %rd271;
	ld.global.u64 	%rd278, [%rd277];
	mad.lo.s64 	%rd140, %rd278, %rd547, %rd584;
	add.s32 	%r31, %r207, 2;
	mul.wide.u32 	%rd279, %r31, 8;
	add.s64 	%rd280, %rd2, %rd279;
	ld.global.u64 	%rd141, [%rd280];
	or.b64  	%rd281, %rd546, %rd141;
	and.b64  	%rd282, %rd281, -4294967296;
	setp.ne.s64 	%p6, %rd282, 0;
	@%p6 bra 	$L__BB41_63;
	cvt.u32.u64 	%r63, %rd141;
	cvt.u32.u64 	%r64, %rd546;
	div.u32 	%r65, %r64, %r63;
	mul.lo.s32 	%r66, %r65, %r63;
	sub.s32 	%r67, %r64, %r66;
	cvt.u64.u32 	%rd548, %r65;
	cvt.u64.u32 	%rd549, %r67;
	bra.uni 	$L__BB41_64;
$L__BB41_63:
	div.s64 	%rd548, %rd546, %rd141;
	mul.lo.s64 	%rd283, %rd548, %rd141;
	sub.s64 	%rd549, %rd546, %rd283;
$L__BB41_64:
	add.s64 	%rd285, %rd1, %rd279;
	ld.global.u64 	%rd286, [%rd285];
	mad.lo.s64 	%rd148, %rd286, %rd549, %rd140;
	add.s32 	%r32, %r207, 1;
	mul.wide.u32 	%rd287, %r32, 8;
	add.s64 	%rd288, %rd2, %rd287;
	ld.global.u64 	%rd149, [%rd288];
	or.b64  	%rd289, %rd548, %rd149;
	and.b64  	%rd290, %rd289, -4294967296;
	setp.ne.s64 	%p7, %rd290, 0;
	@%p7 bra 	$L__BB41_66;
	cvt.u32.u64 	%r68, %rd149;
	cvt.u32.u64 	%r69, %rd548;
	div.u32 	%r70, %r69, %r68;
	mul.lo.s32 	%r71, %r70, %r68;
	sub.s32 	%r72, %r69, %r71;
	cvt.u64.u32 	%rd550, %r70;
	cvt.u64.u32 	%rd551, %r72;
	bra.uni 	$L__BB41_67;
$L__BB41_66:
	div.s64 	%rd550, %rd548, %rd149;
	mul.lo.s64 	%rd291, %rd550, %rd149;
	sub.s64 	%rd551, %rd548, %rd291;
$L__BB41_67:
	add.s64 	%rd293, %rd1, %rd287;
	ld.global.u64 	%rd294, [%rd293];
	mad.lo.s64 	%rd156, %rd294, %rd551, %rd148;
	add.s32 	%r33, %r207, -4;
	mul.wide.u32 	%rd295, %r207, 8;
	add.s64 	%rd296, %rd2, %rd295;
	ld.global.u64 	%rd157, [%rd296];
	or.b64  	%rd297, %rd550, %rd157;
	and.b64  	%rd298, %rd297, -4294967296;
	setp.ne.s64 	%p8, %rd298, 0;
	@%p8 bra 	$L__BB41_69;
	cvt.u32.u64 	%r73, %rd157;
	cvt.u32.u64 	%r74, %rd550;
	div.u32 	%r75, %r74, %r73;
	mul.lo.s32 	%r76, %r75, %r73;
	sub.s32 	%r77, %r74, %r76;
	cvt.u64.u32 	%rd552, %r75;
	cvt.u64.u32 	%rd553, %r77;
	bra.uni 	$L__BB41_70;
$L__BB41_69:
	div.s64 	%rd552, %rd550, %rd157;
	mul.lo.s64 	%rd299, %rd552, %rd157;
	sub.s64 	%rd553, %rd550, %rd299;
$L__BB41_70:
	add.s64 	%rd301, %rd1, %rd295;
	ld.global.u64 	%rd302, [%rd301];
	mad.lo.s64 	%rd164, %rd302, %rd553, %rd156;
	add.s32 	%r34, %r207, -1;
	mul.wide.u32 	%rd303, %r34, 8;
	add.s64 	%rd304, %rd2, %rd303;
	ld.global.u64 	%rd165, [%rd304];
	or.b64  	%rd305, %rd552, %rd165;
	and.b64  	%rd306, %rd305, -4294967296;
	setp.ne.s64 	%p9, %rd306, 0;
	@%p9 bra 	$L__BB41_72;
	cvt.u32.u64 	%r78, %rd165;
	cvt.u32.u64 	%r79, %rd552;
	div.u32 	%r80, %r79, %r78;
	mul.lo.s32 	%r81, %r80, %r78;
	sub.s32 	%r82, %r79, %r81;
	cvt.u64.u32 	%rd554, %r80;
	cvt.u64.u32 	%rd555, %r82;
	bra.uni 	$L__BB41_73;
$L__BB41_72:
	div.s64 	%rd554, %rd552, %rd165;
	mul.lo.s64 	%rd307, %rd554, %rd165;
	sub.s64 	%rd555, %rd552, %rd307;
$L__BB41_73:
	add.s64 	%rd309, %rd1, %rd303;
	ld.global.u64 	%rd310, [%rd309];
	mad.lo.s64 	%rd172, %rd310, %rd555, %rd164;
	add.s32 	%r35, %r207, -2;
	mul.wide.u32 	%rd311, %r35, 8;
	add.s64 	%rd312, %rd2, %rd311;
	ld.global.u64 	%rd173, [%rd312];
	or.b64  	%rd313, %rd554, %rd173;
	and.b64  	%rd314, %rd313, -4294967296;
	setp.ne.s64 	%p10, %rd314, 0;
	@%p10 bra 	$L__BB41_75;
	cvt.u32.u64 	%r83, %rd173;
	cvt.u32.u64 	%r84, %rd554;
	div.u32 	%r85, %r84, %r83;
	mul.lo.s32 	%r86, %r85, %r83;
	sub.s32 	%r87, %r84, %r86;
	cvt.u64.u32 	%rd556, %r85;
	cvt.u64.u32 	%rd557, %r87;
	bra.uni 	$L__BB41_76;
$L__BB41_75:
	div.s64 	%rd556, %rd554, %rd173;
	mul.lo.s64 	%rd315, %rd556, %rd173;
	sub.s64 	%rd557, %rd554, %rd315;
$L__BB41_76:
	add.s64 	%rd317, %rd1, %rd311;
	ld.global.u64 	%rd318, [%rd317];
	mad.lo.s64 	%rd180, %rd318, %rd557, %rd172;
	add.s32 	%r36, %r207, -3;
	mul.wide.u32 	%rd319, %r36, 8;
	add.s64 	%rd320, %rd2, %rd319;
	ld.global.u64 	%rd181, [%rd320];
	or.b64  	%rd321, %rd556, %rd181;
	and.b64  	%rd322, %rd321, -4294967296;
	setp.ne.s64 	%p11, %rd322, 0;
	@%p11 bra 	$L__BB41_78;
	cvt.u32.u64 	%r88, %rd181;
	cvt.u32.u64 	%r89, %rd556;
	div.u32 	%r90, %r89, %r88;
	mul.lo.s32 	%r91, %r90, %r88;
	sub.s32 	%r92, %r89, %r91;
	cvt.u64.u32 	%rd558, %r90;
	cvt.u64.u32 	%rd559, %r92;
	bra.uni 	$L__BB41_79;
$L__BB41_78:
	div.s64 	%rd558, %rd556, %rd181;
	mul.lo.s64 	%rd323, %rd558, %rd181;
	sub.s64 	%rd559, %rd556, %rd323;
$L__BB41_79:
	add.s64 	%rd325, %rd1, %rd319;
	ld.global.u64 	%rd326, [%rd325];
	mad.lo.s64 	%rd188, %rd326, %rd559, %rd180;
	mul.wide.u32 	%rd327, %r33, 8;
	add.s64 	%rd328, %rd2, %rd327;
	ld.global.u64 	%rd189, [%rd328];
	or.b64  	%rd329, %rd558, %rd189;
	and.b64  	%rd330, %rd329, -4294967296;
	setp.ne.s64 	%p12, %rd330, 0;
	@%p12 bra 	$L__BB41_81;
	cvt.u32.u64 	%r93, %rd189;
	cvt.u32.u64 	%r94, %rd558;
	div.u32 	%r95, %r94, %r93;
	mul.lo.s32 	%r96, %r95, %r93;
	sub.s32 	%r97, %r94, %r96;
	cvt.u64.u32 	%rd575, %r95;
	cvt.u64.u32 	%rd561, %r97;
	bra.uni 	$L__BB41_82;
$L__BB41_81:
	div.s64 	%rd575, %rd558, %rd189;
	mul.lo.s64 	%rd331, %rd575, %rd189;
	sub.s64 	%rd561, %rd558, %rd331;
$L__BB41_82:
	add.s64 	%rd333, %rd1, %rd327;
	ld.global.u64 	%rd334, [%rd333];
	mad.lo.s64 	%rd584, %rd334, %rd561, %rd188;
	add.s32 	%r207, %r207, -8;
	add.s32 	%r206, %r206, 8;
	setp.ne.s32 	%p13, %r206, 0;
	@%p13 bra 	$L__BB41_58;
	add.s32 	%r209, %r207, 3;
$L__BB41_84:
	setp.eq.s32 	%p14, %r25, 0;
	@%p14 bra 	$L__BB41_113;
	and.b32  	%r41, %r23, 3;
	setp.lt.u32 	%p15, %r25, 4;
	@%p15 bra 	$L__BB41_99;
	mul.wide.u32 	%rd336, %r209, 8;
	add.s64 	%rd337, %rd2, %rd336;
	ld.global.u64 	%rd200, [%rd337];
	or.b64  	%rd338, %rd575, %rd200;
	and.b64  	%rd339, %rd338, -4294967296;
	setp.ne.s64 	%p16, %rd339, 0;
	@%p16 bra 	$L__BB41_88;
	cvt.u32.u64 	%r98, %rd200;
	cvt.u32.u64 	%r99, %rd575;
	div.u32 	%r100, %r99, %r98;
	mul.lo.s32 	%r101, %r100, %r98;
	sub.s32 	%r102, %r99, %r101;
	cvt.u64.u32 	%rd565, %r100;
	cvt.u64.u32 	%rd566, %r102;
	bra.uni 	$L__BB41_89;
$L__BB41_88:
	div.s64 	%rd565, %rd575, %rd200;
	mul.lo.s64 	%rd340, %rd565, %rd200;
	sub.s64 	%rd566, %rd575, %rd340;
$L__BB41_89:
	add.s64 	%rd342, %rd1, %rd336;
	ld.global.u64 	%rd343, [%rd342];
	mad.lo.s64 	%rd207, %rd343, %rd566, %rd584;
	add.s32 	%r42, %r209, -1;
	mul.wide.u32 	%rd344, %r42, 8;
	add.s64 	%rd345, %rd2, %rd344;
	ld.global.u64 	%rd208, [%rd345];
	or.b64  	%rd346, %rd565, %rd208;
	and.b64  	%rd347, %rd346, -4294967296;
	setp.ne.s64 	%p17, %rd347, 0;
	@%p17 bra 	$L__BB41_91;
	cvt.u32.u64 	%r103, %rd208;
	cvt.u32.u64 	%r104, %rd565;
	div.u32 	%r105, %r104, %r103;
	mul.lo.s32 	%r106, %r105, %r103;
	sub.s32 	%r107, %r104, %r106;
	cvt.u64.u32 	%rd567, %r105;
	cvt.u64.u32 	%rd568, %r107;
	bra.uni 	$L__BB41_92;
$L__BB41_91:
	div.s64 	%rd567, %rd565, %rd208;
	mul.lo.s64 	%rd348, %rd567, %rd208;
	sub.s64 	%rd568, %rd565, %rd348;
$L__BB41_92:
	add.s64 	%rd350, %rd1, %rd344;
	ld.global.u64 	%rd351, [%rd350];
	mad.lo.s64 	%rd215, %rd351, %rd568, %rd207;
	add.s32 	%r43, %r209, -2;
	mul.wide.u32 	%rd352, %r43, 8;
	add.s64 	%rd353, %rd2, %rd352;
	ld.global.u64 	%rd216, [%rd353];
	or.b64  	%rd354, %rd567, %rd216;
	and.b64  	%rd355, %rd354, -4294967296;
	setp.ne.s64 	%p18, %rd355, 0;
	@%p18 bra 	$L__BB41_94;
	cvt.u32.u64 	%r108, %rd216;
	cvt.u32.u64 	%r109, %rd567;
	div.u32 	%r110, %r109, %r108;
	mul.lo.s32 	%r111, %r110, %r108;
	sub.s32 	%r112, %r109, %r111;
	cvt.u64.u32 	%rd569, %r110;
	cvt.u64.u32 	%rd570, %r112;
	bra.uni 	$L__BB41_95;
$L__BB41_94:
	div.s64 	%rd569, %rd567, %rd216;
	mul.lo.s64 	%rd356, %rd569, %rd216;
	sub.s64 	%rd570, %rd567, %rd356;
$L__BB41_95:
	add.s64 	%rd358, %rd1, %rd352;
	ld.global.u64 	%rd359, [%rd358];
	mad.lo.s64 	%rd223, %rd359, %rd570, %rd215;
	add.s32 	%r44, %r209, -3;
	mul.wide.u32 	%rd360, %r44, 8;
	add.s64 	%rd361, %rd2, %rd360;
	ld.global.u64 	%rd224, [%rd361];
	or.b64  	%rd362, %rd569, %rd224;
	and.b64  	%rd363, %rd362, -4294967296;
	setp.ne.s64 	%p19, %rd363, 0;
	@%p19 bra 	$L__BB41_97;
	cvt.u32.u64 	%r113, %rd224;
	cvt.u32.u64 	%r114, %rd569;
	div.u32 	%r115, %r114, %r113;
	mul.lo.s32 	%r116, %r115, %r113;
	sub.s32 	%r117, %r114, %r116;
	cvt.u64.u32 	%rd575, %r115;
	cvt.u64.u32 	%rd572, %r117;
	bra.uni 	$L__BB41_98;
$L__BB41_97:
	div.s64 	%rd575, %rd569, %rd224;
	mul.lo.s64 	%rd364, %rd575, %rd224;
	sub.s64 	%rd572, %rd569, %rd364;
$L__BB41_98:
	add.s64 	%rd366, %rd1, %rd360;
	ld.global.u64 	%rd367, [%rd366];
	mad.lo.s64 	%rd584, %rd367, %rd572, %rd223;
	add.s32 	%r209, %r209, -4;
$L__BB41_99:
	setp.eq.s32 	%p20, %r41, 0;
	@%p20 bra 	$L__BB41_113;
	setp.eq.s32 	%p21, %r41, 1;
	@%p21 bra 	$L__BB41_108;
	mul.wide.u32 	%rd369, %r209, 8;
	add.s64 	%rd370, %rd2, %rd369;
	ld.global.u64 	%rd235, [%rd370];
	or.b64  	%rd371, %rd575, %rd235;
	and.b64  	%rd372, %rd371, -4294967296;
	setp.ne.s64 	%p22, %rd372, 0;
	@%p22 bra 	$L__BB41_103;
	cvt.u32.u64 	%r118, %rd235;
	cvt.u32.u64 	%r119, %rd575;
	div.u32 	%r120, %r119, %r118;
	mul.lo.s32 	%r121, %r120, %r118;
	sub.s32 	%r122, %r119, %r121;
	cvt.u64.u32 	%rd576, %r120;
	cvt.u64.u32 	%rd577, %r122;
	bra.uni 	$L__BB41_104;
$L__BB41_103:
	div.s64 	%rd576, %rd575, %rd235;
	mul.lo.s64 	%rd373, %rd576, %rd235;
	sub.s64 	%rd577, %rd575, %rd373;
$L__BB41_104:
	add.s64 	%rd375, %rd1, %rd369;
	ld.global.u64 	%rd376, [%rd375];
	mad.lo.s64 	%rd242, %rd376, %rd577, %rd584;
	add.s32 	%r47, %r209, -1;
	mul.wide.u32 	%rd377, %r47, 8;
	add.s64 	%rd378, %rd2, %rd377;
	ld.global.u64 	%rd243, [%rd378];
	or.b64  	%rd379, %rd576, %rd243;
	and.b64  	%rd380, %rd379, -4294967296;
	setp.ne.s64 	%p23, %rd380, 0;
	@%p23 bra 	$L__BB41_106;
	cvt.u32.u64 	%r123, %rd243;
	cvt.u32.u64 	%r124, %rd576;
	div.u32 	%r125, %r124, %r123;
	mul.lo.s32 	%r126, %r125, %r123;
	sub.s32 	%r127, %r124, %r126;
	cvt.u64.u32 	%rd575, %r125;
	cvt.u64.u32 	%rd579, %r127;
	bra.uni 	$L__BB41_107;
$L__BB41_106:
	div.s64 	%rd575, %rd576, %rd243;
	mul.lo.s64 	%rd381, %rd575, %rd243;
	sub.s64 	%rd579, %rd576, %rd381;
$L__BB41_107:
	add.s64 	%rd383, %rd1, %rd377;
	ld.global.u64 	%rd384, [%rd383];
	mad.lo.s64 	%rd584, %rd384, %rd579, %rd242;
	add.s32 	%r209, %r209, -2;
$L__BB41_108:
	and.b32  	%r128, %r23, 1;
	setp.eq.b32 	%p24, %r128, 1;
	not.pred 	%p25, %p24;
	@%p25 bra 	$L__BB41_113;
	mul.wide.u32 	%rd385, %r209, 8;
	add.s64 	%rd386, %rd2, %rd385;
	ld.global.u64 	%rd254, [%rd386];
	or.b64  	%rd387, %rd575, %rd254;
	and.b64  	%rd388, %rd387, -4294967296;
	setp.ne.s64 	%p26, %rd388, 0;
	@%p26 bra 	$L__BB41_111;
	cvt.u32.u64 	%r129, %rd254;
	cvt.u32.u64 	%r130, %rd575;
	rem.u32 	%r131, %r130, %r129;
	cvt.u64.u32 	%rd583, %r131;
	bra.uni 	$L__BB41_112;
$L__BB41_111:
	rem.s64 	%rd583, %rd575, %rd254;
$L__BB41_112:
	add.s64 	%rd390, %rd1, %rd385;
	ld.global.u64 	%rd391, [%rd390];
	mad.lo.s64 	%rd584, %rd391, %rd583, %rd584;
$L__BB41_113:
	shl.b64 	%rd392, %rd584, 3;
	add.s64 	%rd393, %rd3, %rd392;
	ld.global.u64 	%rd394, [%rd393];
	st.shared.u64 	[%r5], %rd394;
$L__BB41_114:
	bar.sync 	0;
	setp.lt.u32 	%p48, %r211, 66;
	@%p48 bra 	$L__BB41_118;
$L__BB41_115:
	shr.u32 	%r51, %r211, 1;
	setp.ge.u32 	%p49, %r1, %r51;
	@%p49 bra 	$L__BB41_117;
	ld.shared.u64 	%rd475, [%r5];
	shl.b32 	%r200, %r51, 3;
	add.s32 	%r201, %r5, %r200;
	ld.shared.u64 	%rd476, [%r201];
	add.s64 	%rd477, %rd476, %rd475;
	st.shared.u64 	[%r5], %rd477;
$L__BB41_117:
	bar.sync 	0;
	setp.gt.u32 	%p50, %r211, 131;
	mov.u32 	%r211, %r51;
	@%p50 bra 	$L__BB41_115;
$L__BB41_118:
	setp.gt.u32 	%p51, %r1, 31;
	@%p51 bra 	$L__BB41_121;
	ld.volatile.shared.u64 	%rd478, [%r5];
	ld.volatile.shared.u64 	%rd479, [%r5+256];
	add.s64 	%rd480, %rd479, %rd478;
	st.volatile.shared.u64 	[%r5], %rd480;
	ld.volatile.shared.u64 	%rd481, [%r5];
	ld.volatile.shared.u64 	%rd482, [%r5+128];
	add.s64 	%rd483, %rd482, %rd481;
	st.volatile.shared.u64 	[%r5], %rd483;
	ld.volatile.shared.u64 	%rd484, [%r5];
	ld.volatile.shared.u64 	%rd485, [%r5+64];
	add.s64 	%rd486, %rd485, %rd484;
	st.volatile.shared.u64 	[%r5], %rd486;
	ld.volatile.shared.u64 	%rd487, [%r5];
	ld.volatile.shared.u64 	%rd488, [%r5+32];
	add.s64 	%rd489, %rd488, %rd487;
	st.volatile.shared.u64 	[%r5], %rd489;
	ld.volatile.shared.u64 	%rd490, [%r5];
	ld.volatile.shared.u64 	%rd491, [%r5+16];
	add.s64 	%rd492, %rd491, %rd490;
	st.volatile.shared.u64 	[%r5], %rd492;
	ld.volatile.shared.u64 	%rd493, [%r5];
	ld.volatile.shared.u64 	%rd494, [%r5+8];
	add.s64 	%rd495, %rd494, %rd493;
	st.volatile.shared.u64 	[%r5], %rd495;
	setp.ne.s32 	%p52, %r1, 0;
	@%p52 bra 	$L__BB41_121;
	ld.shared.u64 	%rd496, [sdata_u64];
	cvta.to.global.u64 	%rd497, %rd260;
	mul.wide.u32 	%rd498, %r2, 8;
	add.s64 	%rd499, %rd497, %rd498;
	st.global.u64 	[%rd499], %rd496;
$L__BB41_121:
	ret;

}
	// .globl	contiguous_reduce2_u64
.visible .entry contiguous_reduce2_u64(
	.param .u64 .ptr .align 1 contiguous_reduce2_u64_param_0,
	.param .u64 .ptr .align 1 contiguous_reduce2_u64_param_1,
	.param .u64 .ptr .align 1 contiguous_reduce2_u64_param_2,
	.param .u64 .ptr .align 1 contiguous_reduce2_u64_param_3,
	.param .u64 contiguous_reduce2_u64_param_4,
	.param .u64 contiguous_reduce2_u64_param_5,
	.param .u64 contiguous_reduce2_u64_param_6
)
{
	.reg .pred 	%p<53>;
	.reg .b32 	%r<216>;
	.reg .b64 	%rd<599>;

	ld.param.u64 	%rd266, [contiguous_reduce2_u64_param_1];
	ld.param.u64 	%rd267, [contiguous_reduce2_u64_param_2];
	ld.param.u64 	%rd268, [contiguous_reduce2_u64_param_3];
	ld.param.u64 	%rd263, [contiguous_reduce2_u64_param_4];
	ld.param.u64 	%rd264, [contiguous_reduce2_u64_param_5];
	ld.param.u64 	%rd265, [contiguous_reduce2_u64_param_6];
	cvta.to.global.u64 	%rd1, %rd268;
	cvta.to.global.u64 	%rd2, %rd267;
	cvta.to.global.u64 	%rd598, %rd266;
	mov.u32 	%r1, %tid.x;
	mov.u32 	%r2, %ctaid.x;
	mov.u32 	%r215, %ntid.x;
	mul.lo.s32 	%r51, %r2, %r215;
	shl.b32 	%r52, %r51, 1;
	add.s32 	%r4, %r52, %r1;
	shl.b32 	%r53, %r1, 3;
	mov.u32 	%r54, sdata_u64;
	add.s32 	%r5, %r54, %r53;
	mov.b64 	%rd269, 0;
	st.shared.u64 	[%r5], %rd269;
	add.s32 	%r55, %r4, %r215;
	cvt.u64.u32 	%rd4, %r55;
	setp.le.u64 	%p1, %rd264, %rd4;
	@%p1 bra 	$L__BB42_54;
	cvt.u64.u32 	%rd403, %r4;
	mov.u32 	%r132, %ctaid.y;
	cvt.u64.u32 	%rd404, %r132;
	mul.lo.s64 	%rd405, %rd264, %rd404;
	add.s64 	%rd552, %rd405, %rd403;
	add.s64 	%rd550, %rd405, %rd4;
	cvt.u32.u64 	%r6, %rd263;
	add.s32 	%r209, %r6, -1;
	setp.lt.s32 	%p27, %r209, 0;
	mov.b64 	%rd556, 0;
	mov.u64 	%rd557, %rd556;
	@%p27 bra 	$L__BB42_53;
	setp.lt.u32 	%p28, %r209, 3;
	mov.b64 	%rd557, 0;
	mov.u64 	%rd556, %rd557;
	@%p28 bra 	$L__BB42_30;
	add.s32 	%r207, %r6, -2;
	and.b32  	%r133, %r6, -4;
	neg.s32 	%r206, %r133;
	mov.b64 	%rd557, 0;
$L__BB42_4:
	.pragma "nounroll";
	add.s32 	%r12, %r207, 1;
	mul.wide.u32 	%rd409, %r12, 8;
	add.s64 	%rd410, %rd2, %rd409;
	ld.global.u64 	%rd11, [%rd410];
	or.b64  	%rd411, %rd552, %rd11;
	and.b64  	%rd412, %rd411, -4294967296;
	setp.ne.s64 	%p29, %rd412, 0;
	@%p29 bra 	$L__BB42_6;
	cvt.u32.u64 	%r134, %rd11;
	cvt.u32.u64 	%r135, %rd552;
	div.u32 	%r136, %r135, %r134;
	mul.lo.s32 	%r137, %r136, %r134;
	sub.s32 	%r138, %r135, %r137;
	cvt.u64.u32 	%rd518, %r136;
	cvt.u64.u32 	%rd519, %r138;
	bra.uni 	$L__BB42_7;
$L__BB42_6:
	div.s64 	%rd518, %rd552, %rd11;
	mul.lo.s64 	%rd413, %rd518, %rd11;
	sub.s64 	%rd519, %rd552, %rd413;
$L__BB42_7:
	mul.wide.u32 	%rd414, %r12, 8;
	add.s64 	%rd415, %rd1, %rd414;
	ld.global.u64 	%rd18, [%rd415];
	mad.lo.s64 	%rd19, %rd18, %rd519, %rd556;
	or.b64  	%rd416, %rd550, %rd11;
	and.b64  	%rd417, %rd416, -4294967296;
	setp.ne.s64 	%p30, %rd417, 0;
	@%p30 bra 	$L__BB42_9;
	cvt.u32.u64 	%r139, %rd11;
	cvt.u32.u64 	%r140, %rd550;
	div.u32 	%r141, %r140, %r139;
	mul.lo.s32 	%r142, %r141, %r139;
	sub.s32 	%r143, %r140, %r142;
	cvt.u64.u32 	%rd520, %r141;
	cvt.u64.u32 	%rd521, %r143;
	bra.uni 	$L__BB42_10;
$L__BB42_9:
	div.s64 	%rd520, %rd550, %rd11;
	mul.lo.s64 	%rd418, %rd520, %rd11;
	sub.s64 	%rd521, %rd550, %rd418;
$L__BB42_10:
	mad.lo.s64 	%rd26, %rd521, %rd18, %rd557;
	mul.wide.u32 	%rd419, %r207, 8;
	add.s64 	%rd420, %rd2, %rd419;
	ld.global.u64 	%rd27, [%rd420];
	or.b64  	%rd421, %rd518, %rd27;
	and.b64  	%rd422, %rd421, -4294967296;
	setp.ne.s64 	%p31, %rd422, 0;
	@%p31 bra 	$L__BB42_12;
	cvt.u32.u64 	%r144, %rd27;
	cvt.u32.u64 	%r145, %rd518;
	div.u32 	%r146, %r145, %r144;
	mul.lo.s32 	%r147, %r146, %r144;
	sub.s32 	%r148, %r145, %r147;
	cvt.u64.u32 	%rd522, %r146;
	cvt.u64.u32 	%rd523, %r148;
	bra.uni 	$L__BB42_13;
$L__BB42_12:
	div.s64 	%rd522, %rd518, %rd27;
	mul.lo.s64 	%rd423, %rd522, %rd27;
	sub.s64 	%rd523, %rd518, %rd423;
$L__BB42_13:
	mul.wide.u32 	%rd424, %r207, 8;
	add.s64 	%rd425, %rd1, %rd424;
	ld.global.u64 	%rd34, [%rd425];
	mad.lo.s64 	%rd35, %rd34, %rd523, %rd19;
	or.b64  	%rd426, %rd520, %rd27;
	and.b64  	%rd427, %rd426, -4294967296;
	setp.ne.s64 	%p32, %rd427, 0;
	@%p32 bra 	$L__BB42_15;
	cvt.u32.u64 	%r149, %rd27;
	cvt.u32.u64 	%r150, %rd520;
	div.u32 	%r151, %r150, %r149;
	mul.lo.s32 	%r152, %r151, %r149;
	sub.s32 	%r153, %r150, %r152;
	cvt.u64.u32 	%rd524, %r151;
	cvt.u64.u32 	%rd525, %r153;
	bra.uni 	$L__BB42_16;
$L__BB42_15:
	div.s64 	%rd524, %rd520, %rd27;
	mul.lo.s64 	%rd428, %rd524, %rd27;
	sub.s64 	%rd525, %rd520, %rd428;
$L__BB42_16:
	mad.lo.s64 	%rd42, %rd525, %rd34, %rd26;
	add.s32 	%r13, %r207, -1;
	mul.wide.u32 	%rd429, %r13, 8;
	add.s64 	%rd430, %rd2, %rd429;
	ld.global.u64 	%rd43, [%rd430];
	or.b64  	%rd431, %rd522, %rd43;
	and.b64  	%rd432, %rd431, -4294967296;
	setp.ne.s64 	%p33, %rd432, 0;
	@%p33 bra 	$L__BB42_18;
	cvt.u32.u64 	%r154, %rd43;
	cvt.u32.u64 	%r155, %rd522;
	div.u32 	%r156, %r155, %r154;
	mul.lo.s32 	%r157, %r156, %r154;
	sub.s32 	%r158, %r155, %r157;
	cvt.u64.u32 	%rd526, %r156;
	cvt.u64.u32 	%rd527, %r158;
	bra.uni 	$L__BB42_19;
$L__BB42_18:
	div.s64 	%rd526, %rd522, %rd43;
	mul.lo.s64 	%rd433, %rd526, %rd43;
	sub.s64 	%rd527, %rd522, %rd433;
$L__BB42_19:
	mul.wide.u32 	%rd434, %r13, 8;
	add.s64 	%rd435, %rd1, %rd434;
	ld.global.u64 	%rd50, [%rd435];
	mad.lo.s64 	%rd51, %rd50, %rd527, %rd35;
	or.b64  	%rd436, %rd524, %rd43;
	and.b64  	%rd437, %rd436, -4294967296;
	setp.ne.s64 	%p34, %rd437, 0;
	@%p34 bra 	$L__BB42_21;
	cvt.u32.u64 	%r159, %rd43;
	cvt.u32.u64 	%r160, %rd524;
	div.u32 	%r161, %r160, %r159;
	mul.lo.s32 	%r162, %r161, %r159;
	sub.s32 	%r163, %r160, %r162;
	cvt.u64.u32 	%rd528, %r161;
	cvt.u64.u32 	%rd529, %r163;
	bra.uni 	$L__BB42_22;
$L__BB42_21:
	div.s64 	%rd528, %rd524, %rd43;
	mul.lo.s64 	%rd438, %rd528, %rd43;
	sub.s64 	%rd529, %rd524, %rd438;
$L__BB42_22:
	mad.lo.s64 	%rd58, %rd529, %rd50, %rd42;
	add.s32 	%r164, %r207, -2;
	mul.wide.u32 	%rd439, %r164, 8;
	add.s64 	%rd440, %rd2, %rd439;
	ld.global.u64 	%rd59, [%rd440];
	or.b64  	%rd441, %rd526, %rd59;
	and.b64  	%rd442, %rd441, -4294967296;
	setp.ne.s64 	%p35, %rd442, 0;
	@%p35 bra 	$L__BB42_24;
	cvt.u32.u64 	%r165, %rd59;
	cvt.u32.u64 	%r166, %rd526;
	div.u32 	%r167, %r166, %r165;
	mul.lo.s32 	%r168, %r167, %r165;
	sub.s32 	%r169, %r166, %r168;
	cvt.u64.u32 	%rd552, %r167;
	cvt.u64.u32 	%rd531, %r169;
	bra.uni 	$L__BB42_25;
$L__BB42_24:
	div.s64 	%rd552, %rd526, %rd59;
	mul.lo.s64 	%rd443, %rd552, %rd59;
	sub.s64 	%rd531, %rd526, %rd443;
$L__BB42_25:
	mul.wide.u32 	%rd444, %r164, 8;
	add.s64 	%rd445, %rd1, %rd444;
	ld.global.u64 	%rd66, [%rd445];
	mad.lo.s64 	%rd556, %rd66, %rd531, %rd51;
	or.b64  	%rd446, %rd528, %rd59;
	and.b64  	%rd447, %rd446, -4294967296;
	setp.ne.s64 	%p36, %rd447, 0;
	@%p36 bra 	$L__BB42_27;
	cvt.u32.u64 	%r171, %rd59;
	cvt.u32.u64 	%r172, %rd528;
	div.u32 	%r173, %r172, %r171;
	mul.lo.s32 	%r174, %r173, %r171;
	sub.s32 	%r175, %r172, %r174;
	cvt.u64.u32 	%rd550, %r173;
	cvt.u64.u32 	%rd533, %r175;
	bra.uni 	$L__BB42_28;
$L__BB42_27:
	div.s64 	%rd550, %rd528, %rd59;
	mul.lo.s64 	%rd448, %rd550, %rd59;
	sub.s64 	%rd533, %rd528, %rd448;
$L__BB42_28:
	mad.lo.s64 	%rd557, %rd533, %rd66, %rd58;
	add.s32 	%r207, %r207, -4;
	add.s32 	%r206, %r206, 4;
	setp.ne.s32 	%p37, %r206, 0;
	@%p37 bra 	$L__BB42_4;
	add.s32 	%r209, %r207, 1;
$L__BB42_30:
	and.b32  	%r18, %r6, 3;
	setp.eq.s32 	%p38, %r18, 0;
	@%p38 bra 	$L__BB42_53;
	setp.eq.s32 	%p39, %r18, 1;
	@%p39 bra 	$L__BB42_45;
	mul.wide.u32 	%rd450, %r209, 8;
	add.s64 	%rd451, %rd2, %rd450;
	ld.global.u64 	%rd81, [%rd451];
	or.b64  	%rd452, %rd552, %rd81;
	and.b64  	%rd453, %rd452, -4294967296;
	setp.ne.s64 	%p40, %rd453, 0;
	@%p40 bra 	$L__BB42_34;
	cvt.u32.u64 	%r176, %rd81;
	cvt.u32.u64 	%r177, %rd552;
	div.u32 	%r178, %r177, %r176;
	mul.lo.s32 	%r179, %r178, %r176;
	sub.s32 	%r180, %r177, %r179;
	cvt.u64.u32 	%rd540, %r178;
	cvt.u64.u32 	%rd541, %r180;
	bra.uni 	$L__BB42_35;
$L__BB42_34:
	div.s64 	%rd540, %rd552, %rd81;
	mul.lo.s64 	%rd454, %rd540, %rd81;
	sub.s64 	%rd541, %rd552, %rd454;
$L__BB42_35:
	add.s64 	%rd456, %rd1, %rd450;
	ld.global.u64 	%rd88, [%rd456];
	mad.lo.s64 	%rd89, %rd88, %rd541, %rd556;
	or.b64  	%rd457, %rd550, %rd81;
	and.b64  	%rd458, %rd457, -4294967296;
	setp.ne.s64 	%p41, %rd458, 0;
	@%p41 bra 	$L__BB42_37;
	cvt.u32.u64 	%r181, %rd81;
	cvt.u32.u64 	%r182, %rd550;
	div.u32 	%r183, %r182, %r181;
	mul.lo.s32 	%r184, %r183, %r181;
	sub.s32 	%r185, %r182, %r184;
	cvt.u64.u32 	%rd542, %r183;
	cvt.u64.u32 	%rd543, %r185;
	bra.uni 	$L__BB42_38;
$L__BB42_37:
	div.s64 	%rd542, %rd550, %rd81;
	mul.lo.s64 	%rd459, %rd542, %rd81;
	sub.s64 	%rd543, %rd550, %rd459;
$L__BB42_38:
	mad.lo.s64 	%rd96, %rd543, %rd88, %rd557;
	add.s32 	%r19, %r209, -1;
	mul.wide.u32 	%rd460, %r19, 8;
	add.s64 	%rd461, %rd2, %rd460;
	ld.global.u64 	%rd97, [%rd461];
	or.b64  	%rd462, %rd540, %rd97;
	and.b64  	%rd463, %rd462, -4294967296;
	setp.ne.s64 	%p42, %rd463, 0;
	@%p42 bra 	$L__BB42_40;
	cvt.u32.u64 	%r186, %rd97;
	cvt.u32.u64 	%r187, %rd540;
	div.u32 	%r188, %r187, %r186;
	mul.lo.s32 	%r189, %r188, %r186;
	sub.s32 	%r190, %r187, %r189;
	cvt.u64.u32 	%rd552, %r188;
	cvt.u64.u32 	%rd545, %r190;
	bra.uni 	$L__BB42_41;
$L__BB42_40:
	div.s64 	%rd552, %rd540, %rd97;
	mul.lo.s64 	%rd464, %rd552, %rd97;
	sub.s64 	%rd545, %rd540, %rd464;
$L__BB42_41:
	add.s64 	%rd466, %rd1, %rd460;
	ld.global.u64 	%rd104, [%rd466];
	mad.lo.s64 	%rd556, %rd104, %rd545, %rd89;
	or.b64  	%rd467, %rd542, %rd97;
	and.b64  	%rd468, %rd467, -4294967296;
	setp.ne.s64 	%p43, %rd468, 0;
	@%p43 bra 	$L__BB42_43;
	cvt.u32.u64 	%r191, %rd97;
	cvt.u32.u64 	%r192, %rd542;
	div.u32 	%r193, %r192, %r191;
	mul.lo.s32 	%r194, %r193, %r191;
	sub.s32 	%r195, %r192, %r194;
	cvt.u64.u32 	%rd550, %r193;
	cvt.u64.u32 	%rd547, %r195;
	bra.uni 	$L__BB42_44;
$L__BB42_43:
	div.s64 	%rd550, %rd542, %rd97;
	mul.lo.s64 	%rd469, %rd550, %rd97;
	sub.s64 	%rd547, %rd542, %rd469;
$L__BB42_44:
	mad.lo.s64 	%rd557, %rd547, %rd104, %rd96;
	add.s32 	%r209, %r209, -2;
$L__BB42_45:
	and.b32  	%r196, %r6, 1;
	setp.eq.b32 	%p44, %r196, 1;
	not.pred 	%p45, %p44;
	@%p45 bra 	$L__BB42_53;
	mul.wide.u32 	%rd470, %r209, 8;
	add.s64 	%rd471, %rd2, %rd470;
	ld.global.u64 	%rd119, [%rd471];
	or.b64  	%rd472, %rd552, %rd119;
	and.b64  	%rd473, %rd472, -4294967296;
	setp.ne.s64 	%p46, %rd473, 0;
	@%p46 bra 	$L__BB42_48;
	cvt.u32.u64 	%r197, %rd119;
	cvt.u32.u64 	%r198, %rd552;
	rem.u32 	%r199, %r198, %r197;
	cvt.u64.u32 	%rd554, %r199;
	bra.uni 	$L__BB42_49;
$L__BB42_48:
	rem.s64 	%rd554, %rd552, %rd119;
$L__BB42_49:
	add.s64 	%rd475, %rd1, %rd470;
	ld.global.u64 	%rd123, [%rd475];
	mad.lo.s64 	%rd556, %rd123, %rd554, %rd556;
	or.b64  	%rd476, %rd550, %rd119;
	and.b64  	%rd477, %rd476, -4294967296;
	setp.ne.s64 	%p47, %rd477, 0;
	@%p47 bra 	$L__BB42_51;
	cvt.u32.u64 	%r200, %rd119;
	cvt.u32.u64 	%r201, %rd550;
	rem.u32 	%r202, %r201, %r200;
	cvt.u64.u32 	%rd555, %r202;
	bra.uni 	$L__BB42_52;
$L__BB42_51:
	rem.s64 	%rd555, %rd550, %rd119;
$L__BB42_52:
	mad.lo.s64 	%rd557, %rd555, %rd123, %rd557;
$L__BB42_53:
	shl.b64 	%rd478, %rd556, 3;
	add.s64 	%rd479, %rd598, %rd478;
	ld.global.u64 	%rd480, [%rd479];
	shl.b64 	%rd481, %rd557, 3;
	add.s64 	%rd482, %rd598, %rd481;
	ld.global.u64 	%rd483, [%rd482];
	add.s64 	%rd484, %rd483, %rd480;
	st.shared.u64 	[%r5], %rd484;
	bra.uni 	$L__BB42_114;
$L__BB42_54:
	cvt.u64.u32 	%rd131, %r4;
	setp.le.u64 	%p2, %rd264, %rd131;
	@%p2 bra 	$L__BB42_114;
	mov.u32 	%r56, %ctaid.y;
	cvt.u64.u32 	%rd270, %r56;
	mad.lo.s64 	%rd589, %rd264, %rd270, %rd131;
	cvt.u32.u64 	%r22, %rd263;
	add.s32 	%r213, %r22, -1;
	setp.lt.s32 	%p3, %r213, 0;
	@%p3 bra 	$L__BB42_113;
	and.b32  	%r24, %r22, 7;
	setp.lt.u32 	%p4, %r213, 7;
	@%p4 bra 	$L__BB42_84;
	add.s32 	%r211, %r22, -4;
	and.b32  	%r57, %r22, -8;
	neg.s32 	%r210, %r57;
$L__BB42_58:
	.pragma "nounroll";
	add.s32 	%r29, %r211, 3;
	mul.wide.u32 	%rd272, %r29, 8;
	add.s64 	%rd273, %rd2, %rd272;
	ld.global.u64 	%rd135, [%rd273];
	or.b64  	%rd274, %rd589, %rd135;
	and.b64  	%rd275, %rd274, -4294967296;
	setp.ne.s64 	%p5, %rd275, 0;
	@%p5 bra 	$L__BB42_60;
	cvt.u32.u64 	%r58, %rd135;
	cvt.u32.u64 	%r59, %rd589;
	div.u32 	%r60, %r59, %r58;
	mul.lo.s32 	%r61, %r60, %r58;
	sub.s32 	%r62, %r59, %r61;
	cvt.u64.u32 	%rd560, %r60;
	cvt.u64.u32 	%rd561, %r62;
	bra.uni 	$L__BB42_61;
$L__BB42_60:
	div.s64 	%rd560, %rd589, %rd135;
	mul.lo.s64 	%rd276, %rd560, %rd135;
	sub.s64 	%rd561, %rd589, %rd276;
$L__BB42_61:
	add.s64 	%rd278, %rd1, %rd272;
	ld.global.u64 	%rd279, [%rd278];
	mul.lo.s64 	%rd142, %rd279, %rd561;
	add.s32 	%r30, %r211, 2;
	mul.wide.u32 	%rd280, %r30, 8;
	add.s64 	%rd281, %rd2, %rd280;
	ld.global.u64 	%rd143, [%rd281];
	or.b64  	%rd282, %rd560, %rd143;
	and.b64  	%rd283, %rd282, -4294967296;
	setp.ne.s64 	%p6, %rd283, 0;
	@%p6 bra 	$L__BB42_63;
	cvt.u32.u64 	%r63, %rd143;
	cvt.u32.u64 	%r64, %rd560;
	div.u32 	%r65, %r64, %r63;
	mul.lo.s32 	%r66, %r65, %r63;
	sub.s32 	%r67, %r64, %r66;
	cvt.u64.u32 	%rd562, %r65;
	cvt.u64.u32 	%rd563, %r67;
	bra.uni 	$L__BB42_64;
$L__BB42_63:
	div.s64 	%rd562, %rd560, %rd143;
	mul.lo.s64 	%rd284, %rd562, %rd143;
	sub.s64 	%rd563, %rd560, %rd284;
$L__BB42_64:
	add.s64 	%rd286, %rd1, %rd280;
	ld.global.u64 	%rd287, [%rd286];
	mad.lo.s64 	%rd150, %rd287, %rd563, %rd142;
	add.s32 	%r31, %r211, 1;
	mul.wide.u32 	%rd288, %r31, 8;
	add.s64 	%rd289, %rd2, %rd288;
	ld.global.u64 	%rd151, [%rd289];
	or.b64  	%rd290, %rd562, %rd151;
	and.b64  	%rd291, %rd290, -4294967296;
	setp.ne.s64 	%p7, %rd291, 0;
	@%p7 bra 	$L__BB42_66;
	cvt.u32.u64 	%r68, %rd151;
	cvt.u32.u64 	%r69, %rd562;
	div.u32 	%r70, %r69, %r68;
	mul.lo.s32 	%r71, %r70, %r68;
	sub.s32 	%r72, %r69, %r71;
	cvt.u64.u32 	%rd564, %r70;
	cvt.u64.u32 	%rd565, %r72;
	bra.uni 	$L__BB42_67;
$L__BB42_66:
	div.s64 	%rd564, %rd562, %rd151;
	mul.lo.s64 	%rd292, %rd564, %rd151;
	sub.s64 	%rd565, %rd562, %rd292;
$L__BB42_67:
	add.s64 	%rd294, %rd1, %rd288;
	ld.global.u64 	%rd295, [%rd294];
	mad.lo.s64 	%rd158, %rd295, %rd565, %rd150;
	add.s32 	%r32, %r211, -4;
	mul.wide.u32 	%rd296, %r211, 8;
	add.s64 	%rd297, %rd2, %rd296;
	ld.global.u64 	%rd159, [%rd297];
	or.b64  	%rd298, %rd564, %rd159;
	and.b64  	%rd299, %rd298, -4294967296;
	setp.ne.s64 	%p8, %rd299, 0;
	@%p8 bra 	$L__BB42_69;
	cvt.u32.u64 	%r73, %rd159;
	cvt.u32.u64 	%r74, %rd564;
	div.u32 	%r75, %r74, %r73;
	mul.lo.s32 	%r76, %r75, %r73;
	sub.s32 	%r77, %r74, %r76;
	cvt.u64.u32 	%rd566, %r75;
	cvt.u64.u32 	%rd567, %r77;
	bra.uni 	$L__BB42_70;
$L__BB42_69:
	div.s64 	%rd566, %rd564, %rd159;
	mul.lo.s64 	%rd300, %rd566, %rd159;
	sub.s64 	%rd567, %rd564, %rd300;
$L__BB42_70:
	add.s64 	%rd302, %rd1, %rd296;
	ld.global.u64 	%rd303, [%rd302];
	mad.lo.s64 	%rd166, %rd303, %rd567, %rd158;
	add.s32 	%r33, %r211, -1;
	mul.wide.u32 	%rd304, %r33, 8;
	add.s64 	%rd305, %rd2, %rd304;
	ld.global.u64 	%rd167, [%rd305];
	or.b64  	%rd306, %rd566, %rd167;
	and.b64  	%rd307, %rd306, -4294967296;
	setp.ne.s64 	%p9, %rd307, 0;
	@%p9 bra 	$L__BB42_72;
	cvt.u32.u64 	%r78, %rd167;
	cvt.u32.u64 	%r79, %rd566;
	div.u32 	%r80, %r79, %r78;
	mul.lo.s32 	%r81, %r80, %r78;
	sub.s32 	%r82, %r79, %r81;
	cvt.u64.u32 	%rd568, %r80;
	cvt.u64.u32 	%rd569, %r82;
	bra.uni 	$L__BB42_73;
$L__BB42_72:
	div.s64 	%rd568, %rd566, %rd167;
	mul.lo.s64 	%rd308, %rd568, %rd167;
	sub.s64 	%rd569, %rd566, %rd308;
$L__BB42_73:
	add.s64 	%rd310, %rd1, %rd304;
	ld.global.u64 	%rd311, [%rd310];
	mad.lo.s64 	%rd174, %rd311, %rd569, %rd166;
	add.s32 	%r34, %r211, -2;
	mul.wide.u32 	%rd312, %r34, 8;
	add.s64 	%rd313, %rd2, %rd312;
	ld.global.u64 	%rd175, [%rd313];
	or.b64  	%rd314, %rd568, %rd175;
	and.b64  	%rd315, %rd314, -4294967296;
	setp.ne.s64 	%p10, %rd315, 0;
	@%p10 bra 	$L__BB42_75;
	cvt.u32.u64 	%r83, %rd175;
	cvt.u32.u64 	%r84, %rd568;
	div.u32 	%r85, %r84, %r83;
	mul.lo.s32 	%r86, %r85, %r83;
	sub.s32 	%r87, %r84, %r86;
	cvt.u64.u32 	%rd570, %r85;
	cvt.u64.u32 	%rd571, %r87;
	bra.uni 	$L__BB42_76;
$L__BB42_75:
	div.s64 	%rd570, %rd568, %rd175;
	mul.lo.s64 	%rd316, %rd570, %rd175;
	sub.s64 	%rd571, %rd568, %rd316;
$L__BB42_76:
	add.s64 	%rd318, %rd1, %rd312;
	ld.global.u64 	%rd319, [%rd318];
	mad.lo.s64 	%rd182, %rd319, %rd571, %rd174;
	add.s32 	%r35, %r211, -3;
	mul.wide.u32 	%rd320, %r35, 8;
	add.s64 	%rd321, %rd2, %rd320;
	ld.global.u64 	%rd183, [%rd321];
	or.b64  	%rd322, %rd570, %rd183;
	and.b64  	%rd323, %rd322, -4294967296;
	setp.ne.s64 	%p11, %rd323, 0;
	@%p11 bra 	$L__BB42_78;
	cvt.u32.u64 	%r88, %rd183;
	cvt.u32.u64 	%r89, %rd570;
	div.u32 	%r90, %r89, %r88;
	mul.lo.s32 	%r91, %r90, %r88;
	sub.s32 	%r92, %r89, %r91;
	cvt.u64.u32 	%rd572, %r90;
	cvt.u64.u32 	%rd573, %r92;
	bra.uni 	$L__BB42_79;
$L__BB42_78:
	div.s64 	%rd572, %rd570, %rd183;
	mul.lo.s64 	%rd324, %rd572, %rd183;
	sub.s64 	%rd573, %rd570, %rd324;
$L__BB42_79:
	add.s64 	%rd326, %rd1, %rd320;
	ld.global.u64 	%rd327, [%rd326];
	mad.lo.s64 	%rd190, %rd327, %rd573, %rd182;
	mul.wide.u32 	%rd328, %r32, 8;
	add.s64 	%rd329, %rd2, %rd328;
	ld.global.u64 	%rd191, [%rd329];
	or.b64  	%rd330, %rd572, %rd191;
	and.b64  	%rd331, %rd330, -4294967296;
	setp.ne.s64 	%p12, %rd331, 0;
	@%p12 bra 	$L__BB42_81;
	cvt.u32.u64 	%r93, %rd191;
	cvt.u32.u64 	%r94, %rd572;
	div.u32 	%r95, %r94, %r93;
	mul.lo.s32 	%r96, %r95, %r93;
	sub.s32 	%r97, %r94, %r96;
	cvt.u64.u32 	%rd589, %r95;
	cvt.u64.u32 	%rd575, %r97;
	bra.uni 	$L__BB42_82;
$L__BB42_81:
	div.s64 	%rd589, %rd572, %rd191;
	mul.lo.s64 	%rd332, %rd589, %rd191;
	sub.s64 	%rd575, %rd572, %rd332;
$L__BB42_82:
	add.s64 	%rd334, %rd1, %rd328;
	ld.global.u64 	%rd335, [%rd334];
	mad.lo.s64 	%rd336, %rd335, %rd575, %rd190;
	shl.b64 	%rd337, %rd336, 3;
	add.s64 	%rd598, %rd598, %rd337;
	add.s32 	%r211, %r211, -8;
	add.s32 	%r210, %r210, 8;
	setp.ne.s32 	%p13, %r210, 0;
	@%p13 bra 	$L__BB42_58;
	add.s32 	%r213, %r211, 3;
$L__BB42_84:
	setp.eq.s32 	%p14, %r24, 0;
	@%p14 bra 	$L__BB42_113;
	and.b32  	%r40, %r22, 3;
	setp.lt.u32 	%p15, %r24, 4;
	@%p15 bra 	$L__BB42_99;
	mul.wide.u32 	%rd339, %r213, 8;
	add.s64 	%rd340, %rd2, %rd339;
	ld.global.u64 	%rd202, [%rd340];
	or.b64  	%rd341, %rd589, %rd202;
	and.b64  	%rd342, %rd341, -4294967296;
	setp.ne.s64 	%p16, %rd342, 0;
	@%p16 bra 	$L__BB42_88;
	cvt.u32.u64 	%r98, %rd202;
	cvt.u32.u64 	%r99, %rd589;
	div.u32 	%r100, %r99, %r98;
	mul.lo.s32 	%r101, %r100, %r98;
	sub.s32 	%r102, %r99, %r101;
	cvt.u64.u32 	%rd579, %r100;
	cvt.u64.u32 	%rd580, %r102;
	bra.uni 	$L__BB42_89;
$L__BB42_88:
	div.s64 	%rd579, %rd589, %rd202;
	mul.lo.s64 	%rd343, %rd579, %rd202;
	sub.s64 	%rd580, %rd589, %rd343;
$L__BB42_89:
	add.s64 	%rd345, %rd1, %rd339;
	ld.global.u64 	%rd346, [%rd345];
	mul.lo.s64 	%rd209, %rd346, %rd580;
	add.s32 	%r41, %r213, -1;
	mul.wide.u32 	%rd347, %r41, 8;
	add.s64 	%rd348, %rd2, %rd347;
	ld.global.u64 	%rd210, [%rd348];
	or.b64  	%rd349, %rd579, %rd210;
	and.b64  	%rd350, %rd349, -4294967296;
	setp.ne.s64 	%p17, %rd350, 0;
	@%p17 bra 	$L__BB42_91;
	cvt.u32.u64 	%r103, %rd210;
	cvt.u32.u64 	%r104, %rd579;
	div.u32 	%r105, %r104, %r103;
	mul.lo.s32 	%r106, %r105, %r103;
	sub.s32 	%r107, %r104, %r106;
	cvt.u64.u32 	%rd581, %r105;
	cvt.u64.u32 	%rd582, %r107;
	bra.uni 	$L__BB42_92;
$L__BB42_91:
	div.s64 	%rd581, %rd579, %rd210;
	mul.lo.s64 	%rd351, %rd581, %rd210;
	sub.s64 	%rd582, %rd579, %rd351;
$L__BB42_92:
	add.s64 	%rd353, %rd1, %rd347;
	ld.global.u64 	%rd354, [%rd353];
	mad.lo.s64 	%rd217, %rd354, %rd582, %rd209;
	add.s32 	%r42, %r213, -2;
	mul.wide.u32 	%rd355, %r42, 8;
	add.s64 	%rd356, %rd2, %rd355;
	ld.global.u64 	%rd218, [%rd356];
	or.b64  	%rd357, %rd581, %rd218;
	and.b64  	%rd358, %rd357, -4294967296;
	setp.ne.s64 	%p18, %rd358, 0;
	@%p18 bra 	$L__BB42_94;
	cvt.u32.u64 	%r108, %rd218;
	cvt.u32.u64 	%r109, %rd581;
	div.u32 	%r110, %r109, %r108;
	mul.lo.s32 	%r111, %r110, %r108;
	sub.s32 	%r112, %r109, %r111;
	cvt.u64.u32 	%rd583, %r110;
	cvt.u64.u32 	%rd584, %r112;
	bra.uni 	$L__BB42_95;
$L__BB42_94:
	div.s64 	%rd583, %rd581, %rd218;
	mul.lo.s64 	%rd359, %rd583, %rd218;
	sub.s64 	%rd584, %rd581, %rd359;
$L__BB42_95:
	add.s64 	%rd361, %rd1, %rd355;
	ld.global.u64 	%rd362, [%rd361];
	mad.lo.s64 	%rd225, %rd362, %rd584, %rd217;
	add.s32 	%r43, %r213, -3;
	mul.wide.u32 	%rd363, %r43, 8;
	add.s64 	%rd364, %rd2, %rd363;
	ld.global.u64 	%rd226, [%rd364];
	or.b64  	%rd365, %rd583, %rd226;
	and.b64  	%rd366, %rd365, -4294967296;
	setp.ne.s64 	%p19, %rd366, 0;
	@%p19 bra 	$L__BB42_97;
	cvt.u32.u64 	%r113, %rd226;
	cvt.u32.u64 	%r114, %rd583;
	div.u32 	%r115, %r114, %r113;
	mul.lo.s32 	%r116, %r115, %r113;
	sub.s32 	%r117, %r114, %r116;
	cvt.u64.u32 	%rd589, %r115;
	cvt.u64.u32 	%rd586, %r117;
	bra.uni 	$L__BB42_98;
$L__BB42_97:
	div.s64 	%rd589, %rd583, %rd226;
	mul.lo.s64 	%rd367, %rd589, %rd226;
	sub.s64 	%rd586, %rd583, %rd367;
$L__BB42_98:
	add.s64 	%rd369, %rd1, %rd363;
	ld.global.u64 	%rd370, [%rd369];
	mad.lo.s64 	%rd371, %rd370, %rd586, %rd225;
	shl.b64 	%rd372, %rd371, 3;
	add.s64 	%rd598, %rd598, %rd372;
	add.s32 	%r213, %r213, -4;
$L__BB42_99:
	setp.eq.s32 	%p20, %r40, 0;
	@%p20 bra 	$L__BB42_113;
	setp.eq.s32 	%p21, %r40, 1;
	@%p21 bra 	$L__BB42_108;
	mul.wide.u32 	%rd374, %r213, 8;
	add.s64 	%rd375, %rd2, %rd374;
	ld.global.u64 	%rd237, [%rd375];
	or.b64  	%rd376, %rd589, %rd237;
	and.b64  	%rd377, %rd376, -4294967296;
	setp.ne.s64 	%p22, %rd377, 0;
	@%p22 bra 	$L__BB42_103;
	cvt.u32.u64 	%r118, %rd237;
	cvt.u32.u64 	%r119, %rd589;
	div.u32 	%r120, %r119, %r118;
	mul.lo.s32 	%r121, %r120, %r118;
	sub.s32 	%r122, %r119, %r121;
	cvt.u64.u32 	%rd590, %r120;
	cvt.u64.u32 	%rd591, %r122;
	bra.uni 	$L__BB42_104;
$L__BB42_103:
	div.s64 	%rd590, %rd589, %rd237;
	mul.lo.s64 	%rd378, %rd590, %rd237;
	sub.s64 	%rd591, %rd589, %rd378;
$L__BB42_104:
	add.s64 	%rd380, %rd1, %rd374;
	ld.global.u64 	%rd381, [%rd380];
	mul.lo.s64 	%rd244, %rd381, %rd591;
	add.s32 	%r46, %r213, -1;
	mul.wide.u32 	%rd382, %r46, 8;
	add.s64 	%rd383, %rd2, %rd382;
	ld.global.u64 	%rd245, [%rd383];
	or.b64  	%rd384, %rd590, %rd245;
	and.b64  	%rd385, %rd384, -4294967296;
	setp.ne.s64 	%p23, %rd385, 0;
	@%p23 bra 	$L__BB42_106;
	cvt.u32.u64 	%r123, %rd245;
	cvt.u32.u64 	%r124, %rd590;
	div.u32 	%r125, %r124, %r123;
	mul.lo.s32 	%r126, %r125, %r123;
	sub.s32 	%r127, %r124, %r126;
	cvt.u64.u32 	%rd589, %r125;
	cvt.u64.u32 	%rd593, %r127;
	bra.uni 	$L__BB42_107;
$L__BB42_106:
	div.s64 	%rd589, %rd590, %rd245;
	mul.lo.s64 	%rd386, %rd589, %rd245;
	sub.s64 	%rd593, %rd590, %rd386;
$L__BB42_107:
	add.s64 	%rd388, %rd1, %rd382;
	ld.global.u64 	%rd389, [%rd388];
	mad.lo.s64 	%rd390, %rd389, %rd593, %rd244;
	shl.b64 	%rd391, %rd390, 3;
	add.s64 	%rd598, %rd598, %rd391;
	add.s32 	%r213, %r213, -2;
$L__BB42_108:
	and.b32  	%r128, %r22, 1;
	setp.eq.b32 	%p24, %r128, 1;
	not.pred 	%p25, %p24;
	@%p25 bra 	$L__BB42_113;
	mul.wide.u32 	%rd392, %r213, 8;
	add.s64 	%rd393, %rd2, %rd392;
	ld.global.u64 	%rd256, [%rd393];
	or.b64  	%rd394, %rd589, %rd256;
	and.b64  	%rd395, %rd394, -4294967296;
	setp.ne.s64 	%p26, %rd395, 0;
	@%p26 bra 	$L__BB42_111;
	cvt.u32.u64 	%r129, %rd256;
	cvt.u32.u64 	%r130, %rd589;
	rem.u32 	%r131, %r130, %r129;
	cvt.u64.u32 	%rd597, %r131;
	bra.uni 	$L__BB42_112;
$L__BB42_111:
	rem.s64 	%rd597, %rd589, %rd256;
$L__BB42_112:
	add.s64 	%rd397, %rd1, %rd392;
	ld.global.u64 	%rd398, [%rd397];
	mul.lo.s64 	%rd399, %rd398, %rd597;
	shl.b64 	%rd400, %rd399, 3;
	add.s64 	%rd598, %rd598, %rd400;
$L__BB42_113:
	ld.global.u64 	%rd401, [%rd598];
	st.shared.u64 	[%r5], %rd401;
$L__BB42_114:
	bar.sync 	0;
	setp.lt.u32 	%p48, %r215, 66;
	@%p48 bra 	$L__BB42_118;
$L__BB42_115:
	shr.u32 	%r50, %r215, 1;
	setp.ge.u32 	%p49, %r1, %r50;
	@%p49 bra 	$L__BB42_117;
	ld.shared.u64 	%rd485, [%r5];
	shl.b32 	%r203, %r50, 3;
	add.s32 	%r204, %r5, %r203;
	ld.shared.u64 	%rd486, [%r204];
	add.s64 	%rd487, %rd486, %rd485;
	st.shared.u64 	[%r5], %rd487;
$L__BB42_117:
	bar.sync 	0;
	setp.gt.u32 	%p50, %r215, 131;
	mov.u32 	%r215, %r50;
	@%p50 bra 	$L__BB42_115;
$L__BB42_118:
	setp.gt.u32 	%p51, %r1, 31;
	@%p51 bra 	$L__BB42_121;
	ld.volatile.shared.u64 	%rd488, [%r5];
	ld.volatile.shared.u64 	%rd489, [%r5+256];
	add.s64 	%rd490, %rd489, %rd488;
	st.volatile.shared.u64 	[%r5], %rd490;
	ld.volatile.shared.u64 	%rd491, [%r5];
	ld.volatile.shared.u64 	%rd492, [%r5+128];
	add.s64 	%rd493, %rd492, %rd491;
	st.volatile.shared.u64 	[%r5], %rd493;
	ld.volatile.shared.u64 	%rd494, [%r5];
	ld.volatile.shared.u64 	%rd495, [%r5+64];
	add.s64 	%rd496, %rd495, %rd494;
	st.volatile.shared.u64 	[%r5], %rd496;
	ld.volatile.shared.u64 	%rd497, [%r5];
	ld.volatile.shared.u64 	%rd498, [%r5+32];
	add.s64 	%rd499, %rd498, %rd497;
	st.volatile.shared.u64 	[%r5], %rd499;
	ld.volatile.shared.u64 	%rd500, [%r5];
	ld.volatile.shared.u64 	%rd501, [%r5+16];
	add.s64 	%rd502, %rd501, %rd500;
	st.volatile.shared.u64 	[%r5], %rd502;
	ld.volatile.shared.u64 	%rd503, [%r5];
	ld.volatile.shared.u64 	%rd504, [%r5+8];
	add.s64 	%rd505, %rd504, %rd503;
	st.volatile.shared.u64 	[%r5], %rd505;
	setp.ne.s32 	%p52, %r1, 0;
	@%p52 bra 	$L__BB42_121;
	ld.param.u64 	%rd513, [contiguous_reduce2_u64_param_0];
	ld.shared.u64 	%rd506, [sdata_u64];
	cvt.u64.u32 	%rd507, %r2;
	mov.u32 	%r205, %ctaid.y;
	cvt.u64.u32 	%rd508, %r205;
	mad.lo.s64 	%rd509, %rd265, %rd508, %rd507;
	cvta.to.global.u64 	%rd510, %rd513;
	shl.b64 	%rd511, %rd509, 3;
	add.s64 	%rd512, %rd510, %rd511;
	st.global.u64 	[%rd512], %rd506;
$L__BB42_121:
	ret;

}
	// .globl	contiguous_reduce22_u64
.visible .entry contiguous_reduce22_u64(
	.param .u64 .ptr .align 1 contiguous_reduce22_u64_param_0,
	.param .u64 .ptr .align 1 contiguous_reduce22_u64_param_1,
	.param .u64 contiguous_reduce22_u64_param_2,
	.param .u64 contiguous_reduce22_u64_param_3
)
{
	.reg .pred 	%p<8>;
	.reg .b32 	%r<19>;
	.reg .b64 	%rd<54>;

	ld.param.u64 	%rd4, [contiguous_reduce22_u64_param_0];
	ld.param.u64 	%rd7, [contiguous_reduce22_u64_param_1];
	ld.param.u64 	%rd5, [contiguous_reduce22_u64_param_2];
	ld.param.u64 	%rd6, [contiguous_reduce22_u64_param_3];
	cvta.to.global.u64 	%rd1, %rd7;
	mov.u32 	%r1, %tid.x;
	mov.u32 	%r2, %ctaid.x;
	mov.u32 	%r18, %ntid.x;
	mul.lo.s32 	%r8, %r2, %r18;
	shl.b32 	%r9, %r8, 1;
	add.s32 	%r4, %r9, %r1;
	shl.b32 	%r10, %r1, 3;
	mov.u32 	%r11, sdata_u64;
	add.s32 	%r5, %r11, %r10;
	mov.b64 	%rd8, 0;
	st.shared.u64 	[%r5], %rd8;
	add.s32 	%r12, %r4, %r18;
	cvt.u64.u32 	%rd2, %r12;
	setp.le.u64 	%p1, %rd5, %rd2;
	@%p1 bra 	$L__BB43_2;
	cvt.u64.u32 	%rd14, %r4;
	mov.u32 	%r14, %ctaid.y;
	cvt.u64.u32 	%rd15, %r14;
	mul.lo.s64 	%rd16, %rd5, %rd15;
	add.s64 	%rd17, %rd16, %rd14;
	shl.b64 	%rd18, %rd17, 3;
	add.s64 	%rd19, %rd1, %rd18;
	ld.global.u64 	%rd20, [%rd19];
	add.s64 	%rd21, %rd16, %rd2;
	shl.b64 	%rd22, %rd21, 3;
	add.s64 	%rd23, %rd1, %rd22;
	ld.global.u64 	%rd24, [%rd23];
	add.s64 	%rd25, %rd24, %rd20;
	st.shared.u64 	[%r5], %rd25;
	bra.uni 	$L__BB43_4;
$L__BB43_2:
	cvt.u64.u32 	%rd3, %r4;
	setp.le.u64 	%p2, %rd5, %rd3;
	@%p2 bra 	$L__BB43_4;
	mov.u32 	%r13, %ctaid.y;
	cvt.u64.u32 	%rd9, %r13;
	mad.lo.s64 	%rd10, %rd5, %rd9, %rd3;
	shl.b64 	%rd11, %rd10, 3;
	add.s64 	%rd12, %rd1, %rd11;
	ld.global.u64 	%rd13, [%rd12];
	st.shared.u64 	[%r5], %rd13;
$L__BB43_4:
	bar.sync 	0;
	setp.lt.u32 	%p3, %r18, 66;
	@%p3 bra 	$L__BB43_8;
$L__BB43_5:
	shr.u32 	%r7, %r18, 1;
	setp.ge.u32 	%p4, %r1, %r7;
	@%p4 bra 	$L__BB43_7;
	ld.shared.u64 	%rd26, [%r5];
	shl.b32 	%r15, %r7, 3;
	add.s32 	%r16, %r5, %r15;
	ld.shared.u64 	%rd27, [%r16];
	add.s64 	%rd28, %rd27, %rd26;
	st.shared.u64 	[%r5], %rd28;
$L__BB43_7:
	bar.sync 	0;
	setp.gt.u32 	%p5, %r18, 131;
	mov.u32 	%r18, %r7;
	@%p5 bra 	$L__BB43_5;
$L__BB43_8:
	setp.gt.u32 	%p6, %r1, 31;
	@%p6 bra 	$L__BB43_11;
	ld.volatile.shared.u64 	%rd29, [%r5];
	ld.volatile.shared.u64 	%rd30, [%r5+256];
	add.s64 	%rd31, %rd30, %rd29;
	st.volatile.shared.u64 	[%r5], %rd31;
	ld.volatile.shared.u64 	%rd32, [%r5];
	ld.volatile.shared.u64 	%rd33, [%r5+128];
	add.s64 	%rd34, %rd33, %rd32;
	st.volatile.shared.u64 	[%r5], %rd34;
	ld.volatile.shared.u64 	%rd35, [%r5];
	ld.volatile.shared.u64 	%rd36, [%r5+64];
	add.s64 	%rd37, %rd36, %rd35;
	st.volatile.shared.u64 	[%r5], %rd37;
	ld.volatile.shared.u64 	%rd38, [%r5];
	ld.volatile.shared.u64 	%rd39, [%r5+32];
	add.s64 	%rd40, %rd39, %rd38;
	st.volatile.shared.u64 	[%r5], %rd40;
	ld.volatile.shared.u64 	%rd41, [%r5];
	ld.volatile.shared.u64 	%rd42, [%r5+16];
	add.s64 	%rd43, %rd42, %rd41;
	st.volatile.shared.u64 	[%r5], %rd43;
	ld.volatile.shared.u64 	%rd44, [%r5];
	ld.volatile.shared.u64 	%rd45, [%r5+8];
	add.s64 	%rd46, %rd45, %rd44;
	st.volatile.shared.u64 	[%r5], %rd46;
	setp.ne.s32 	%p7, %r1, 0;
	@%p7 bra 	$L__BB43_11;
	ld.shared.u64 	%rd47, [sdata_u64];
	cvt.u64.u32 	%rd48, %r2;
	mov.u32 	%r17, %ctaid.y;
	cvt.u64.u32 	%rd49, %r17;
	mad.lo.s64 	%rd50, %rd6, %rd49, %rd48;
	cvta.to.global.u64 	%rd51, %rd4;
	shl.b64 	%rd52, %rd50, 3;
	add.s64 	%rd53, %rd51, %rd52;
	st.global.u64 	[%rd53], %rd47;
$L__BB43_11:
	ret;

}
	// .globl	contiguous_reduce3_u64
.visible .entry contiguous_reduce3_u64(
	.param .u64 .ptr .align 1 contiguous_reduce3_u64_param_0,
	.param .u64 .ptr .align 1 contiguous_reduce3_u64_param_1,
	.param .u64 .ptr .align 1 contiguous_reduce3_u64_param_2,
	.param .u64 .ptr .align 1 contiguous_reduce3_u64_param_3,
	.param .u64 contiguous_reduce3_u64_param_4,
	.param .u64 contiguous_reduce3_u64_param_5,
	.param .u64 contiguous_reduce3_u64_param_6
)
{
	.reg .pred 	%p<39>;
	.reg .b32 	%r<202>;
	.reg .b64 	%rd<361>;

	ld.param.u64 	%rd157, [contiguous_reduce3_u64_param_0];
	ld.param.u64 	%rd158, [contiguous_reduce3_u64_param_1];
	ld.param.u64 	%rd161, [contiguous_reduce3_u64_param_2];
	ld.param.u64 	%rd162, [contiguous_reduce3_u64_param_3];
	ld.param.u64 	%rd159, [contiguous_reduce3_u64_param_4];
	ld.param.u64 	%rd160, [contiguous_reduce3_u64_param_5];
	ld.param.u64 	%rd163, [contiguous_reduce3_u64_param_6];
	cvta.to.global.u64 	%rd1, %rd162;
	cvta.to.global.u64 	%rd2, %rd161;
	mov.u32 	%r1, %tid.y;
	mov.u32 	%r2, %ntid.x;
	mov.u32 	%r3, %tid.x;
	mad.lo.s32 	%r64, %r1, %r2, %r3;
	mov.u32 	%r65, %ctaid.x;
	mad.lo.s32 	%r66, %r65, %r2, %r3;
	mov.u32 	%r67, %ctaid.y;
	mov.u32 	%r4, %ntid.y;
	mad.lo.s32 	%r68, %r67, %r4, %r1;
	shl.b32 	%r69, %r64, 3;
	mov.u32 	%r70, sdata_u64;
	add.s32 	%r6, %r70, %r69;
	mov.b64 	%rd165, 0;
	st.shared.u64 	[%r6], %rd165;
	cvt.u64.u32 	%rd3, %r66;
	setp.le.u64 	%p1, %rd160, %rd3;
	cvt.u64.u32 	%rd166, %r68;
	setp.le.u64 	%p2, %rd163, %rd166;
	or.pred  	%p3, %p1, %p2;
	@%p3 bra 	$L__BB44_76;
	cvt.u32.u64 	%r71, %rd3;
	cvt.u32.u64 	%r72, %rd160;
	mad.lo.s32 	%r192, %r68, %r72, %r71;
	cvt.u32.u64 	%r8, %rd159;
	add.s32 	%r191, %r8, -1;
	setp.lt.s32 	%p4, %r191, 0;
	mov.b64 	%rd352, 0;
	@%p4 bra 	$L__BB44_59;
	and.b32  	%r10, %r8, 7;
	setp.lt.u32 	%p5, %r191, 7;
	mov.b64 	%rd352, 0;
	@%p5 bra 	$L__BB44_30;
	add.s32 	%r187, %r8, -4;
	and.b32  	%r73, %r8, -8;
	neg.s32 	%r186, %r73;
	mov.b64 	%rd352, 0;
$L__BB44_4:
	.pragma "nounroll";
	add.s32 	%r16, %r187, 3;
	cvt.u64.u32 	%rd5, %r192;
	mul.wide.u32 	%rd171, %r16, 8;
	add.s64 	%rd172, %rd2, %rd171;
	ld.global.u64 	%rd6, [%rd172];
	and.b64  	%rd173, %rd6, -4294967296;
	setp.ne.s64 	%p6, %rd173, 0;
	@%p6 bra 	$L__BB44_6;
	cvt.u32.u64 	%r74, %rd6;
	cvt.u32.u64 	%r75, %rd5;
	div.u32 	%r76, %r75, %r74;
	mul.lo.s32 	%r77, %r76, %r74;
	sub.s32 	%r78, %r75, %r77;
	cvt.u64.u32 	%rd317, %r76;
	cvt.u64.u32 	%rd318, %r78;
	bra.uni 	$L__BB44_7;
$L__BB44_6:
	div.s64 	%rd317, %rd5, %rd6;
	mul.lo.s64 	%rd174, %rd317, %rd6;
	sub.s64 	%rd318, %rd5, %rd174;
$L__BB44_7:
	add.s64 	%rd176, %rd1, %rd171;
	ld.global.u64 	%rd177, [%rd176];
	mad.lo.s64 	%rd13, %rd177, %rd318, %rd352;
	add.s32 	%r17, %r187, 2;
	and.b64  	%rd14, %rd317, 4294967295;
	mul.wide.u32 	%rd178, %r17, 8;
	add.s64 	%rd179, %rd2, %rd178;
	ld.global.u64 	%rd15, [%rd179];
	and.b64  	%rd180, %rd15, -4294967296;
	setp.ne.s64 	%p7, %rd180, 0;
	@%p7 bra 	$L__BB44_9;
	cvt.u32.u64 	%r79, %rd15;
	cvt.u32.u64 	%r80, %rd14;
	div.u32 	%r81, %r80, %r79;
	mul.lo.s32 	%r82, %r81, %r79;
	sub.s32 	%r83, %r80, %r82;
	cvt.u64.u32 	%rd319, %r81;
	cvt.u64.u32 	%rd320, %r83;
	bra.uni 	$L__BB44_10;
$L__BB44_9:
	div.s64 	%rd319, %rd14, %rd15;
	mul.lo.s64 	%rd181, %rd319, %rd15;
	sub.s64 	%rd320, %rd14, %rd181;
$L__BB44_10:
	add.s64 	%rd183, %rd1, %rd178;
	ld.global.u64 	%rd184, [%rd183];
	mad.lo.s64 	%rd22, %rd184, %rd320, %rd13;
	add.s32 	%r18, %r187, 1;
	and.b64  	%rd23, %rd319, 4294967295;
	mul.wide.u32 	%rd185, %r18, 8;
	add.s64 	%rd186, %rd2, %rd185;
	ld.global.u64 	%rd24, [%rd186];
	and.b64  	%rd187, %rd24, -4294967296;
	setp.ne.s64 	%p8, %rd187, 0;
	@%p8 bra 	$L__BB44_12;
	cvt.u32.u64 	%r84, %rd24;
	cvt.u32.u64 	%r85, %rd23;
	div.u32 	%r86, %r85, %r84;
	mul.lo.s32 	%r87, %r86, %r84;
	sub.s32 	%r88, %r85, %r87;
	cvt.u64.u32 	%rd321, %r86;
	cvt.u64.u32 	%rd322, %r88;
	bra.uni 	$L__BB44_13;
$L__BB44_12:
	div.s64 	%rd321, %rd23, %rd24;
	mul.lo.s64 	%rd188, %rd321, %rd24;
	sub.s64 	%rd322, %rd23, %rd188;
$L__BB44_13:
	add.s64 	%rd190, %rd1, %rd185;
	ld.global.u64 	%rd191, [%rd190];
	mad.lo.s64 	%rd31, %rd191, %rd322, %rd22;
	add.s32 	%r19, %r187, -4;
	and.b64  	%rd32, %rd321, 4294967295;
	mul.wide.u32 	%rd192, %r187, 8;
	add.s64 	%rd193, %rd2, %rd192;
	ld.global.u64 	%rd33, [%rd193];
	and.b64  	%rd194, %rd33, -4294967296;
	setp.ne.s64 	%p9, %rd194, 0;
	@%p9 bra 	$L__BB44_15;
	cvt.u32.u64 	%r89, %rd33;
	cvt.u32.u64 	%r90, %rd32;
	div.u32 	%r91, %r90, %r89;
	mul.lo.s32 	%r92, %r91, %r89;
	sub.s32 	%r93, %r90, %r92;
	cvt.u64.u32 	%rd323, %r91;
	cvt.u64.u32 	%rd324, %r93;
	bra.uni 	$L__BB44_16;
$L__BB44_15:
	div.s64 	%rd323, %rd32, %rd33;
	mul.lo.s64 	%rd195, %rd323, %rd33;
	sub.s64 	%rd324, %rd32, %rd195;
$L__BB44_16:
	mul.wide.u32 	%rd196, %r187, 8;
	add.s64 	%rd197, %rd1, %rd196;
	ld.global.u64 	%rd198, [%rd197];
	mad.lo.s64 	%rd40, %rd198, %rd324, %rd31;
	add.s32 	%r20, %r187, -1;
	and.b64  	%rd41, %rd323, 4294967295;
	mul.wide.u32 	%rd199, %r20, 8;
	add.s64 	%rd200, %rd2, %rd199;
	ld.global.u64 	%rd42, [%rd200];
	and.b64  	%rd201, %rd42, -4294967296;
	setp.ne.s64 	%p10, %rd201, 0;
	@%p10 bra 	$L__BB44_18;
	cvt.u32.u64 	%r94, %rd42;
	cvt.u32.u64 	%r95, %rd41;
	div.u32 	%r96, %r95, %r94;
	mul.lo.s32 	%r97, %r96, %r94;
	sub.s32 	%r98, %r95, %r97;
	cvt.u64.u32 	%rd325, %r96;
	cvt.u64.u32 	%rd326, %r98;
	bra.uni 	$L__BB44_19;
$L__BB44_18:
	div.s64 	%rd325, %rd41, %rd42;
	mul.lo.s64 	%rd202, %rd325, %rd42;
	sub.s64 	%rd326, %rd41, %rd202;
$L__BB44_19:
	mul.wide.u32 	%rd203, %r20, 8;
	add.s64 	%rd204, %rd1, %rd203;
	ld.global.u64 	%rd205, [%rd204];
	mad.lo.s64 	%rd49, %rd205, %rd326, %rd40;
	add.s32 	%r21, %r187, -2;
	and.b64  	%rd50, %rd325, 4294967295;
	mul.wide.u32 	%rd206, %r21, 8;
	add.s64 	%rd207, %rd2, %rd206;
	ld.global.u64 	%rd51, [%rd207];
	and.b64  	%rd208, %rd51, -4294967296;
	setp.ne.s64 	%p11, %rd208, 0;
	@%p11 bra 	$L__BB44_21;
	cvt.u32.u64 	%r99, %rd51;
	cvt.u32.u64 	%r100, %rd50;
	div.u32 	%r101, %r100, %r99;
	mul.lo.s32 	%r102, %r101, %r99;
	sub.s32 	%r103, %r100, %r102;
	cvt.u64.u32 	%rd327, %r101;
	cvt.u64.u32 	%rd328, %r103;
	bra.uni 	$L__BB44_22;
$L__BB44_21:
	div.s64 	%rd327, %rd50, %rd51;
	mul.lo.s64 	%rd209, %rd327, %rd51;
	sub.s64 	%rd328, %rd50, %rd209;
$L__BB44_22:
	mul.wide.u32 	%rd210, %r21, 8;
	add.s64 	%rd211, %rd1, %rd210;
	ld.global.u64 	%rd212, [%rd211];
	mad.lo.s64 	%rd58, %rd212, %rd328, %rd49;
	add.s32 	%r22, %r187, -3;
	and.b64  	%rd59, %rd327, 4294967295;
	mul.wide.u32 	%rd213, %r22, 8;
	add.s64 	%rd214, %rd2, %rd213;
	ld.global.u64 	%rd60, [%rd214];
	and.b64  	%rd215, %rd60, -4294967296;
	setp.ne.s64 	%p12, %rd215, 0;
	@%p12 bra 	$L__BB44_24;
	cvt.u32.u64 	%r104, %rd60;
	cvt.u32.u64 	%r105, %rd59;
	div.u32 	%r106, %r105, %r104;
	mul.lo.s32 	%r107, %r106, %r104;
	sub.s32 	%r108, %r105, %r107;
	cvt.u64.u32 	%rd329, %r106;
	cvt.u64.u32 	%rd330, %r108;
	bra.uni 	$L__BB44_25;
$L__BB44_24:
	div.s64 	%rd329, %rd59, %rd60;
	mul.lo.s64 	%rd216, %rd329, %rd60;
	sub.s64 	%rd330, %rd59, %rd216;
$L__BB44_25:
	mul.wide.u32 	%rd217, %r22, 8;
	add.s64 	%rd218, %rd1, %rd217;
	ld.global.u64 	%rd219, [%rd218];
	mad.lo.s64 	%rd67, %rd219, %rd330, %rd58;
	and.b64  	%rd68, %rd329, 4294967295;
	mul.wide.u32 	%rd220, %r19, 8;
	add.s64 	%rd221, %rd2, %rd220;
	ld.global.u64 	%rd69, [%rd221];
	and.b64  	%rd222, %rd69, -4294967296;
	setp.ne.s64 	%p13, %rd222, 0;
	@%p13 bra 	$L__BB44_27;
	cvt.u32.u64 	%r109, %rd69;
	cvt.u32.u64 	%r110, %rd68;
	div.u32 	%r111, %r110, %r109;
	mul.lo.s32 	%r112, %r111, %r109;
	sub.s32 	%r113, %r110, %r112;
	cvt.u64.u32 	%rd331, %r111;
	cvt.u64.u32 	%rd332, %r113;
	bra.uni 	$L__BB44_28;
$L__BB44_27:
	div.s64 	%rd331, %rd68, %rd69;
	mul.lo.s64 	%rd223, %rd331, %rd69;
	sub.s64 	%rd332, %rd68, %rd223;
$L__BB44_28:
	add.s64 	%rd225, %rd1, %rd220;
	ld.global.u64 	%rd226, [%rd225];
	mad.lo.s64 	%rd352, %rd226, %rd332, %rd67;
	cvt.u32.u64 	%r192, %rd331;
	add.s32 	%r187, %r187, -8;
	add.s32 	%r186, %r186, 8;
	setp.ne.s32 	%p14, %r186, 0;
	@%p14 bra 	$L__BB44_4;
	add.s32 	%r191, %r187, 3;
$L__BB44_30:
	setp.eq.s32 	%p15, %r10, 0;
	@%p15 bra 	$L__BB44_59;
	and.b32  	%r29, %r8, 3;
	setp.lt.u32 	%p16, %r10, 4;
	@%p16 bra 	$L__BB44_45;
	cvt.u64.u32 	%rd79, %r192;
	mul.wide.u32 	%rd228, %r191, 8;
	add.s64 	%rd229, %rd2, %rd228;
	ld.global.u64 	%rd80, [%rd229];
	and.b64  	%rd230, %rd80, -4294967296;
	setp.ne.s64 	%p17, %rd230, 0;
	@%p17 bra 	$L__BB44_34;
	cvt.u32.u64 	%r114, %rd80;
	cvt.u32.u64 	%r115, %rd79;
	div.u32 	%r116, %r115, %r114;
	mul.lo.s32 	%r117, %r116, %r114;
	sub.s32 	%r118, %r115, %r117;
	cvt.u64.u32 	%rd335, %r116;
	cvt.u64.u32 	%rd336, %r118;
	bra.uni 	$L__BB44_35;
$L__BB44_34:
	div.s64 	%rd335, %rd79, %rd80;
	mul.lo.s64 	%rd231, %rd335, %rd80;
	sub.s64 	%rd336, %rd79, %rd231;
$L__BB44_35:
	add.s64 	%rd233, %rd1, %rd228;
	ld.global.u64 	%rd234, [%rd233];
	mad.lo.s64 	%rd87, %rd234, %rd336, %rd352;
	add.s32 	%r30, %r191, -1;
	and.b64  	%rd88, %rd335, 4294967295;
	mul.wide.u32 	%rd235, %r30, 8;
	add.s64 	%rd236, %rd2, %rd235;
	ld.global.u64 	%rd89, [%rd236];
	and.b64  	%rd237, %rd89, -4294967296;
	setp.ne.s64 	%p18, %rd237, 0;
	@%p18 bra 	$L__BB44_37;
	cvt.u32.u64 	%r119, %rd89;
	cvt.u32.u64 	%r120, %rd88;
	div.u32 	%r121, %r120, %r119;
	mul.lo.s32 	%r122, %r121, %r119;
	sub.s32 	%r123, %r120, %r122;
	cvt.u64.u32 	%rd337, %r121;
	cvt.u64.u32 	%rd338, %r123;
	bra.uni 	$L__BB44_38;
$L__BB44_37:
	div.s64 	%rd337, %rd88, %rd89;
	mul.lo.s64 	%rd238, %rd337, %rd89;
	sub.s64 	%rd338, %rd88, %rd238;
$L__BB44_38:
	add.s64 	%rd240, %rd1, %rd235;
	ld.global.u64 	%rd241, [%rd240];
	mad.lo.s64 	%rd96, %rd241, %rd338, %rd87;
	add.s32 	%r31, %r191, -2;
	and.b64  	%rd97, %rd337, 4294967295;
	mul.wide.u32 	%rd242, %r31, 8;
	add.s64 	%rd243, %rd2, %rd242;
	ld.global.u64 	%rd98, [%rd243];
	and.b64  	%rd244, %rd98, -4294967296;
	setp.ne.s64 	%p19, %rd244, 0;
	@%p19 bra 	$L__BB44_40;
	cvt.u32.u64 	%r124, %rd98;
	cvt.u32.u64 	%r125, %rd97;
	div.u32 	%r126, %r125, %r124;
	mul.lo.s32 	%r127, %r126, %r124;
	sub.s32 	%r128, %r125, %r127;
	cvt.u64.u32 	%rd339, %r126;
	cvt.u64.u32 	%rd340, %r128;
	bra.uni 	$L__BB44_41;
$L__BB44_40:
	div.s64 	%rd339, %rd97, %rd98;
	mul.lo.s64 	%rd245, %rd339, %rd98;
	sub.s64 	%rd340, %rd97, %rd245;
$L__BB44_41:
	add.s64 	%rd247, %rd1, %rd242;
	ld.global.u64 	%rd248, [%rd247];
	mad.lo.s64 	%rd105, %rd248, %rd340, %rd96;
	add.s32 	%r32, %r191, -3;
	and.b64  	%rd106, %rd339, 4294967295;
	mul.wide.u32 	%rd249, %r32, 8;
	add.s64 	%rd250, %rd2, %rd249;
	ld.global.u64 	%rd107, [%rd250];
	and.b64  	%rd251, %rd107, -4294967296;
	setp.ne.s64 	%p20, %rd251, 0;
	@%p20 bra 	$L__BB44_43;
	cvt.u32.u64 	%r129, %rd107;
	cvt.u32.u64 	%r130, %rd106;
	div.u32 	%r131, %r130, %r129;
	mul.lo.s32 	%r132, %r131, %r129;
	sub.s32 	%r133, %r130, %r132;
	cvt.u64.u32 	%rd341, %r131;
	cvt.u64.u32 	%rd342, %r133;
	bra.uni 	$L__BB44_44;
$L__BB44_43:
	div.s64 	%rd341, %rd106, %rd107;
	mul.lo.s64 	%rd252, %rd341, %rd107;
	sub.s64 	%rd342, %rd106, %rd252;
$L__BB44_44:
	add.s64 	%rd254, %rd1, %rd249;
	ld.global.u64 	%rd255, [%rd254];
	mad.lo.s64 	%rd352, %rd255, %rd342, %rd105;
	cvt.u32.u64 	%r192, %rd341;
	add.s32 	%r191, %r191, -4;
$L__BB44_45:
	setp.eq.s32 	%p21, %r29, 0;
	@%p21 bra 	$L__BB44_59;
	setp.eq.s32 	%p22, %r29, 1;
	@%p22 bra 	$L__BB44_54;
	cvt.u64.u32 	%rd117, %r192;
	mul.wide.u32 	%rd257, %r191, 8;
	add.s64 	%rd258, %rd2, %rd257;
	ld.global.u64 	%rd118, [%rd258];
	and.b64  	%rd259, %rd118, -4294967296;
	setp.ne.s64 	%p23, %rd259, 0;
	@%p23 bra 	$L__BB44_49;
	cvt.u32.u64 	%r134, %rd118;
	cvt.u32.u64 	%r135, %rd117;
	div.u32 	%r136, %r135, %r134;
	mul.lo.s32 	%r137, %r136, %r134;
	sub.s32 	%r138, %r135, %r137;
	cvt.u64.u32 	%rd345, %r136;
	cvt.u64.u32 	%rd346, %r138;
	bra.uni 	$L__BB44_50;
$L__BB44_49:
	div.s64 	%rd345, %rd117, %rd118;
	mul.lo.s64 	%rd260, %rd345, %rd118;
	sub.s64 	%rd346, %rd117, %rd260;
$L__BB44_50:
	add.s64 	%rd262, %rd1, %rd257;
	ld.global.u64 	%rd263, [%rd262];
	mad.lo.s64 	%rd125, %rd263, %rd346, %rd352;
	add.s32 	%r37, %r191, -1;
	and.b64  	%rd126, %rd345, 4294967295;
	mul.wide.u32 	%rd264, %r37, 8;
	add.s64 	%rd265, %rd2, %rd264;
	ld.global.u64 	%rd127, [%rd265];
	and.b64  	%rd266, %rd127, -4294967296;
	setp.ne.s64 	%p24, %rd266, 0;
	@%p24 bra 	$L__BB44_52;
	cvt.u32.u64 	%r139, %rd127;
	cvt.u32.u64 	%r140, %rd126;
	div.u32 	%r141, %r140, %r139;
	mul.lo.s32 	%r142, %r141, %r139;
	sub.s32 	%r143, %r140, %r142;
	cvt.u64.u32 	%rd347, %r141;
	cvt.u64.u32 	%rd348, %r143;
	bra.uni 	$L__BB44_53;
$L__BB44_52:
	div.s64 	%rd347, %rd126, %rd127;
	mul.lo.s64 	%rd267, %rd347, %rd127;
	sub.s64 	%rd348, %rd126, %rd267;
$L__BB44_53:
	add.s64 	%rd269, %rd1, %rd264;
	ld.global.u64 	%rd270, [%rd269];
	mad.lo.s64 	%rd352, %rd270, %rd348, %rd125;
	cvt.u32.u64 	%r192, %rd347;
	add.s32 	%r191, %r191, -2;
$L__BB44_54:
	and.b32  	%r144, %r8, 1;
	setp.eq.b32 	%p25, %r144, 1;
	not.pred 	%p26, %p25;
	@%p26 bra 	$L__BB44_59;
	cvt.u64.u32 	%rd137, %r192;
	mul.wide.u32 	%rd271, %r191, 8;
	add.s64 	%rd272, %rd2, %rd271;
	ld.global.u64 	%rd138, [%rd272];
	and.b64  	%rd273, %rd138, -4294967296;
	setp.ne.s64 	%p27, %rd273, 0;
	@%p27 bra 	$L__BB44_57;
	cvt.u32.u64 	%r145, %rd138;
	cvt.u32.u64 	%r146, %rd137;
	rem.u32 	%r147, %r146, %r145;
	cvt.u64.u32 	%rd351, %r147;
	bra.uni 	$L__BB44_58;
$L__BB44_57:
	rem.s64 	%rd351, %rd137, %rd138;
$L__BB44_58:
	add.s64 	%rd275, %rd1, %rd271;
	ld.global.u64 	%rd276, [%rd275];
	mad.lo.s64 	%rd352, %rd276, %rd351, %rd352;
$L__BB44_59:
	cvta.to.global.u64 	%rd277, %rd158;
	shl.b64 	%rd278, %rd352, 3;
	add.s64 	%rd279, %rd277, %rd278;
	ld.global.u64 	%rd280, [%rd279];
	st.shared.u64 	[%r6], %rd280;
	bar.sync 	0;
	setp.ne.s32 	%p28, %r1, 0;
	@%p28 bra 	$L__BB44_76;
	setp.lt.u32 	%p29, %r4, 2;
	shl.b32 	%r148, %r3, 3;
	add.s32 	%r42, %r70, %r148;
	@%p29 bra 	$L__BB44_74;
	ld.shared.u64 	%rd359, [%r42];
	add.s32 	%r43, %r4, -1;
	add.s32 	%r151, %r4, -2;
	and.b32  	%r44, %r43, 7;
	setp.lt.u32 	%p30, %r151, 7;
	mov.b32 	%r196, 1;
	@%p30 bra 	$L__BB44_65;
	and.b32  	%r154, %r43, -8;
	neg.s32 	%r200, %r154;
	shl.b32 	%r46, %r2, 3;
	add.s32 	%r156, %r148, %r46;
	mov.u32 	%r157, sdata_u64;
	add.s32 	%r198, %r157, %r156;
	shl.b32 	%r48, %r2, 6;
	mov.b32 	%r201, 1;
	mov.b32 	%r199, 0;
$L__BB44_63:
	.pragma "nounroll";
	mul.lo.s32 	%r158, %r201, %r2;
	shl.b32 	%r159, %r158, 3;
	add.s32 	%r160, %r42, %r159;
	ld.shared.u64 	%rd282, [%r198];
	add.s64 	%rd283, %rd282, %rd359;
	add.s32 	%r161, %r160, %r46;
	ld.shared.u64 	%rd284, [%r161];
	add.s64 	%rd285, %rd284, %rd283;
	add.s32 	%r162, %r161, %r46;
	ld.shared.u64 	%rd286, [%r162];
	add.s64 	%rd287, %rd286, %rd285;
	add.s32 	%r163, %r162, %r46;
	ld.shared.u64 	%rd288, [%r163];
	add.s64 	%rd289, %rd288, %rd287;
	add.s32 	%r164, %r163, %r46;
	ld.shared.u64 	%rd290, [%r164];
	add.s64 	%rd291, %rd290, %rd289;
	add.s32 	%r165, %r164, %r46;
	ld.shared.u64 	%rd292, [%r165];
	add.s64 	%rd293, %rd292, %rd291;
	add.s32 	%r166, %r165, %r46;
	ld.shared.u64 	%rd294, [%r166];
	add.s64 	%rd295, %rd294, %rd293;
	add.s32 	%r167, %r166, %r46;
	ld.shared.u64 	%rd296, [%r167];
	add.s64 	%rd359, %rd296, %rd295;
	add.s32 	%r201, %r201, 8;
	add.s32 	%r200, %r200, 8;
	add.s32 	%r199, %r199, 8;
	add.s32 	%r198, %r198, %r48;
	setp.eq.s32 	%p31, %r200, 0;
	@%p31 bra 	$L__BB44_64;
	bra.uni 	$L__BB44_63;
$L__BB44_64:
	add.s32 	%r196, %r199, 1;
$L__BB44_65:
	setp.eq.s32 	%p32, %r44, 0;
	@%p32 bra 	$L__BB44_73;
	and.b32  	%r51, %r43, 3;
	setp.lt.u32 	%p33, %r44, 4;
	@%p33 bra 	$L__BB44_68;
	mul.lo.s32 	%r168, %r196, %r2;
	shl.b32 	%r169, %r168, 3;
	add.s32 	%r170, %r42, %r169;
	ld.shared.u64 	%rd298, [%r170];
	add.s64 	%rd299, %rd298, %rd359;
	shl.b32 	%r171, %r2, 3;
	add.s32 	%r172, %r170, %r171;
	ld.shared.u64 	%rd300, [%r172];
	add.s64 	%rd301, %rd300, %rd299;
	add.s32 	%r173, %r172, %r171;
	ld.shared.u64 	%rd302, [%r173];
	add.s64 	%rd303, %rd302, %rd301;
	add.s32 	%r174, %r173, %r171;
	ld.shared.u64 	%rd304, [%r174];
	add.s64 	%rd359, %rd304, %rd303;
	add.s32 	%r196, %r196, 4;
$L__BB44_68:
	setp.eq.s32 	%p34, %r51, 0;
	@%p34 bra 	$L__BB44_73;
	setp.eq.s32 	%p35, %r51, 1;
	@%p35 bra 	$L__BB44_71;
	mul.lo.s32 	%r175, %r196, %r2;
	shl.b32 	%r176, %r175, 3;
	add.s32 	%r177, %r42, %r176;
	ld.shared.u64 	%rd306, [%r177];
	add.s64 	%rd307, %rd306, %rd359;
	shl.b32 	%r178, %r2, 3;
	add.s32 	%r179, %r177, %r178;
	ld.shared.u64 	%rd308, [%r179];
	add.s64 	%rd359, %rd308, %rd307;
	add.s32 	%r196, %r196, 2;
$L__BB44_71:
	and.b32  	%r180, %r43, 1;
	setp.eq.b32 	%p36, %r180, 1;
	not.pred 	%p37, %p36;
	@%p37 bra 	$L__BB44_73;
	mul.lo.s32 	%r181, %r196, %r2;
	shl.b32 	%r182, %r181, 3;
	add.s32 	%r183, %r42, %r182;
	ld.shared.u64 	%rd309, [%r183];
	add.s64 	%rd359, %rd309, %rd359;
$L__BB44_73:
	st.shared.u64 	[%r42], %rd359;
$L__BB44_74:
	atom.relaxed.global.cas.b32 	%r184, [global_lock], 0, 1;
	setp.ne.s32 	%p38, %r184, 0;
	@%p38 bra 	$L__BB44_74;
	ld.shared.u64 	%rd310, [%r42];
	cvta.to.global.u64 	%rd311, %rd157;
	shl.b64 	%rd312, %rd3, 3;
	add.s64 	%rd313, %rd311, %rd312;
	ld.global.u64 	%rd314, [%rd313];
	add.s64 	%rd315, %rd314, %rd310;
	st.global.u64 	[%rd313], %rd315;
	atom.global.exch.b32 	%r185, [global_lock], 0;
$L__BB44_76:
	ret;

}
	// .globl	contiguous_fast_reduce_f32
.visible .entry contiguous_fast_reduce_f32(
	.param .u64 .ptr .align 1 contiguous_fast_reduce_f32_param_0,
	.param .u64 .ptr .align 1 contiguous_fast_reduce_f32_param_1,
	.param .u64 contiguous_fast_reduce_f32_param_2
)
{
	.reg .pred 	%p<8>;
	.reg .b32 	%r<17>;
	.reg .b32 	%f<27>;
	.reg .b64 	%rd<16>;

	ld.param.u64 	%rd4, [contiguous_fast_reduce_f32_param_0];
	ld.param.u64 	%rd6, [contiguous_fast_reduce_f32_param_1];
	ld.param.u64 	%rd5, [contiguous_fast_reduce_f32_param_2];
	cvta.to.global.u64 	%rd1, %rd6;
	mov.u32 	%r1, %tid.x;
	mov.u32 	%r2, %ctaid.x;
	mov.u32 	%r16, %ntid.x;
	mul.lo.s32 	%r8, %r2, %r16;
	shl.b32 	%r9, %r8, 1;
	add.s32 	%r4, %r9, %r1;
	shl.b32 	%r10, %r1, 2;
	mov.u32 	%r11, sdata_f32;
	add.s32 	%r5, %r11, %r10;
	mov.b32 	%r12, 0;
	st.shared.u32 	[%r5], %r12;
	add.s32 	%r13, %r4, %r16;
	cvt.u64.u32 	%rd2, %r13;
	setp.le.u64 	%p1, %rd5, %rd2;
	@%p1 bra 	$L__BB45_2;
	mul.wide.u32 	%rd9, %r4, 4;
	add.s64 	%rd10, %rd1, %rd9;
	ld.global.f32 	%f2, [%rd10];
	shl.b64 	%rd11, %rd2, 2;
	add.s64 	%rd12, %rd1, %rd11;
	ld.global.f32 	%f3, [%rd12];
	add.f32 	%f4, %f2, %f3;
	st.shared.f32 	[%r5], %f4;
	bra.uni 	$L__BB45_4;
$L__BB45_2:
	cvt.u64.u32 	%rd3, %r4;
	setp.le.u64 	%p2, %rd5, %rd3;
	@%p2 bra 	$L__BB45_4;
	shl.b64 	%rd7, %rd3, 2;
	add.s64 	%rd8, %rd1, %rd7;
	ld.global.f32 	%f1, [%rd8];
	st.shared.f32 	[%r5], %f1;
$L__BB45_4:
	bar.sync 	0;
	setp.lt.u32 	%p3, %r16, 66;
	@%p3 bra 	$L__BB45_8;
$L__BB45_5:
	shr.u32 	%r7, %r16, 1;
	setp.ge.u32 	%p4, %r1, %r7;
	@%p4 bra 	$L__BB45_7;
	ld.shared.f32 	%f5, [%r5];
	shl.b32 	%r14, %r7, 2;
	add.s32 	%r15, %r5, %r14;
	ld.shared.f32 	%f6, [%r15];
	add.f32 	%f7, %f5, %f6;
	st.shared.f32 	[%r5], %f7;
$L__BB45_7:
	bar.sync 	0;
	setp.gt.u32 	%p5, %r16, 131;
	mov.u32 	%r16, %r7;
	@%p5 bra 	$L__BB45_5;
$L__BB45_8:
	setp.gt.u32 	%p6, %r1, 31;
	@%p6 bra 	$L__BB45_11;
	ld.volatile.shared.f32 	%f8, [%r5];
	ld.volatile.shared.f32 	%f9, [%r5+128];
	add.f32 	%f10, %f8, %f9;
	st.volatile.shared.f32 	[%r5], %f10;
	ld.volatile.shared.f32 	%f11, [%r5];
	ld.volatile.shared.f32 	%f12, [%r5+64];
	add.f32 	%f13, %f11, %f12;
	st.volatile.shared.f32 	[%r5], %f13;
	ld.volatile.shared.f32 	%f14, [%r5];
	ld.volatile.shared.f32 	%f15, [%r5+32];
	add.f32 	%f16, %f14, %f15;
	st.volatile.shared.f32 	[%r5], %f16;
	ld.volatile.shared.f32 	%f17, [%r5];
	ld.volatile.shared.f32 	%f18, [%r5+16];
	add.f32 	%f19, %f17, %f18;
	st.volatile.shared.f32 	[%r5], %f19;
	ld.volatile.shared.f32 	%f20, [%r5];
	ld.volatile.shared.f32 	%f21, [%r5+8];
	add.f32 	%f22, %f20, %f21;
	st.volatile.shared.f32 	[%r5], %f22;
	ld.volatile.shared.f32 	%f23, [%r5];
	ld.volatile.shared.f32 	%f24, [%r5+4];
	add.f32 	%f25, %f23, %f24;
	st.volatile.shared.f32 	[%r5], %f25;
	setp.ne.s32 	%p7, %r1, 0;
	@%p7 bra 	$L__BB45_11;
	ld.shared.f32 	%f26, [sdata_f32];
	cvta.to.global.u64 	%rd13, %rd4;
	mul.wide.u32 	%rd14, %r2, 4;
	add.s64 	%rd15, %rd13, %rd14;
	st.global.f32 	[%rd15], %f26;
$L__BB45_11:
	ret;

}
	// .globl	uncontiguous_fast_reduce_f32
.visible .entry uncontiguous_fast_reduce_f32(
	.param .u64 .ptr .align 1 uncontiguous_fast_reduce_f32_param_0,
	.param .u64 .ptr .align 1 uncontiguous_fast_reduce_f32_param_1,
	.param .u64 .ptr .align 1 uncontiguous_fast_reduce_f32_param_2,
	.param .u64 .ptr .align 1 uncontiguous_fast_reduce_f32_param_3,
	.param .u64 uncontiguous_fast_reduce_f32_param_4,
	.param .u64 uncontiguous_fast_reduce_f32_param_5
)
{
	.reg .pred 	%p<53>;
	.reg .b32 	%r<213>;
	.reg .b32 	%f<27>;
	.reg .b64 	%rd<558>;

	ld.param.u64 	%rd260, [uncontiguous_fast_reduce_f32_param_0];
	ld.param.u64 	%rd263, [uncontiguous_fast_reduce_f32_param_1];
	ld.param.u64 	%rd264, [uncontiguous_fast_reduce_f32_param_2];
	ld.param.u64 	%rd265, [uncontiguous_fast_reduce_f32_param_3];
	ld.param.u64 	%rd261, [uncontiguous_fast_reduce_f32_param_4];
	ld.param.u64 	%rd262, [uncontiguous_fast_reduce_f32_param_5];
	cvta.to.global.u64 	%rd1, %rd265;
	cvta.to.global.u64 	%rd2, %rd264;
	cvta.to.global.u64 	%rd3, %rd263;
	mov.u32 	%r1, %tid.x;
	mov.u32 	%r2, %ctaid.x;
	mov.u32 	%r212, %ntid.x;
	mul.lo.s32 	%r52, %r2, %r212;
	shl.b32 	%r53, %r52, 1;
	add.s32 	%r4, %r53, %r1;
	shl.b32 	%r54, %r1, 2;
	mov.u32 	%r55, sdata_f32;
	add.s32 	%r5, %r55, %r54;
	mov.b32 	%r56, 0;
	st.shared.u32 	[%r5], %r56;
	add.s32 	%r57, %r4, %r212;
	cvt.u64.u32 	%rd511, %r57;
	setp.le.u64 	%p1, %rd262, %rd511;
	@%p1 bra 	$L__BB46_54;
	cvt.u32.u64 	%r6, %rd261;
	add.s32 	%r206, %r6, -1;
	setp.lt.s32 	%p27, %r206, 0;
	mov.b64 	%rd515, 0;
	mov.u64 	%rd516, %rd515;
	@%p27 bra 	$L__BB46_53;
	cvt.u64.u32 	%rd512, %r4;
	setp.lt.u32 	%p28, %r206, 3;
	mov.b64 	%rd516, 0;
	mov.u64 	%rd515, %rd516;
	@%p28 bra 	$L__BB46_30;
	add.s32 	%r204, %r6, -2;
	and.b32  	%r133, %r6, -4;
	neg.s32 	%r203, %r133;
	mov.b64 	%rd516, 0;
$L__BB46_4:
	.pragma "nounroll";
	add.s32 	%r12, %r204, 1;
	mul.wide.u32 	%rd397, %r12, 8;
	add.s64 	%rd398, %rd2, %rd397;
	ld.global.u64 	%rd10, [%rd398];
	or.b64  	%rd399, %rd512, %rd10;
	and.b64  	%rd400, %rd399, -4294967296;
	setp.ne.s64 	%p29, %rd400, 0;
	@%p29 bra 	$L__BB46_6;
	cvt.u32.u64 	%r134, %rd10;
	cvt.u32.u64 	%r135, %rd512;
	div.u32 	%r136, %r135, %r134;
	mul.lo.s32 	%r137, %r136, %r134;
	sub.s32 	%r138, %r135, %r137;
	cvt.u64.u32 	%rd477, %r136;
	cvt.u64.u32 	%rd478, %r138;
	bra.uni 	$L__BB46_7;
$L__BB46_6:
	div.s64 	%rd477, %rd512, %rd10;
	mul.lo.s64 	%rd401, %rd477, %rd10;
	sub.s64 	%rd478, %rd512, %rd401;
$L__BB46_7:
	mul.wide.u32 	%rd402, %r12, 8;
	add.s64 	%rd403, %rd1, %rd402;
	ld.global.u64 	%rd17, [%rd403];
	mad.lo.s64 	%rd18, %rd17, %rd478, %rd515;
	or.b64  	%rd404, %rd511, %rd10;
	and.b64  	%rd405, %rd404, -4294967296;
	setp.ne.s64 	%p30, %rd405, 0;
	@%p30 bra 	$L__BB46_9;
	cvt.u32.u64 	%r139, %rd10;
	cvt.u32.u64 	%r140, %rd511;
	div.u32 	%r141, %r140, %r139;
	mul.lo.s32 	%r142, %r141, %r139;
	sub.s32 	%r143, %r140, %r142;
	cvt.u64.u32 	%rd479, %r141;
	cvt.u64.u32 	%rd480, %r143;
	bra.uni 	$L__BB46_10;
$L__BB46_9:
	div.s64 	%rd479, %rd511, %rd10;
	mul.lo.s64 	%rd406, %rd479, %rd10;
	sub.s64 	%rd480, %rd511, %rd406;
$L__BB46_10:
	mad.lo.s64 	%rd25, %rd480, %rd17, %rd516;
	add.s32 	%r13, %r204, -2;
	mul.wide.u32 	%rd407, %r204, 8;
	add.s64 	%rd408, %rd2, %rd407;
	ld.global.u64 	%rd26, [%rd408];
	or.b64  	%rd409, %rd477, %rd26;
	and.b64  	%rd410, %rd409, -4294967296;
	setp.ne.s64 	%p31, %rd410, 0;
	@%p31 bra 	$L__BB46_12;
	cvt.u32.u64 	%r144, %rd26;
	cvt.u32.u64 	%r145, %rd477;
	div.u32 	%r146, %r145, %r144;
	mul.lo.s32 	%r147, %r146, %r144;
	sub.s32 	%r148, %r145, %r147;
	cvt.u64.u32 	%rd481, %r146;
	cvt.u64.u32 	%rd482, %r148;
	bra.uni 	$L__BB46_13;
$L__BB46_12:
	div.s64 	%rd481, %rd477, %rd26;
	mul.lo.s64 	%rd411, %rd481, %rd26;
	sub.s64 	%rd482, %rd477, %rd411;
$L__BB46_13:
	mul.wide.u32 	%rd412, %r204, 8;
	add.s64 	%rd413, %rd1, %rd412;
	ld.global.u64 	%rd33, [%rd413];
	mad.lo.s64 	%rd34, %rd33, %rd482, %rd18;
	or.b64  	%rd414, %rd479, %rd26;
	and.b64  	%rd415, %rd414, -4294967296;
	setp.ne.s64 	%p32, %rd415, 0;
	@%p32 bra 	$L__BB46_15;
	cvt.u32.u64 	%r149, %rd26;
	cvt.u32.u64 	%r150, %rd479;
	div.u32 	%r151, %r150, %r149;
	mul.lo.s32 	%r152, %r151, %r149;
	sub.s32 	%r153, %r150, %r152;
	cvt.u64.u32 	%rd483, %r151;
	cvt.u64.u32 	%rd484, %r153;
	bra.uni 	$L__BB46_16;
$L__BB46_15:
	div.s64 	%rd483, %rd479, %rd26;
	mul.lo.s64 	%rd416, %rd483, %rd26;
	sub.s64 	%rd484, %rd479, %rd416;
$L__BB46_16:
	mad.lo.s64 	%rd41, %rd484, %rd33, %rd25;
	add.s32 	%r14, %r204, -1;
	mul.wide.u32 	%rd417, %r14, 8;
	add.s64 	%rd418, %rd2, %rd417;
	ld.global.u64 	%rd42, [%rd418];
	or.b64  	%rd419, %rd481, %rd42;
	and.b64  	%rd420, %rd419, -4294967296;
	setp.ne.s64 	%p33, %rd420, 0;
	@%p33 bra 	$L__BB46_18;
	cvt.u32.u64 	%r154, %rd42;
	cvt.u32.u64 	%r155, %rd481;
	div.u32 	%r156, %r155, %r154;
	mul.lo.s32 	%r157, %r156, %r154;
	sub.s32 	%r158, %r155, %r157;
	cvt.u64.u32 	%rd485, %r156;
	cvt.u64.u32 	%rd486, %r158;
	bra.uni 	$L__BB46_19;
$L__BB46_18:
	div.s64 	%rd485, %rd481, %rd42;
	mul.lo.s64 	%rd421, %rd485, %rd42;
	sub.s64 	%rd486, %rd481, %rd421;
$L__BB46_19:
	mul.wide.u32 	%rd422, %r14, 8;
	add.s64 	%rd423, %rd1, %rd422;
	ld.global.u64 	%rd49, [%rd423];
	mad.lo.s64 	%rd50, %rd49, %rd486, %rd34;
	or.b64  	%rd424, %rd483, %rd42;
	and.b64  	%rd425, %rd424, -4294967296;
	setp.ne.s64 	%p34, %rd425, 0;
	@%p34 bra 	$L__BB46_21;
	cvt.u32.u64 	%r159, %rd42;
	cvt.u32.u64 	%r160, %rd483;
	div.u32 	%r161, %r160, %r159;
	mul.lo.s32 	%r162, %r161, %r159;
	sub.s32 	%r163, %r160, %r162;
	cvt.u64.u32 	%rd487, %r161;
	cvt.u64.u32 	%rd488, %r163;
	bra.uni 	$L__BB46_22;
$L__BB46_21:
	div.s64 	%rd487, %rd483, %rd42;
	mul.lo.s64 	%rd426, %rd487, %rd42;
	sub.s64 	%rd488, %rd483, %rd426;
$L__BB46_22:
	mad.lo.s64 	%rd57, %rd488, %rd49, %rd41;
	mul.wide.u32 	%rd427, %r13, 8;
	add.s64 	%rd428, %rd2, %rd427;
	ld.global.u64 	%rd58, [%rd428];
	or.b64  	%rd429, %rd485, %rd58;
	and.b64  	%rd430, %rd429, -4294967296;
	setp.ne.s64 	%p35, %rd430, 0;
	@%p35 bra 	$L__BB46_24;
	cvt.u32.u64 	%r164, %rd58;
	cvt.u32.u64 	%r165, %rd485;
	div.u32 	%r166, %r165, %r164;
	mul.lo.s32 	%r167, %r166, %r164;
	sub.s32 	%r168, %r165, %r167;
	cvt.u64.u32 	%rd512, %r166;
	cvt.u64.u32 	%rd490, %r168;
	bra.uni 	$L__BB46_25;
$L__BB46_24:
	div.s64 	%rd512, %rd485, %rd58;
	mul.lo.s64 	%rd431, %rd512, %rd58;
	sub.s64 	%rd490, %rd485, %rd431;
$L__BB46_25:
	mul.wide.u32 	%rd432, %r13, 8;
	add.s64 	%rd433, %rd1, %rd432;
	ld.global.u64 	%rd65, [%rd433];
	mad.lo.s64 	%rd515, %rd65, %rd490, %rd50;
	or.b64  	%rd434, %rd487, %rd58;
	and.b64  	%rd435, %rd434, -4294967296;
	setp.ne.s64 	%p36, %rd435, 0;
	@%p36 bra 	$L__BB46_27;
	cvt.u32.u64 	%r169, %rd58;
	cvt.u32.u64 	%r170, %rd487;
	div.u32 	%r171, %r170, %r169;
	mul.lo.s32 	%r172, %r171, %r169;
	sub.s32 	%r173, %r170, %r172;
	cvt.u64.u32 	%rd511, %r171;
	cvt.u64.u32 	%rd492, %r173;
	bra.uni 	$L__BB46_28;
$L__BB46_27:
	div.s64 	%rd511, %rd487, %rd58;
	mul.lo.s64 	%rd436, %rd511, %rd58;
	sub.s64 	%rd492, %rd487, %rd436;
$L__BB46_28:
	mad.lo.s64 	%rd516, %rd492, %rd65, %rd57;
	add.s32 	%r204, %r204, -4;
	add.s32 	%r203, %r203, 4;
	setp.ne.s32 	%p37, %r203, 0;
	@%p37 bra 	$L__BB46_4;
	add.s32 	%r206, %r204, 1;
$L__BB46_30:
	and.b32  	%r19, %r6, 3;
	setp.eq.s32 	%p38, %r19, 0;
	@%p38 bra 	$L__BB46_53;
	setp.eq.s32 	%p39, %r19, 1;
	@%p39 bra 	$L__BB46_45;
	mul.wide.u32 	%rd438, %r206, 8;
	add.s64 	%rd439, %rd2, %rd438;
	ld.global.u64 	%rd80, [%rd439];
	or.b64  	%rd440, %rd512, %rd80;
	and.b64  	%rd441, %rd440, -4294967296;
	setp.ne.s64 	%p40, %rd441, 0;
	@%p40 bra 	$L__BB46_34;
	cvt.u32.u64 	%r174, %rd80;
	cvt.u32.u64 	%r175, %rd512;
	div.u32 	%r176, %r175, %r174;
	mul.lo.s32 	%r177, %r176, %r174;
	sub.s32 	%r178, %r175, %r177;
	cvt.u64.u32 	%rd499, %r176;
	cvt.u64.u32 	%rd500, %r178;
	bra.uni 	$L__BB46_35;
$L__BB46_34:
	div.s64 	%rd499, %rd512, %rd80;
	mul.lo.s64 	%rd442, %rd499, %rd80;
	sub.s64 	%rd500, %rd512, %rd442;
$L__BB46_35:
	add.s64 	%rd444, %rd1, %rd438;
	ld.global.u64 	%rd87, [%rd444];
	mad.lo.s64 	%rd88, %rd87, %rd500, %rd515;
	or.b64  	%rd445, %rd511, %rd80;
	and.b64  	%rd446, %rd445, -4294967296;
	setp.ne.s64 	%p41, %rd446, 0;
	@%p41 bra 	$L__BB46_37;
	cvt.u32.u64 	%r179, %rd80;
	cvt.u32.u64 	%r180, %rd511;
	div.u32 	%r181, %r180, %r179;
	mul.lo.s32 	%r182, %r181, %r179;
	sub.s32 	%r183, %r180, %r182;
	cvt.u64.u32 	%rd501, %r181;
	cvt.u64.u32 	%rd502, %r183;
	bra.uni 	$L__BB46_38;
$L__BB46_37:
	div.s64 	%rd501, %rd511, %rd80;
	mul.lo.s64 	%rd447, %rd501, %rd80;
	sub.s64 	%rd502, %rd511, %rd447;
$L__BB46_38:
	mad.lo.s64 	%rd95, %rd502, %rd87, %rd516;
	add.s32 	%r20, %r206, -1;
	mul.wide.u32 	%rd448, %r20, 8;
	add.s64 	%rd449, %rd2, %rd448;
	ld.global.u64 	%rd96, [%rd449];
	or.b64  	%rd450, %rd499, %rd96;
	and.b64  	%rd451, %rd450, -4294967296;
	setp.ne.s64 	%p42, %rd451, 0;
	@%p42 bra 	$L__BB46_40;
	cvt.u32.u64 	%r184, %rd96;
	cvt.u32.u64 	%r185, %rd499;
	div.u32 	%r186, %r185, %r184;
	mul.lo.s32 	%r187, %r186, %r184;
	sub.s32 	%r188, %r185, %r187;
	cvt.u64.u32 	%rd512, %r186;
	cvt.u64.u32 	%rd504, %r188;
	bra.uni 	$L__BB46_41;
$L__BB46_40:
	div.s64 	%rd512, %rd499, %rd96;
	mul.lo.s64 	%rd452, %rd512, %rd96;
	sub.s64 	%rd504, %rd499, %rd452;
$L__BB46_41:
	add.s64 	%rd454, %rd1, %rd448;
	ld.global.u64 	%rd103, [%rd454];
	mad.lo.s64 	%rd515, %rd103, %rd504, %rd88;
	or.b64  	%rd455, %rd501, %rd96;
	and.b64  	%rd456, %rd455, -4294967296;
	setp.ne.s64 	%p43, %rd456, 0;
	@%p43 bra 	$L__BB46_43;
	cvt.u32.u64 	%r189, %rd96;
	cvt.u32.u64 	%r190, %rd501;
	div.u32 	%r191, %r190, %r189;
	mul.lo.s32 	%r192, %r191, %r189;
	sub.s32 	%r193, %r190, %r192;
	cvt.u64.u32 	%rd511, %r191;
	cvt.u64.u32 	%rd506, %r193;
	bra.uni 	$L__BB46_44;
$L__BB46_43:
	div.s64 	%rd511, %rd501, %rd96;
	mul.lo.s64 	%rd457, %rd511, %rd96;
	sub.s64 	%rd506, %rd501, %rd457;
$L__BB46_44:
	mad.lo.s64 	%rd516, %rd506, %rd103, %rd95;
	add.s32 	%r206, %r206, -2;
$L__BB46_45:
	and.b32  	%r194, %r6, 1;
	setp.eq.b32 	%p44, %r194, 1;
	not.pred 	%p45, %p44;
	@%p45 bra 	$L__BB46_53;
	mul.wide.u32 	%rd458, %r206, 8;
	add.s64 	%rd459, %rd2, %rd458;
	ld.global.u64 	%rd118, [%rd459];
	or.b64  	%rd460, %rd512, %rd118;
	and.b64  	%rd461, %rd460, -4294967296;
	setp.ne.s64 	%p46, %rd461, 0;
	@%p46 bra 	$L__BB46_48;
	cvt.u32.u64 	%r195, %rd118;
	cvt.u32.u64 	%r196, %rd512;
	rem.u32 	%r197, %r196, %r195;
	cvt.u64.u32 	%rd513, %r197;
	bra.uni 	$L__BB46_49;
$L__BB46_48:
	rem.s64 	%rd513, %rd512, %rd118;
$L__BB46_49:
	add.s64 	%rd463, %rd1, %rd458;
	ld.global.u64 	%rd122, [%rd463];
	mad.lo.s64 	%rd515, %rd122, %rd513, %rd515;
	or.b64  	%rd464, %rd511, %rd118;
	and.b64  	%rd465, %rd464, -4294967296;
	setp.ne.s64 	%p47, %rd465, 0;
	@%p47 bra 	$L__BB46_51;
	cvt.u32.u64 	%r198, %rd118;
	cvt.u32.u64 	%r199, %rd511;
	rem.u32 	%r200, %r199, %r198;
	cvt.u64.u32 	%rd514, %r200;
	bra.uni 	$L__BB46_52;
$L__BB46_51:
	rem.s64 	%rd514, %rd511, %rd118;
$L__BB46_52:
	mad.lo.s64 	%rd516, %rd514, %rd122, %rd516;
$L__BB46_53:
	shl.b64 	%rd466, %rd515, 2;
	add.s64 	%rd467, %rd3, %rd466;
	ld.global.f32 	%f2, [%rd467];
	shl.b64 	%rd468, %rd516, 2;
	add.s64 	%rd469, %rd3, %rd468;
	ld.global.f32 	%f3, [%rd469];
	add.f32 	%f4, %f2, %f3;
	st.shared.f32 	[%r5], %f4;
	bra.uni 	$L__BB46_114;
$L__BB46_54:
	cvt.u64.u32 	%rd548, %r4;
	setp.le.u64 	%p2, %rd262, %rd548;
	@%p2 bra 	$L__BB46_114;
	cvt.u32.u64 	%r23, %rd261;
	add.s32 	%r210, %r23, -1;
	setp.lt.s32 	%p3, %r210, 0;
	mov.b64 	%rd557, 0;
	@%p3 bra 	$L__BB46_113;
	and.b32  	%r25, %r23, 7;
	setp.lt.u32 	%p4, %r210, 7;
	mov.b64 	%rd557, 0;
	@%p4 bra 	$L__BB46_84;
	add.s32 	%r208, %r23, -4;
	and.b32  	%r58, %r23, -8;
	neg.s32 	%r207, %r58;
	mov.b64 	%rd557, 0;
$L__BB46_58:
	.pragma "nounroll";
	add.s32 	%r30, %r208, 3;
	mul.wide.u32 	%rd270, %r30, 8;
	add.s64 	%rd271, %rd2, %rd270;
	ld.global.u64 	%rd133, [%rd271];
	or.b64  	%rd272, %rd548, %rd133;
	and.b64  	%rd273, %rd272, -4294967296;
	setp.ne.s64 	%p5, %rd273, 0;
	@%p5 bra 	$L__BB46_60;
	cvt.u32.u64 	%r59, %rd133;
	cvt.u32.u64 	%r60, %rd548;
	div.u32 	%r61, %r60, %r59;
	mul.lo.s32 	%r62, %r61, %r59;
	sub.s32 	%r63, %r60, %r62;
	cvt.u64.u32 	%rd519, %r61;
	cvt.u64.u32 	%rd520, %r63;
	bra.uni 	$L__BB46_61;
$L__BB46_60:
	div.s64 	%rd519, %rd548, %rd133;
	mul.lo.s64 	%rd274, %rd519, %rd133;
	sub.s64 	%rd520, %rd548, %rd274;
$L__BB46_61:
	add.s64 	%rd276, %rd1, %rd270;
	ld.global.u64 	%rd277, [%rd276];
	mad.lo.s64 	%rd140, %rd277, %rd520, %rd557;
	add.s32 	%r31, %r208, 2;
	mul.wide.u32 	%rd278, %r31, 8;
	add.s64 	%rd279, %rd2, %rd278;
	ld.global.u64 	%rd141, [%rd279];
	or.b64  	%rd280, %rd519, %rd141;
	and.b64  	%rd281, %rd280, -4294967296;
	setp.ne.s64 	%p6, %rd281, 0;
	@%p6 bra 	$L__BB46_63;
	cvt.u32.u64 	%r64, %rd141;
	cvt.u32.u64 	%r65, %rd519;
	div.u32 	%r66, %r65, %r64;
	mul.lo.s32 	%r67, %r66, %r64;
	sub.s32 	%r68, %r65, %r67;
	cvt.u64.u32 	%rd521, %r66;
	cvt.u64.u32 	%rd522, %r68;
	bra.uni 	$L__BB46_64;
$L__BB46_63:
	div.s64 	%rd521, %rd519, %rd141;
	mul.lo.s64 	%rd282, %rd521, %rd141;
	sub.s64 	%rd522, %rd519, %rd282;
$L__BB46_64:
	add.s64 	%rd284, %rd1, %rd278;
	ld.global.u64 	%rd285, [%rd284];
	mad.lo.s64 	%rd148, %rd285, %rd522, %rd140;
	add.s32 	%r32, %r208, 1;
	mul.wide.u32 	%rd286, %r32, 8;
	add.s64 	%rd287, %rd2, %rd286;
	ld.global.u64 	%rd149, [%rd287];
	or.b64  	%rd288, %rd521, %rd149;
	and.b64  	%rd289, %rd288, -4294967296;
	setp.ne.s64 	%p7, %rd289, 0;
	@%p7 bra 	$L__BB46_66;
	cvt.u32.u64 	%r69, %rd149;
	cvt.u32.u64 	%r70, %rd521;
	div.u32 	%r71, %r70, %r69;
	mul.lo.s32 	%r72, %r71, %r69;
	sub.s32 	%r73, %r70, %r72;
	cvt.u64.u32 	%rd523, %r71;
	cvt.u64.u32 	%rd524, %r73;
	bra.uni 	$L__BB46_67;
$L__BB46_66:
	div.s64 	%rd523, %rd521, %rd149;
	mul.lo.s64 	%rd290, %rd523, %rd149;
	sub.s64 	%rd524, %rd521, %rd290;
$L__BB46_67:
	add.s64 	%rd292, %rd1, %rd286;
	ld.global.u64 	%rd293, [%rd292];
	mad.lo.s64 	%rd156, %rd293, %rd524, %rd148;
	add.s32 	%r33, %r208, -4;
	mul.wide.u32 	%rd294, %r208, 8;
	add.s64 	%rd295, %rd2, %rd294;
	ld.global.u64 	%rd157, [%rd295];
	or.b64  	%rd296, %rd523, %rd157;
	and.b64  	%rd297, %rd296, -4294967296;
	setp.ne.s64 	%p8, %rd297, 0;
	@%p8 bra 	$L__BB46_69;
	cvt.u32.u64 	%r74, %rd157;
	cvt.u32.u64 	%r75, %rd523;
	div.u32 	%r76, %r75, %r74;
	mul.lo.s32 	%r77, %r76, %r74;
	sub.s32 	%r78, %r75, %r77;
	cvt.u64.u32 	%rd525, %r76;
	cvt.u64.u32 	%rd526, %r78;
	bra.uni 	$L__BB46_70;
$L__BB46_69:
	div.s64 	%rd525, %rd523, %rd157;
	mul.lo.s64 	%rd298, %rd525, %rd157;
	sub.s64 	%rd526, %rd523, %rd298;
$L__BB46_70:
	add.s64 	%rd300, %rd1, %rd294;
	ld.global.u64 	%rd301, [%rd300];
	mad.lo.s64 	%rd164, %rd301, %rd526, %rd156;
	add.s32 	%r34, %r208, -1;
	mul.wide.u32 	%rd302, %r34, 8;
	add.s64 	%rd303, %rd2, %rd302;
	ld.global.u64 	%rd165, [%rd303];
	or.b64  	%rd304, %rd525, %rd165;
	and.b64  	%rd305, %rd304, -4294967296;
	setp.ne.s64 	%p9, %rd305, 0;
	@%p9 bra 	$L__BB46_72;
	cvt.u32.u64 	%r79, %rd165;
	cvt.u32.u64 	%r80, %rd525;
	div.u32 	%r81, %r80, %r79;
	mul.lo.s32 	%r82, %r81, %r79;
	sub.s32 	%r83, %r80, %r82;
	cvt.u64.u32 	%rd527, %r81;
	cvt.u64.u32 	%rd528, %r83;
	bra.uni 	$L__BB46_73;
$L__BB46_72:
	div.s64 	%rd527, %rd525, %rd165;
	mul.lo.s64 	%rd306, %rd527, %rd165;
	sub.s64 	%rd528, %rd525, %rd306;
$L__BB46_73:
	add.s64 	%rd308, %rd1, %rd302;
	ld.global.u64 	%rd309, [%rd308];
	mad.lo.s64 	%rd172, %rd309, %rd528, %rd164;
	add.s32 	%r35, %r208, -2;
	mul.wide.u32 	%rd310, %r35, 8;
	add.s64 	%rd311, %rd2, %rd310;
	ld.global.u64 	%rd173, [%rd311];
	or.b64  	%rd312, %rd527, %rd173;
	and.b64  	%rd313, %rd312, -4294967296;
	setp.ne.s64 	%p10, %rd313, 0;
	@%p10 bra 	$L__BB46_75;
	cvt.u32.u64 	%r84, %rd173;
	cvt.u32.u64 	%r85, %rd527;
	div.u32 	%r86, %r85, %r84;
	mul.lo.s32 	%r87, %r86, %r84;
	sub.s32 	%r88, %r85, %r87;
	cvt.u64.u32 	%rd529, %r86;
	cvt.u64.u32 	%rd530, %r88;
	bra.uni 	$L__BB46_76;
$L__BB46_75:
	div.s64 	%rd529, %rd527, %rd173;
	mul.lo.s64 	%rd314, %rd529, %rd173;
	sub.s64 	%rd530, %rd527, %rd314;
$L__BB46_76:
	add.s64 	%rd316, %rd1, %rd310;
	ld.global.u64 	%rd317, [%rd316];
	mad.lo.s64 	%rd180, %rd317, %rd530, %rd172;
	add.s32 	%r36, %r208, -3;
	mul.wide.u32 	%rd318, %r36, 8;
	add.s64 	%rd319, %rd2, %rd318;
	ld.global.u64 	%rd181, [%rd319];
	or.b64  	%rd320, %rd529, %rd181;
	and.b64  	%rd321, %rd320, -4294967296;
	setp.ne.s64 	%p11, %rd321, 0;
	@%p11 bra 	$L__BB46_78;
	cvt.u32.u64 	%r89, %rd181;
	cvt.u32.u64 	%r90, %rd529;
	div.u32 	%r91, %r90, %r89;
	mul.lo.s32 	%r92, %r91, %r89;
	sub.s32 	%r93, %r90, %r92;
	cvt.u64.u32 	%rd531, %r91;
	cvt.u64.u32 	%rd532, %r93;
	bra.uni 	$L__BB46_79;
$L__BB46_78:
	div.s64 	%rd531, %rd529, %rd181;
	mul.lo.s64 	%rd322, %rd531, %rd181;
	sub.s64 	%rd532, %rd529, %rd322;
$L__BB46_79:
	add.s64 	%rd324, %rd1, %rd318;
	ld.global.u64 	%rd325, [%rd324];
	mad.lo.s64 	%rd188, %rd325, %rd532, %rd180;
	mul.wide.u32 	%rd326, %r33, 8;
	add.s64 	%rd327, %rd2, %rd326;
	ld.global.u64 	%rd189, [%rd327];
	or.b64  	%rd328, %rd531, %rd189;
	and.b64  	%rd329, %rd328, -4294967296;
	setp.ne.s64 	%p12, %rd329, 0;
	@%p12 bra 	$L__BB46_81;
	cvt.u32.u64 	%r94, %rd189;
	cvt.u32.u64 	%r95, %rd531;
	div.u32 	%r96, %r95, %r94;
	mul.lo.s32 	%r97, %r96, %r94;
	sub.s32 	%r98, %r95, %r97;
	cvt.u64.u32 	%rd548, %r96;
	cvt.u64.u32 	%rd534, %r98;
	bra.uni 	$L__BB46_82;
$L__BB46_81:
	div.s64 	%rd548, %rd531, %rd189;
	mul.lo.s64 	%rd330, %rd548, %rd189;
	sub.s64 	%rd534, %rd531, %rd330;
$L__BB46_82:
	add.s64 	%rd332, %rd1, %rd326;
	ld.global.u64 	%rd333, [%rd332];
	mad.lo.s64 	%rd557, %rd333, %rd534, %rd188;
	add.s32 	%r208, %r208, -8;
	add.s32 	%r207, %r207, 8;
	setp.ne.s32 	%p13, %r207, 0;
	@%p13 bra 	$L__BB46_58;
	add.s32 	%r210, %r208, 3;
$L__BB46_84:
	setp.eq.s32 	%p14, %r25, 0;
	@%p14 bra 	$L__BB46_113;
	and.b32  	%r41, %r23, 3;
	setp.lt.u32 	%p15, %r25, 4;
	@%p15 bra 	$L__BB46_99;
	mul.wide.u32 	%rd335, %r210, 8;
	add.s64 	%rd336, %rd2, %rd335;
	ld.global.u64 	%rd200, [%rd336];
	or.b64  	%rd337, %rd548, %rd200;
	and.b64  	%rd338, %rd337, -4294967296;
	setp.ne.s64 	%p16, %rd338, 0;
	@%p16 bra 	$L__BB46_88;
	cvt.u32.u64 	%r99, %rd200;
	cvt.u32.u64 	%r100, %rd548;
	div.u32 	%r101, %r100, %r99;
	mul.lo.s32 	%r102, %r101, %r99;
	sub.s32 	%r103, %r100, %r102;
	cvt.u64.u32 	%rd538, %r101;
	cvt.u64.u32 	%rd539, %r103;
	bra.uni 	$L__BB46_89;
$L__BB46_88:
	div.s64 	%rd538, %rd548, %rd200;
	mul.lo.s64 	%rd339, %rd538, %rd200;
	sub.s64 	%rd539, %rd548, %rd339;
$L__BB46_89:
	add.s64 	%rd341, %rd1, %rd335;
	ld.global.u64 	%rd342, [%rd341];
	mad.lo.s64 	%rd207, %rd342, %rd539, %rd557;
	add.s32 	%r42, %r210, -1;
	mul.wide.u32 	%rd343, %r42, 8;
	add.s64 	%rd344, %rd2, %rd343;
	ld.global.u64 	%rd208, [%rd344];
	or.b64  	%rd345, %rd538, %rd208;
	and.b64  	%rd346, %rd345, -4294967296;
	setp.ne.s64 	%p17, %rd346, 0;
	@%p17 bra 	$L__BB46_91;
	cvt.u32.u64 	%r104, %rd208;
	cvt.u32.u64 	%r105, %rd538;
	div.u32 	%r106, %r105, %r104;
	mul.lo.s32 	%r107, %r106, %r104;
	sub.s32 	%r108, %r105, %r107;
	cvt.u64.u32 	%rd540, %r106;
	cvt.u64.u32 	%rd541, %r108;
	bra.uni 	$L__BB46_92;
$L__BB46_91:
	div.s64 	%rd540, %rd538, %rd208;
	mul.lo.s64 	%rd347, %rd540, %rd208;
	sub.s64 	%rd541, %rd538, %rd347;
$L__BB46_92:
	add.s64 	%rd349, %rd1, %rd343;
	ld.global.u64 	%rd350, [%rd349];
	mad.lo.s64 	%rd215, %rd350, %rd541, %rd207;
	add.s32 	%r43, %r210, -2;
	mul.wide.u32 	%rd351, %r43, 8;
	add.s64 	%rd352, %rd2, %rd351;
	ld.global.u64 	%rd216, [%rd352];
	or.b64  	%rd353, %rd540, %rd216;
	and.b64  	%rd354, %rd353, -4294967296;
	setp.ne.s64 	%p18, %rd354, 0;
	@%p18 bra 	$L__BB46_94;
	cvt.u32.u64 	%r109, %rd216;
	cvt.u32.u64 	%r110, %rd540;
	div.u32 	%r111, %r110, %r109;
	mul.lo.s32 	%r112, %r111, %r109;
	sub.s32 	%r113, %r110, %r112;
	cvt.u64.u32 	%rd542, %r111;
	cvt.u64.u32 	%rd543, %r113;
	bra.uni 	$L__BB46_95;
$L__BB46_94:
	div.s64 	%rd542, %rd540, %rd216;
	mul.lo.s64 	%rd355, %rd542, %rd216;
	sub.s64 	%rd543, %rd540, %rd355;
$L__BB46_95:
	add.s64 	%rd357, %rd1, %rd351;
	ld.global.u64 	%rd358, [%rd357];
	mad.lo.s64 	%rd223, %rd358, %rd543, %rd215;
	add.s32 	%r44, %r210, -3;
	mul.wide.u32 	%rd359, %r44, 8;
	add.s64 	%rd360, %rd2, %rd359;
	ld.global.u64 	%rd224, [%rd360];
	or.b64  	%rd361, %rd542, %rd224;
	and.b64  	%rd362, %rd361, -4294967296;
	setp.ne.s64 	%p19, %rd362, 0;
	@%p19 bra 	$L__BB46_97;
	cvt.u32.u64 	%r114, %rd224;
	cvt.u32.u64 	%r115, %rd542;
	div.u32 	%r116, %r115, %r114;
	mul.lo.s32 	%r117, %r116, %r114;
	sub.s32 	%r118, %r115, %r117;
	cvt.u64.u32 	%rd548, %r116;
	cvt.u64.u32 	%rd545, %r118;
	bra.uni 	$L__BB46_98;
$L__BB46_97:
	div.s64 	%rd548, %rd542, %rd224;
	mul.lo.s64 	%rd363, %rd548, %rd224;
	sub.s64 	%rd545, %rd542, %rd363;
$L__BB46_98:
	add.s64 	%rd365, %rd1, %rd359;
	ld.global.u64 	%rd366, [%rd365];
	mad.lo.s64 	%rd557, %rd366, %rd545, %rd223;
	add.s32 	%r210, %r210, -4;
$L__BB46_99:
	setp.eq.s32 	%p20, %r41, 0;
	@%p20 bra 	$L__BB46_113;
	setp.eq.s32 	%p21, %r41, 1;
	@%p21 bra 	$L__BB46_108;
	mul.wide.u32 	%rd368, %r210, 8;
	add.s64 	%rd369, %rd2, %rd368;
	ld.global.u64 	%rd235, [%rd369];
	or.b64  	%rd370, %rd548, %rd235;
	and.b64  	%rd371, %rd370, -4294967296;
	setp.ne.s64 	%p22, %rd371, 0;
	@%p22 bra 	$L__BB46_103;
	cvt.u32.u64 	%r119, %rd235;
	cvt.u32.u64 	%r120, %rd548;
	div.u32 	%r121, %r120, %r119;
	mul.lo.s32 	%r122, %r121, %r119;
	sub.s32 	%r123, %r120, %r122;
	cvt.u64.u32 	%rd549, %r121;
	cvt.u64.u32 	%rd550, %r123;
	bra.uni 	$L__BB46_104;
$L__BB46_103:
	div.s64 	%rd549, %rd548, %rd235;
	mul.lo.s64 	%rd372, %rd549, %rd235;
	sub.s64 	%rd550, %rd548, %rd372;
$L__BB46_104:
	add.s64 	%rd374, %rd1, %rd368;
	ld.global.u64 	%rd375, [%rd374];
	mad.lo.s64 	%rd242, %rd375, %rd550, %rd557;
	add.s32 	%r47, %r210, -1;
	mul.wide.u32 	%rd376, %r47, 8;
	add.s64 	%rd377, %rd2, %rd376;
	ld.global.u64 	%rd243, [%rd377];
	or.b64  	%rd378, %rd549, %rd243;
	and.b64  	%rd379, %rd378, -4294967296;
	setp.ne.s64 	%p23, %rd379, 0;
	@%p23 bra 	$L__BB46_106;
	cvt.u32.u64 	%r124, %rd243;
	cvt.u32.u64 	%r125, %rd549;
	div.u32 	%r126, %r125, %r124;
	mul.lo.s32 	%r127, %r126, %r124;
	sub.s32 	%r128, %r125, %r127;
	cvt.u64.u32 	%rd548, %r126;
	cvt.u64.u32 	%rd552, %r128;
	bra.uni 	$L__BB46_107;
$L__BB46_106:
	div.s64 	%rd548, %rd549, %rd243;
	mul.lo.s64 	%rd380, %rd548, %rd243;
	sub.s64 	%rd552, %rd549, %rd380;
$L__BB46_107:
	add.s64 	%rd382, %rd1, %rd376;
	ld.global.u64 	%rd383, [%rd382];
	mad.lo.s64 	%rd557, %rd383, %rd552, %rd242;
	add.s32 	%r210, %r210, -2;
$L__BB46_108:
	and.b32  	%r129, %r23, 1;
	setp.eq.b32 	%p24, %r129, 1;
	not.pred 	%p25, %p24;
	@%p25 bra 	$L__BB46_113;
	mul.wide.u32 	%rd384, %r210, 8;
	add.s64 	%rd385, %rd2, %rd384;
	ld.global.u64 	%rd254, [%rd385];
	or.b64  	%rd386, %rd548, %rd254;
	and.b64  	%rd387, %rd386, -4294967296;
	setp.ne.s64 	%p26, %rd387, 0;
	@%p26 bra 	$L__BB46_111;
	cvt.u32.u64 	%r130, %rd254;
	cvt.u32.u64 	%r131, %rd548;
	rem.u32 	%r132, %r131, %r130;
	cvt.u64.u32 	%rd556, %r132;
	bra.uni 	$L__BB46_112;
$L__BB46_111:
	rem.s64 	%rd556, %rd548, %rd254;
$L__BB46_112:
	add.s64 	%rd389, %rd1, %rd384;
	ld.global.u64 	%rd390, [%rd389];
	mad.lo.s64 	%rd557, %rd390, %rd556, %rd557;
$L__BB46_113:
	shl.b64 	%rd391, %rd557, 2;
	add.s64 	%rd392, %rd3, %rd391;
	ld.global.f32 	%f1, [%rd392];
	st.shared.f32 	[%r5], %f1;
$L__BB46_114:
	bar.sync 	0;
	setp.lt.u32 	%p48, %r212, 66;
	@%p48 bra 	$L__BB46_118;
$L__BB46_115:
	shr.u32 	%r51, %r212, 1;
	setp.ge.u32 	%p49, %r1, %r51;
	@%p49 bra 	$L__BB46_117;
	ld.shared.f32 	%f5, [%r5];
	shl.b32 	%r201, %r51, 2;
	add.s32 	%r202, %r5, %r201;
	ld.shared.f32 	%f6, [%r202];
	add.f32 	%f7, %f5, %f6;
	st.shared.f32 	[%r5], %f7;
$L__BB46_117:
	bar.sync 	0;
	setp.gt.u32 	%p50, %r212, 131;
	mov.u32 	%r212, %r51;
	@%p50 bra 	$L__BB46_115;
$L__BB46_118:
	setp.gt.u32 	%p51, %r1, 31;
	@%p51 bra 	$L__BB46_121;
	ld.volatile.shared.f32 	%f8, [%r5];
	ld.volatile.shared.f32 	%f9, [%r5+128];
	add.f32 	%f10, %f8, %f9;
	st.volatile.shared.f32 	[%r5], %f10;
	ld.volatile.shared.f32 	%f11, [%r5];
	ld.volatile.shared.f32 	%f12, [%r5+64];
	add.f32 	%f13, %f11, %f12;
	st.volatile.shared.f32 	[%r5], %f13;
	ld.volatile.shared.f32 	%f14, [%r5];
	ld.volatile.shared.f32 	%f15, [%r5+32];
	add.f32 	%f16, %f14, %f15;
	st.volatile.shared.f32 	[%r5], %f16;
	ld.volatile.shared.f32 	%f17, [%r5];
	ld.volatile.shared.f32 	%f18, [%r5+16];
	add.f32 	%f19, %f17, %f18;
	st.volatile.shared.f32 	[%r5], %f19;
	ld.volatile.shared.f32 	%f20, [%r5];
	ld.volatile.shared.f32 	%f21, [%r5+8];
	add.f32 	%f22, %f20, %f21;
	st.volatile.shared.f32 	[%r5], %f22;
	ld.volatile.shared.f32 	%f23, [%r5];
	ld.volatile.shared.f32 	%f24, [%r5+4];
	add.f32 	%f25, %f23, %f24;
	st.volatile.shared.f32 	[%r5], %f25;
	setp.ne.s32 	%p52, %r1, 0;
	@%p52 bra 	$L__BB46_121;
	ld.shared.f32 	%f26, [sdata_f32];
	cvta.to.global.u64 	%rd470, %rd260;
	mul.wide.u32 	%rd471, %r2, 4;
	add.s64 	%rd472, %rd470, %rd471;
	st.global.f32 	[%rd472], %f26;
$L__BB46_121:
	ret;

}
	// .globl	contiguous_reduce2_f32
.visible .entry contiguous_reduce2_f32(
	.param .u64 .ptr .align 1 contiguous_reduce2_f32_param_0,
	.param .u64 .ptr .align 1 contiguous_reduce2_f32_param_1,
	.param .u64 .ptr .align 1 contiguous_reduce2_f32_param_2,
	.param .u64 .ptr .align 1 contiguous_reduce2_f32_param_3,
	.param .u64 contiguous_reduce2_f32_param_4,
	.param .u64 contiguous_reduce2_f32_param_5,
	.param .u64 contiguous_reduce2_f32_param_6
)
{
	.reg .pred 	%p<53>;
	.reg .b32 	%r<217>;
	.reg .b32 	%f<27>;
	.reg .b64 	%rd<572>;

	ld.param.u64 	%rd266, [contiguous_reduce2_f32_param_1];
	ld.param.u64 	%rd267, [contiguous_reduce2_f32_param_2];
	ld.param.u64 	%rd268, [contiguous_reduce2_f32_param_3];
	ld.param.u64 	%rd263, [contiguous_reduce2_f32_param_4];
	ld.param.u64 	%rd264, [contiguous_reduce2_f32_param_5];
	ld.param.u64 	%rd265, [contiguous_reduce2_f32_param_6];
	cvta.to.global.u64 	%rd1, %rd268;
	cvta.to.global.u64 	%rd2, %rd267;
	cvta.to.global.u64 	%rd571, %rd266;
	mov.u32 	%r1, %tid.x;
	mov.u32 	%r2, %ctaid.x;
	mov.u32 	%r216, %ntid.x;
	mul.lo.s32 	%r51, %r2, %r216;
	shl.b32 	%r52, %r51, 1;
	add.s32 	%r4, %r52, %r1;
	shl.b32 	%r53, %r1, 2;
	mov.u32 	%r54, sdata_f32;
	add.s32 	%r5, %r54, %r53;
	mov.b32 	%r55, 0;
	st.shared.u32 	[%r5], %r55;
	add.s32 	%r56, %r4, %r216;
	cvt.u64.u32 	%rd4, %r56;
	setp.le.u64 	%p1, %rd264, %rd4;
	@%p1 bra 	$L__BB47_54;
	cvt.u64.u32 	%rd401, %r4;
	mov.u32 	%r133, %ctaid.y;
	cvt.u64.u32 	%rd402, %r133;
	mul.lo.s64 	%rd403, %rd264, %rd402;
	add.s64 	%rd525, %rd403, %rd401;
	add.s64 	%rd523, %rd403, %rd4;
	cvt.u32.u64 	%r6, %rd263;
	add.s32 	%r210, %r6, -1;
	setp.lt.s32 	%p27, %r210, 0;
	mov.b64 	%rd529, 0;
	mov.u64 	%rd530, %rd529;
	@%p27 bra 	$L__BB47_53;
	setp.lt.u32 	%p28, %r210, 3;
	mov.b64 	%rd530, 0;
	mov.u64 	%rd529, %rd530;
	@%p28 bra 	$L__BB47_30;
	add.s32 	%r208, %r6, -2;
	and.b32  	%r134, %r6, -4;
	neg.s32 	%r207, %r134;
	mov.b64 	%rd530, 0;
$L__BB47_4:
	.pragma "nounroll";
	add.s32 	%r12, %r208, 1;
	mul.wide.u32 	%rd407, %r12, 8;
	add.s64 	%rd408, %rd2, %rd407;
	ld.global.u64 	%rd11, [%rd408];
	or.b64  	%rd409, %rd525, %rd11;
	and.b64  	%rd410, %rd409, -4294967296;
	setp.ne.s64 	%p29, %rd410, 0;
	@%p29 bra 	$L__BB47_6;
	cvt.u32.u64 	%r135, %rd11;
	cvt.u32.u64 	%r136, %rd525;
	div.u32 	%r137, %r136, %r135;
	mul.lo.s32 	%r138, %r137, %r135;
	sub.s32 	%r139, %r136, %r138;
	cvt.u64.u32 	%rd491, %r137;
	cvt.u64.u32 	%rd492, %r139;
	bra.uni 	$L__BB47_7;
$L__BB47_6:
	div.s64 	%rd491, %rd525, %rd11;
	mul.lo.s64 	%rd411, %rd491, %rd11;
	sub.s64 	%rd492, %rd525, %rd411;
$L__BB47_7:
	mul.wide.u32 	%rd412, %r12, 8;
	add.s64 	%rd413, %rd1, %rd412;
	ld.global.u64 	%rd18, [%rd413];
	mad.lo.s64 	%rd19, %rd18, %rd492, %rd529;
	or.b64  	%rd414, %rd523, %rd11;
	and.b64  	%rd415, %rd414, -4294967296;
	setp.ne.s64 	%p30, %rd415, 0;
	@%p30 bra 	$L__BB47_9;
	cvt.u32.u64 	%r140, %rd11;
	cvt.u32.u64 	%r141, %rd523;
	div.u32 	%r142, %r141, %r140;
	mul.lo.s32 	%r143, %r142, %r140;
	sub.s32 	%r144, %r141, %r143;
	cvt.u64.u32 	%rd493, %r142;
	cvt.u64.u32 	%rd494, %r144;
	bra.uni 	$L__BB47_10;
$L__BB47_9:
	div.s64 	%rd493, %rd523, %rd11;
	mul.lo.s64 	%rd416, %rd493, %rd11;
	sub.s64 	%rd494, %rd523, %rd416;
$L__BB47_10:
	mad.lo.s64 	%rd26, %rd494, %rd18, %rd530;
	mul.wide.u32 	%rd417, %r208, 8;
	add.s64 	%rd418, %rd2, %rd417;
	ld.global.u64 	%rd27, [%rd418];
	or.b64  	%rd419, %rd491, %rd27;
	and.b64  	%rd420, %rd419, -4294967296;
	setp.ne.s64 	%p31, %rd420, 0;
	@%p31 bra 	$L__BB47_12;
	cvt.u32.u64 	%r145, %rd27;
	cvt.u32.u64 	%r146, %rd491;
	div.u32 	%r147, %r146, %r145;
	mul.lo.s32 	%r148, %r147, %r145;
	sub.s32 	%r149, %r146, %r148;
	cvt.u64.u32 	%rd495, %r147;
	cvt.u64.u32 	%rd496, %r149;
	bra.uni 	$L__BB47_13;
$L__BB47_12:
	div.s64 	%rd495, %rd491, %rd27;
	mul.lo.s64 	%rd421, %rd495, %rd27;
	sub.s64 	%rd496, %rd491, %rd421;
$L__BB47_13:
	mul.wide.u32 	%rd422, %r208, 8;
	add.s64 	%rd423, %rd1, %rd422;
	ld.global.u64 	%rd34, [%rd423];
	mad.lo.s64 	%rd35, %rd34, %rd496, %rd19;
	or.b64  	%rd424, %rd493, %rd27;
	and.b64  	%rd425, %rd424, -4294967296;
	setp.ne.s64 	%p32, %rd425, 0;
	@%p32 bra 	$L__BB47_15;
	cvt.u32.u64 	%r150, %rd27;
	cvt.u32.u64 	%r151, %rd493;
	div.u32 	%r152, %r151, %r150;
	mul.lo.s32 	%r153, %r152, %r150;
	sub.s32 	%r154, %r151, %r153;
	cvt.u64.u32 	%rd497, %r152;
	cvt.u64.u32 	%rd498, %r154;
	bra.uni 	$L__BB47_16;
$L__BB47_15:
	div.s64 	%rd497, %rd493, %rd27;
	mul.lo.s64 	%rd426, %rd497, %rd27;
	sub.s64 	%rd498, %rd493, %rd426;
$L__BB47_16:
	mad.lo.s64 	%rd42, %rd498, %rd34, %rd26;
	add.s32 	%r13, %r208, -1;
	mul.wide.u32 	%rd427, %r13, 8;
	add.s64 	%rd428, %rd2, %rd427;
	ld.global.u64 	%rd43, [%rd428];
	or.b64  	%rd429, %rd495, %rd43;
	and.b64  	%rd430, %rd429, -4294967296;
	setp.ne.s64 	%p33, %rd430, 0;
	@%p33 bra 	$L__BB47_18;
	cvt.u32.u64 	%r155, %rd43;
	cvt.u32.u64 	%r156, %rd495;
	div.u32 	%r157, %r156, %r155;
	mul.lo.s32 	%r158, %r157, %r155;
	sub.s32 	%r159, %r156, %r158;
	cvt.u64.u32 	%rd499, %r157;
	cvt.u64.u32 	%rd500, %r159;
	bra.uni 	$L__BB47_19;
$L__BB47_18:
	div.s64 	%rd499, %rd495, %rd43;
	mul.lo.s64 	%rd431, %rd499, %rd43;
	sub.s64 	%rd500, %rd495, %rd431;
$L__BB47_19:
	mul.wide.u32 	%rd432, %r13, 8;
	add.s64 	%rd433, %rd1, %rd432;
	ld.global.u64 	%rd50, [%rd433];
	mad.lo.s64 	%rd51, %rd50, %rd500, %rd35;
	or.b64  	%rd434, %rd497, %rd43;
	and.b64  	%rd435, %rd434, -4294967296;
	setp.ne.s64 	%p34, %rd435, 0;
	@%p34 bra 	$L__BB47_21;
	cvt.u32.u64 	%r160, %rd43;
	cvt.u32.u64 	%r161, %rd497;
	div.u32 	%r162, %r161, %r160;
	mul.lo.s32 	%r163, %r162, %r160;
	sub.s32 	%r164, %r161, %r163;
	cvt.u64.u32 	%rd501, %r162;
	cvt.u64.u32 	%rd502, %r164;
	bra.uni 	$L__BB47_22;
$L__BB47_21:
	div.s64 	%rd501, %rd497, %rd43;
	mul.lo.s64 	%rd436, %rd501, %rd43;
	sub.s64 	%rd502, %rd497, %rd436;
$L__BB47_22:
	mad.lo.s64 	%rd58, %rd502, %rd50, %rd42;
	add.s32 	%r165, %r208, -2;
	mul.wide.u32 	%rd437, %r165, 8;
	add.s64 	%rd438, %rd2, %rd437;
	ld.global.u64 	%rd59, [%rd438];
	or.b64  	%rd439, %rd499, %rd59;
	and.b64  	%rd440, %rd439, -4294967296;
	setp.ne.s64 	%p35, %rd440, 0;
	@%p35 bra 	$L__BB47_24;
	cvt.u32.u64 	%r166, %rd59;
	cvt.u32.u64 	%r167, %rd499;
	div.u32 	%r168, %r167, %r166;
	mul.lo.s32 	%r169, %r168, %r166;
	sub.s32 	%r170, %r167, %r169;
	cvt.u64.u32 	%rd525, %r168;
	cvt.u64.u32 	%rd504, %r170;
	bra.uni 	$L__BB47_25;
$L__BB47_24:
	div.s64 	%rd525, %rd499, %rd59;
	mul.lo.s64 	%rd441, %rd525, %rd59;
	sub.s64 	%rd504, %rd499, %rd441;
$L__BB47_25:
	mul.wide.u32 	%rd442, %r165, 8;
	add.s64 	%rd443, %rd1, %rd442;
	ld.global.u64 	%rd66, [%rd443];
	mad.lo.s64 	%rd529, %rd66, %rd504, %rd51;
	or.b64  	%rd444, %rd501, %rd59;
	and.b64  	%rd445, %rd444, -4294967296;
	setp.ne.s64 	%p36, %rd445, 0;
	@%p36 bra 	$L__BB47_27;
	cvt.u32.u64 	%r172, %rd59;
	cvt.u32.u64 	%r173, %rd501;
	div.u32 	%r174, %r173, %r172;
	mul.lo.s32 	%r175, %r174, %r172;
	sub.s32 	%r176, %r173, %r175;
	cvt.u64.u32 	%rd523, %r174;
	cvt.u64.u32 	%rd506, %r176;
	bra.uni 	$L__BB47_28;
$L__BB47_27:
	div.s64 	%rd523, %rd501, %rd59;
	mul.lo.s64 	%rd446, %rd523, %rd59;
	sub.s64 	%rd506, %rd501, %rd446;
$L__BB47_28:
	mad.lo.s64 	%rd530, %rd506, %rd66, %rd58;
	add.s32 	%r208, %r208, -4;
	add.s32 	%r207, %r207, 4;
	setp.ne.s32 	%p37, %r207, 0;
	@%p37 bra 	$L__BB47_4;
	add.s32 	%r210, %r208, 1;
$L__BB47_30:
	and.b32  	%r18, %r6, 3;
	setp.eq.s32 	%p38, %r18, 0;
	@%p38 bra 	$L__BB47_53;
	setp.eq.s32 	%p39, %r18, 1;
	@%p39 bra 	$L__BB47_45;
	mul.wide.u32 	%rd448, %r210, 8;
	add.s64 	%rd449, %rd2, %rd448;
	ld.global.u64 	%rd81, [%rd449];
	or.b64  	%rd450, %rd525, %rd81;
	and.b64  	%rd451, %rd450, -4294967296;
	setp.ne.s64 	%p40, %rd451, 0;
	@%p40 bra 	$L__BB47_34;
	cvt.u32.u64 	%r177, %rd81;
	cvt.u32.u64 	%r178, %rd525;
	div.u32 	%r179, %r178, %r177;
	mul.lo.s32 	%r180, %r179, %r177;
	sub.s32 	%r181, %r178, %r180;
	cvt.u64.u32 	%rd513, %r179;
	cvt.u64.u32 	%rd514, %r181;
	bra.uni 	$L__BB47_35;
$L__BB47_34:
	div.s64 	%rd513, %rd525, %rd81;
	mul.lo.s64 	%rd452, %rd513, %rd81;
	sub.s64 	%rd514, %rd525, %rd452;
$L__BB47_35:
	add.s64 	%rd454, %rd1, %rd448;
	ld.global.u64 	%rd88, [%rd454];
	mad.lo.s64 	%rd89, %rd88, %rd514, %rd529;
	or.b64  	%rd455, %rd523, %rd81;
	and.b64  	%rd456, %rd455, -4294967296;
	setp.ne.s64 	%p41, %rd456, 0;
	@%p41 bra 	$L__BB47_37;
	cvt.u32.u64 	%r182, %rd81;
	cvt.u32.u64 	%r183, %rd523;
	div.u32 	%r184, %r183, %r182;
	mul.lo.s32 	%r185, %r184, %r182;
	sub.s32 	%r186, %r183, %r185;
	cvt.u64.u32 	%rd515, %r184;
	cvt.u64.u32 	%rd516, %r186;
	bra.uni 	$L__BB47_38;
$L__BB47_37:
	div.s64 	%rd515, %rd523, %rd81;
	mul.lo.s64 	%rd457, %rd515, %rd81;
	sub.s64 	%rd516, %rd523, %rd457;
$L__BB47_38:
	mad.lo.s64 	%rd96, %rd516, %rd88, %rd530;
	add.s32 	%r19, %r210, -1;
	mul.wide.u32 	%rd458, %r19, 8;
	add.s64 	%rd459, %rd2, %rd458;
	ld.global.u64 	%rd97, [%rd459];
	or.b64  	%rd460, %rd513, %rd97;
	and.b64  	%rd461, %rd460, -4294967296;
	setp.ne.s64 	%p42, %rd461, 0;
	@%p42 bra 	$L__BB47_40;
	cvt.u32.u64 	%r187, %rd97;
	cvt.u32.u64 	%r188, %rd513;
	div.u32 	%r189, %r188, %r187;
	mul.lo.s32 	%r190, %r189, %r187;
	sub.s32 	%r191, %r188, %r190;
	cvt.u64.u32 	%rd525, %r189;
	cvt.u64.u32 	%rd518, %r191;
	bra.uni 	$L__BB47_41;
$L__BB47_40:
	div.s64 	%rd525, %rd513, %rd97;
	mul.lo.s64 	%rd462, %rd525, %rd97;
	sub.s64 	%rd518, %rd513, %rd462;
$L__BB47_41:
	add.s64 	%rd464, %rd1, %rd458;
	ld.global.u64 	%rd104, [%rd464];
	mad.lo.s64 	%rd529, %rd104, %rd518, %rd89;
	or.b64  	%rd465, %rd515, %rd97;
	and.b64  	%rd466, %rd465, -4294967296;
	setp.ne.s64 	%p43, %rd466, 0;
	@%p43 bra 	$L__BB47_43;
	cvt.u32.u64 	%r192, %rd97;
	cvt.u32.u64 	%r193, %rd515;
	div.u32 	%r194, %r193, %r192;
	mul.lo.s32 	%r195, %r194, %r192;
	sub.s32 	%r196, %r193, %r195;
	cvt.u64.u32 	%rd523, %r194;
	cvt.u64.u32 	%rd520, %r196;
	bra.uni 	$L__BB47_44;
$L__BB47_43:
	div.s64 	%rd523, %rd515, %rd97;
	mul.lo.s64 	%rd467, %rd523, %rd97;
	sub.s64 	%rd520, %rd515, %rd467;
$L__BB47_44:
	mad.lo.s64 	%rd530, %rd520, %rd104, %rd96;
	add.s32 	%r210, %r210, -2;
$L__BB47_45:
	and.b32  	%r197, %r6, 1;
	setp.eq.b32 	%p44, %r197, 1;
	not.pred 	%p45, %p44;
	@%p45 bra 	$L__BB47_53;
	mul.wide.u32 	%rd468, %r210, 8;
	add.s64 	%rd469, %rd2, %rd468;
	ld.global.u64 	%rd119, [%rd469];
	or.b64  	%rd470, %rd525, %rd119;
	and.b64  	%rd471, %rd470, -4294967296;
	setp.ne.s64 	%p46, %rd471, 0;
	@%p46 bra 	$L__BB47_48;
	cvt.u32.u64 	%r198, %rd119;
	cvt.u32.u64 	%r199, %rd525;
	rem.u32 	%r200, %r199, %r198;
	cvt.u64.u32 	%rd527, %r200;
	bra.uni 	$L__BB47_49;
$L__BB47_48:
	rem.s64 	%rd527, %rd525, %rd119;
$L__BB47_49:
	add.s64 	%rd473, %rd1, %rd468;
	ld.global.u64 	%rd123, [%rd473];
	mad.lo.s64 	%rd529, %rd123, %rd527, %rd529;
	or.b64  	%rd474, %rd523, %rd119;
	and.b64  	%rd475, %rd474, -4294967296;
	setp.ne.s64 	%p47, %rd475, 0;
	@%p47 bra 	$L__BB47_51;
	cvt.u32.u64 	%r201, %rd119;
	cvt.u32.u64 	%r202, %rd523;
	rem.u32 	%r203, %r202, %r201;
	cvt.u64.u32 	%rd528, %r203;
	bra.uni 	$L__BB47_52;
$L__BB47_51:
	rem.s64 	%rd528, %rd523, %rd119;
$L__BB47_52:
	mad.lo.s64 	%rd530, %rd528, %rd123, %rd530;
$L__BB47_53:
	shl.b64 	%rd476, %rd529, 2;
	add.s64 	%rd477, %rd571, %rd476;
	ld.global.f32 	%f2, [%rd477];
	shl.b64 	%rd478, %rd530, 2;
	add.s64 	%rd479, %rd571, %rd478;
	ld.global.f32 	%f3, [%rd479];
	add.f32 	%f4, %f2, %f3;
	st.shared.f32 	[%r5], %f4;
	bra.uni 	$L__BB47_114;
$L__BB47_54:
	cvt.u64.u32 	%rd131, %r4;
	setp.le.u64 	%p2, %rd264, %rd131;
	@%p2 bra 	$L__BB47_114;
	mov.u32 	%r57, %ctaid.y;
	cvt.u64.u32 	%rd269, %r57;
	mad.lo.s64 	%rd562, %rd264, %rd269, %rd131;
	cvt.u32.u64 	%r22, %rd263;
	add.s32 	%r214, %r22, -1;
	setp.lt.s32 	%p3, %r214, 0;
	@%p3 bra 	$L__BB47_113;
	and.b32  	%r24, %r22, 7;
	setp.lt.u32 	%p4, %r214, 7;
	@%p4 bra 	$L__BB47_84;
	add.s32 	%r212, %r22, -4;
	and.b32  	%r58, %r22, -8;
	neg.s32 	%r211, %r58;
$L__BB47_58:
	.pragma "nounroll";
	add.s32 	%r29, %r212, 3;
	mul.wide.u32 	%rd271, %r29, 8;
	add.s64 	%rd272, %rd2, %rd271;
	ld.global.u64 	%rd135, [%rd272];
	or.b64  	%rd273, %rd562, %rd135;
	and.b64  	%rd274, %rd273, -4294967296;
	setp.ne.s64 	%p5, %rd274, 0;
	@%p5 bra 	$L__BB47_60;
	cvt.u32.u64 	%r59, %rd135;
	cvt.u32.u64 	%r60, %rd562;
	div.u32 	%r61, %r60, %r59;
	mul.lo.s32 	%r62, %r61, %r59;
	sub.s32 	%r63, %r60, %r62;
	cvt.u64.u32 	%rd533, %r61;
	cvt.u64.u32 	%rd534, %r63;
	bra.uni 	$L__BB47_61;
$L__BB47_60:
	div.s64 	%rd533, %rd562, %rd135;
	mul.lo.s64 	%rd275, %rd533, %rd135;
	sub.s64 	%rd534, %rd562, %rd275;
$L__BB47_61:
	add.s64 	%rd277, %rd1, %rd271;
	ld.global.u64 	%rd278, [%rd277];
	mul.lo.s64 	%rd142, %rd278, %rd534;
	add.s32 	%r30, %r212, 2;
	mul.wide.u32 	%rd279, %r30, 8;
	add.s64 	%rd280, %rd2, %rd279;
	ld.global.u64 	%rd143, [%rd280];
	or.b64  	%rd281, %rd533, %rd143;
	and.b64  	%rd282, %rd281, -4294967296;
	setp.ne.s64 	%p6, %rd282, 0;
	@%p6 bra 	$L__BB47_63;
	cvt.u32.u64 	%r64, %rd143;
	cvt.u32.u64 	%r65, %rd533;
	div.u32 	%r66, %r65, %r64;
	mul.lo.s32 	%r67, %r66, %r64;
	sub.s32 	%r68, %r65, %r67;
	cvt.u64.u32 	%rd535, %r66;
	cvt.u64.u32 	%rd536, %r68;
	bra.uni 	$L__BB47_64;
$L__BB47_63:
	div.s64 	%rd535, %rd533, %rd143;
	mul.lo.s64 	%rd283, %rd535, %rd143;
	sub.s64 	%rd536, %rd533, %rd283;
$L__BB47_64:
	add.s64 	%rd285, %rd1, %rd279;
	ld.global.u64 	%rd286, [%rd285];
	mad.lo.s64 	%rd150, %rd286, %rd536, %rd142;
	add.s32 	%r31, %r212, 1;
	mul.wide.u32 	%rd287, %r31, 8;
	add.s64 	%rd288, %rd2, %rd287;
	ld.global.u64 	%rd151, [%rd288];
	or.b64  	%rd289, %rd535, %rd151;
	and.b64  	%rd290, %rd289, -4294967296;
	setp.ne.s64 	%p7, %rd290, 0;
	@%p7 bra 	$L__BB47_66;
	cvt.u32.u64 	%r69, %rd151;
	cvt.u32.u64 	%r70, %rd535;
	div.u32 	%r71, %r70, %r69;
	mul.lo.s32 	%r72, %r71, %r69;
	sub.s32 	%r73, %r70, %r72;
	cvt.u64.u32 	%rd537, %r71;
	cvt.u64.u32 	%rd538, %r73;
	bra.uni 	$L__BB47_67;
$L__BB47_66:
	div.s64 	%rd537, %rd535, %rd151;
	mul.lo.s64 	%rd291, %rd537, %rd151;
	sub.s64 	%rd538, %rd535, %rd291;
$L__BB47_67:
	add.s64 	%rd293, %rd1, %rd287;
	ld.global.u64 	%rd294, [%rd293];
	mad.lo.s64 	%rd158, %rd294, %rd538, %rd150;
	add.s32 	%r32, %r212, -4;
	mul.wide.u32 	%rd295, %r212, 8;
	add.s64 	%rd296, %rd2, %rd295;
	ld.global.u64 	%rd159, [%rd296];
	or.b64  	%rd297, %rd537, %rd159;
	and.b64  	%rd298, %rd297, -4294967296;
	setp.ne.s64 	%p8, %rd298, 0;
	@%p8 bra 	$L__BB47_69;
	cvt.u32.u64 	%r74, %rd159;
	cvt.u32.u64 	%r75, %rd537;
	div.u32 	%r76, %r75, %r74;
	mul.lo.s32 	%r77, %r76, %r74;
	sub.s32 	%r78, %r75, %r77;
	cvt.u64.u32 	%rd539, %r76;
	cvt.u64.u32 	%rd540, %r78;
	bra.uni 	$L__BB47_70;
$L__BB47_69:
	div.s64 	%rd539, %rd537, %rd159;
	mul.lo.s64 	%rd299, %rd539, %rd159;
	sub.s64 	%rd540, %rd537, %rd299;
$L__BB47_70:
	add.s64 	%rd301, %rd1, %rd295;
	ld.global.u64 	%rd302, [%rd301];
	mad.lo.s64 	%rd166, %rd302, %rd540, %rd158;
	add.s32 	%r33, %r212, -1;
	mul.wide.u32 	%rd303, %r33, 8;
	add.s64 	%rd304, %rd2, %rd303;
	ld.global.u64 	%rd167, [%rd304];
	or.b64  	%rd305, %rd539, %rd167;
	and.b64  	%rd306, %rd305, -4294967296;
	setp.ne.s64 	%p9, %rd306, 0;
	@%p9 bra 	$L__BB47_72;
	cvt.u32.u64 	%r79, %rd167;
	cvt.u32.u64 	%r80, %rd539;
	div.u32 	%r81, %r80, %r79;
	mul.lo.s32 	%r82, %r81, %r79;
	sub.s32 	%r83, %r80, %r82;
	cvt.u64.u32 	%rd541, %r81;
	cvt.u64.u32 	%rd542, %r83;
	bra.uni 	$L__BB47_73;
$L__BB47_72:
	div.s64 	%rd541, %rd539, %rd167;
	mul.lo.s64 	%rd307, %rd541, %rd167;
	sub.s64 	%rd542, %rd539, %rd307;
$L__BB47_73:
	add.s64 	%rd309, %rd1, %rd303;
	ld.global.u64 	%rd310, [%rd309];
	mad.lo.s64 	%rd174, %rd310, %rd542, %rd166;
	add.s32 	%r34, %r212, -2;
	mul.wide.u32 	%rd311, %r34, 8;
	add.s64 	%rd312, %rd2, %rd311;
	ld.global.u64 	%rd175, [%rd312];
	or.b64  	%rd313, %rd541, %rd175;
	and.b64  	%rd314, %rd313, -4294967296;
	setp.ne.s64 	%p10, %rd314, 0;
	@%p10 bra 	$L__BB47_75;
	cvt.u32.u64 	%r84, %rd175;
	cvt.u32.u64 	%r85, %rd541;
	div.u32 	%r86, %r85, %r84;
	mul.lo.s32 	%r87, %r86, %r84;
	sub.s32 	%r88, %r85, %r87;
	cvt.u64.u32 	%rd543, %r86;
	cvt.u64.u32 	%rd544, %r88;
	bra.uni 	$L__BB47_76;
$L__BB47_75:
	div.s64 	%rd543, %rd541, %rd175;
	mul.lo.s64 	%rd315, %rd543, %rd175;
	sub.s64 	%rd544, %rd541, %rd315;
$L__BB47_76:
	add.s64 	%rd317, %rd1, %rd311;
	ld.global.u64 	%rd318, [%rd317];
	mad.lo.s64 	%rd182, %rd318, %rd544, %rd174;
	add.s32 	%r35, %r212, -3;
	mul.wide.u32 	%rd319, %r35, 8;
	add.s64 	%rd320, %rd2, %rd319;
	ld.global.u64 	%rd183, [%rd320];
	or.b64  	%rd321, %rd543, %rd183;
	and.b64  	%rd322, %rd321, -4294967296;
	setp.ne.s64 	%p11, %rd322, 0;
	@%p11 bra 	$L__BB47_78;
	cvt.u32.u64 	%r89, %rd183;
	cvt.u32.u64 	%r90, %rd543;
	div.u32 	%r91, %r90, %r89;
	mul.lo.s32 	%r92, %r91, %r89;
	sub.s32 	%r93, %r90, %r92;
	cvt.u64.u32 	%rd545, %r91;
	cvt.u64.u32 	%rd546, %r93;
	bra.uni 	$L__BB47_79;
$L__BB47_78:
	div.s64 	%rd545, %rd543, %rd183;
	mul.lo.s64 	%rd323, %rd545, %rd183;
	sub.s64 	%rd546, %rd543, %rd323;
$L__BB47_79:
	add.s64 	%rd325, %rd1, %rd319;
	ld.global.u64 	%rd326, [%rd325];
	mad.lo.s64 	%rd190, %rd326, %rd546, %rd182;
	mul.wide.u32 	%rd327, %r32, 8;
	add.s64 	%rd328, %rd2, %rd327;
	ld.global.u64 	%rd191, [%rd328];
	or.b64  	%rd329, %rd545, %rd191;
	and.b64  	%rd330, %rd329, -4294967296;
	setp.ne.s64 	%p12, %rd330, 0;
	@%p12 bra 	$L__BB47_81;
	cvt.u32.u64 	%r94, %rd191;
	cvt.u32.u64 	%r95, %rd545;
	div.u32 	%r96, %r95, %r94;
	mul.lo.s32 	%r97, %r96, %r94;
	sub.s32 	%r98, %r95, %r97;
	cvt.u64.u32 	%rd562, %r96;
	cvt.u64.u32 	%rd548, %r98;
	bra.uni 	$L__BB47_82;
$L__BB47_81:
	div.s64 	%rd562, %rd545, %rd191;
	mul.lo.s64 	%rd331, %rd562, %rd191;
	sub.s64 	%rd548, %rd545, %rd331;
$L__BB47_82:
	add.s64 	%rd333, %rd1, %rd327;
	ld.global.u64 	%rd334, [%rd333];
	mad.lo.s64 	%rd335, %rd334, %rd548, %rd190;
	shl.b64 	%rd336, %rd335, 2;
	add.s64 	%rd571, %rd571, %rd336;
	add.s32 	%r212, %r212, -8;
	add.s32 	%r211, %r211, 8;
	setp.ne.s32 	%p13, %r211, 0;
	@%p13 bra 	$L__BB47_58;
	add.s32 	%r214, %r212, 3;
$L__BB47_84:
	setp.eq.s32 	%p14, %r24, 0;
	@%p14 bra 	$L__BB47_113;
	and.b32  	%r40, %r22, 3;
	setp.lt.u32 	%p15, %r24, 4;
	@%p15 bra 	$L__BB47_99;
	mul.wide.u32 	%rd338, %r214, 8;
	add.s64 	%rd339, %rd2, %rd338;
	ld.global.u64 	%rd202, [%rd339];
	or.b64  	%rd340, %rd562, %rd202;
	and.b64  	%rd341, %rd340, -4294967296;
	setp.ne.s64 	%p16, %rd341, 0;
	@%p16 bra 	$L__BB47_88;
	cvt.u32.u64 	%r99, %rd202;
	cvt.u32.u64 	%r100, %rd562;
	div.u32 	%r101, %r100, %r99;
	mul.lo.s32 	%r102, %r101, %r99;
	sub.s32 	%r103, %r100, %r102;
	cvt.u64.u32 	%rd552, %r101;
	cvt.u64.u32 	%rd553, %r103;
	bra.uni 	$L__BB47_89;
$L__BB47_88:
	div.s64 	%rd552, %rd562, %rd202;
	mul.lo.s64 	%rd342, %rd552, %rd202;
	sub.s64 	%rd553, %rd562, %rd342;
$L__BB47_89:
	add.s64 	%rd344, %rd1, %rd338;
	ld.global.u64 	%rd345, [%rd344];
	mul.lo.s64 	%rd209, %rd345, %rd553;
	add.s32 	%r41, %r214, -1;
	mul.wide.u32 	%rd346, %r41, 8;
	add.s64 	%rd347, %rd2, %rd346;
	ld.global.u64 	%rd210, [%rd347];
	or.b64  	%rd348, %rd552, %rd210;
	and.b64  	%rd349, %rd348, -4294967296;
	setp.ne.s64 	%p17, %rd349, 0;
	@%p17 bra 	$L__BB47_91;
	cvt.u32.u64 	%r104, %rd210;
	cvt.u32.u64 	%r105, %rd552;
	div.u32 	%r106, %r105, %r104;
	mul.lo.s32 	%r107, %r106, %r104;
	sub.s32 	%r108, %r105, %r107;
	cvt.u64.u32 	%rd554, %r106;
	cvt.u64.u32 	%rd555, %r108;
	bra.uni 	$L__BB47_92;
$L__BB47_91:
	div.s64 	%rd554, %rd552, %rd210;
	mul.lo.s64 	%rd350, %rd554, %rd210;
	sub.s64 	%rd555, %rd552, %rd350;
$L__BB47_92:
	add.s64 	%rd352, %rd1, %rd346;
	ld.global.u64 	%rd353, [%rd352];
	mad.lo.s64 	%rd217, %rd353, %rd555, %rd209;
	add.s32 	%r42, %r214, -2;
	mul.wide.u32 	%rd354, %r42, 8;
	add.s64 	%rd355, %rd2, %rd354;
	ld.global.u64 	%rd218, [%rd355];
	or.b64  	%rd356, %rd554, %rd218;
	and.b64  	%rd357, %rd356, -4294967296;
	setp.ne.s64 	%p18, %rd357, 0;
	@%p18 bra 	$L__BB47_94;
	cvt.u32.u64 	%r109, %rd218;
	cvt.u32.u64 	%r110, %rd554;
	div.u32 	%r111, %r110, %r109;
	mul.lo.s32 	%r112, %r111, %r109;
	sub.s32 	%r113, %r110, %r112;
	cvt.u64.u32 	%rd556, %r111;
	cvt.u64.u32 	%rd557, %r113;
	bra.uni 	$L__BB47_95;
$L__BB47_94:
	div.s64 	%rd556, %rd554, %rd218;
	mul.lo.s64 	%rd358, %rd556, %rd218;
	sub.s64 	%rd557, %rd554, %rd358;
$L__BB47_95:
	add.s64 	%rd360, %rd1, %rd354;
	ld.global.u64 	%rd361, [%rd360];
	mad.lo.s64 	%rd225, %rd361, %rd557, %rd217;
	add.s32 	%r43, %r214, -3;
	mul.wide.u32 	%rd362, %r43, 8;
	add.s64 	%rd363, %rd2, %rd362;
	ld.global.u64 	%rd226, [%rd363];
	or.b64  	%rd364, %rd556, %rd226;
	and.b64  	%rd365, %rd364, -4294967296;
	setp.ne.s64 	%p19, %rd365, 0;
	@%p19 bra 	$L__BB47_97;
	cvt.u32.u64 	%r114, %rd226;
	cvt.u32.u64 	%r115, %rd556;
	div.u32 	%r116, %r115, %r114;
	mul.lo.s32 	%r117, %r116, %r114;
	sub.s32 	%r118, %r115, %r117;
	cvt.u64.u32 	%rd562, %r116;
	cvt.u64.u32 	%rd559, %r118;
	bra.uni 	$L__BB47_98;
$L__BB47_97:
	div.s64 	%rd562, %rd556, %rd226;
	mul.lo.s64 	%rd366, %rd562, %rd226;
	sub.s64 	%rd559, %rd556, %rd366;
$L__BB47_98:
	add.s64 	%rd368, %rd1, %rd362;
	ld.global.u64 	%rd369, [%rd368];
	mad.lo.s64 	%rd370, %rd369, %rd559, %rd225;
	shl.b64 	%rd371, %rd370, 2;
	add.s64 	%rd571, %rd571, %rd371;
	add.s32 	%r214, %r214, -4;
$L__BB47_99:
	setp.eq.s32 	%p20, %r40, 0;
	@%p20 bra 	$L__BB47_113;
	setp.eq.s32 	%p21, %r40, 1;
	@%p21 bra 	$L__BB47_108;
	mul.wide.u32 	%rd373, %r214, 8;
	add.s64 	%rd374, %rd2, %rd373;
	ld.global.u64 	%rd237, [%rd374];
	or.b64  	%rd375, %rd562, %rd237;
	and.b64  	%rd376, %rd375, -4294967296;
	setp.ne.s64 	%p22, %rd376, 0;
	@%p22 bra 	$L__BB47_103;
	cvt.u32.u64 	%r119, %rd237;
	cvt.u32.u64 	%r120, %rd562;
	div.u32 	%r121, %r120, %r119;
	mul.lo.s32 	%r122, %r121, %r119;
	sub.s32 	%r123, %r120, %r122;
	cvt.u64.u32 	%rd563, %r121;
	cvt.u64.u32 	%rd564, %r123;
	bra.uni 	$L__BB47_104;
$L__BB47_103:
	div.s64 	%rd563, %rd562, %rd237;
	mul.lo.s64 	%rd377, %rd563, %rd237;
	sub.s64 	%rd564, %rd562, %rd377;
$L__BB47_104:
	add.s64 	%rd379, %rd1, %rd373;
	ld.global.u64 	%rd380, [%rd379];
	mul.lo.s64 	%rd244, %rd380, %rd564;
	add.s32 	%r46, %r214, -1;
	mul.wide.u32 	%rd381, %r46, 8;
	add.s64 	%rd382, %rd2, %rd381;
	ld.global.u64 	%rd245, [%rd382];
	or.b64  	%rd383, %rd563, %rd245;
	and.b64  	%rd384, %rd383, -4294967296;
	setp.ne.s64 	%p23, %rd384, 0;
	@%p23 bra 	$L__BB47_106;
	cvt.u32.u64 	%r124, %rd245;
	cvt.u32.u64 	%r125, %rd563;
	div.u32 	%r126, %r125, %r124;
	mul.lo.s32 	%r127, %r126, %r124;
	sub.s32 	%r128, %r125, %r127;
	cvt.u64.u32 	%rd562, %r126;
	cvt.u64.u32 	%rd566, %r128;
	bra.uni 	$L__BB47_107;
$L__BB47_106:
	div.s64 	%rd562, %rd563, %rd245;
	mul.lo.s64 	%rd385, %rd562, %rd245;
	sub.s64 	%rd566, %rd563, %rd385;
$L__BB47_107:
	add.s64 	%rd387, %rd1, %rd381;
	ld.global.u64 	%rd388, [%rd387];
	mad.lo.s64 	%rd389, %rd388, %rd566, %rd244;
	shl.b64 	%rd390, %rd389, 2;
	add.s64 	%rd571, %rd571, %rd390;
	add.s32 	%r214, %r214, -2;
$L__BB47_108:
	and.b32  	%r129, %r22, 1;
	setp.eq.b32 	%p24, %r129, 1;
	not.pred 	%p25, %p24;
	@%p25 bra 	$L__BB47_113;
	mul.wide.u32 	%rd391, %r214, 8;
	add.s64 	%rd392, %rd2, %rd391;
	ld.global.u64 	%rd256, [%rd392];
	or.b64  	%rd393, %rd562, %rd256;
	and.b64  	%rd394, %rd393, -4294967296;
	setp.ne.s64 	%p26, %rd394, 0;
	@%p26 bra 	$L__BB47_111;
	cvt.u32.u64 	%r130, %rd256;
	cvt.u32.u64 	%r131, %rd562;
	rem.u32 	%r132, %r131, %r130;
	cvt.u64.u32 	%rd570, %r132;
	bra.uni 	$L__BB47_112;
$L__BB47_111:
	rem.s64 	%rd570, %rd562, %rd256;
$L__BB47_112:
	add.s64 	%rd396, %rd1, %rd391;
	ld.global.u64 	%rd397, [%rd396];
	mul.lo.s64 	%rd398, %rd397, %rd570;
	shl.b64 	%rd399, %rd398, 2;
	add.s64 	%rd571, %rd571, %rd399;
$L__BB47_113:
	ld.global.f32 	%f1, [%rd571];
	st.shared.f32 	[%r5], %f1;
$L__BB47_114:
	bar.sync 	0;
	setp.lt.u32 	%p48, %r216, 66;
	@%p48 bra 	$L__BB47_118;
$L__BB47_115:
	shr.u32 	%r50, %r216, 1;
	setp.ge.u32 	%p49, %r1, %r50;
	@%p49 bra 	$L__BB47_117;
	ld.shared.f32 	%f5, [%r5];
	shl.b32 	%r204, %r50, 2;
	add.s32 	%r205, %r5, %r204;
	ld.shared.f32 	%f6, [%r205];
	add.f32 	%f7, %f5, %f6;
	st.shared.f32 	[%r5], %f7;
$L__BB47_117:
	bar.sync 	0;
	setp.gt.u32 	%p50, %r216, 131;
	mov.u32 	%r216, %r50;
	@%p50 bra 	$L__BB47_115;
$L__BB47_118:
	setp.gt.u32 	%p51, %r1, 31;
	@%p51 bra 	$L__BB47_121;
	ld.volatile.shared.f32 	%f8, [%r5];
	ld.volatile.shared.f32 	%f9, [%r5+128];
	add.f32 	%f10, %f8, %f9;
	st.volatile.shared.f32 	[%r5], %f10;
	ld.volatile.shared.f32 	%f11, [%r5];
	ld.volatile.shared.f32 	%f12, [%r5+64];
	add.f32 	%f13, %f11, %f12;
	st.volatile.shared.f32 	[%r5], %f13;
	ld.volatile.shared.f32 	%f14, [%r5];
	ld.volatile.shared.f32 	%f15, [%r5+32];
	add.f32 	%f16, %f14, %f15;
	st.volatile.shared.f32 	[%r5], %f16;
	ld.volatile.shared.f32 	%f17, [%r5];
	ld.volatile.shared.f32 	%f18, [%r5+16];
	add.f32 	%f19, %f17, %f18;
	st.volatile.shared.f32 	[%r5], %f19;
	ld.volatile.shared.f32 	%f20, [%r5];
	ld.volatile.shared.f32 	%f21, [%r5+8];
	add.f32 	%f22, %f20, %f21;
	st.volatile.shared.f32 	[%r5], %f22;
	ld.volatile.shared.f32 	%f23, [%r5];
	ld.volatile.shared.f32 	%f24, [%r5+4];
	add.f32 	%f25, %f23, %f24;
	st.volatile.shared.f32 	[%r5], %f25;
	setp.ne.s32 	%p52, %r1, 0;
	@%p52 bra 	$L__BB47_121;
	ld.param.u64 	%rd486, [contiguous_reduce2_f32_param_0];
	ld.shared.f32 	%f26, [sdata_f32];
	cvt.u64.u32 	%rd480, %r2;
	mov.u32 	%r206, %ctaid.y;
	cvt.u64.u32 	%rd481, %r206;
	mad.lo.s64 	%rd482, %rd265, %rd481, %rd480;
	cvta.to.global.u64 	%rd483, %rd486;
	shl.b64 	%rd484, %rd482, 2;
	add.s64 	%rd485, %rd483, %rd484;
	st.global.f32 	[%rd485], %f26;
$L__BB47_121:
	ret;

}
	// .globl	contiguous_reduce22_f32
.visible .entry contiguous_reduce22_f32(
	.param .u64 .ptr .align 1 contiguous_reduce22_f32_param_0,
	.param .u64 .ptr .align 1 contiguous_reduce22_f32_param_1,
	.param .u64 contiguous_reduce22_f32_param_2,
	.param .u64 contiguous_reduce22_f32_param_3
)
{
	.reg .pred 	%p<8>;
	.reg .b32 	%r<20>;
	.reg .b32 	%f<27>;
	.reg .b64 	%rd<27>;

	ld.param.u64 	%rd4, [contiguous_reduce22_f32_param_0];
	ld.param.u64 	%rd7, [contiguous_reduce22_f32_param_1];
	ld.param.u64 	%rd5, [contiguous_reduce22_f32_param_2];
	ld.param.u64 	%rd6, [contiguous_reduce22_f32_param_3];
	cvta.to.global.u64 	%rd1, %rd7;
	mov.u32 	%r1, %tid.x;
	mov.u32 	%r2, %ctaid.x;
	mov.u32 	%r19, %ntid.x;
	mul.lo.s32 	%r8, %r2, %r19;
	shl.b32 	%r9, %r8, 1;
	add.s32 	%r4, %r9, %r1;
	shl.b32 	%r10, %r1, 2;
	mov.u32 	%r11, sdata_f32;
	add.s32 	%r5, %r11, %r10;
	mov.b32 	%r12, 0;
	st.shared.u32 	[%r5], %r12;
	add.s32 	%r13, %r4, %r19;
	cvt.u64.u32 	%rd2, %r13;
	setp.le.u64 	%p1, %rd5, %rd2;
	@%p1 bra 	$L__BB48_2;
	cvt.u64.u32 	%rd12, %r4;
	mov.u32 	%r15, %ctaid.y;
	cvt.u64.u32 	%rd13, %r15;
	mul.lo.s64 	%rd14, %rd5, %rd13;
	add.s64 	%rd15, %rd14, %rd12;
	shl.b64 	%rd16, %rd15, 2;
	add.s64 	%rd17, %rd1, %rd16;
	ld.global.f32 	%f2, [%rd17];
	add.s64 	%rd18, %rd14, %rd2;
	shl.b64 	%rd19, %rd18, 2;
	add.s64 	%rd20, %rd1, %rd19;
	ld.global.f32 	%f3, [%rd20];
	add.f32 	%f4, %f2, %f3;
	st.shared.f32 	[%r5], %f4;
	bra.uni 	$L__BB48_4;
$L__BB48_2:
	cvt.u64.u32 	%rd3, %r4;
	setp.le.u64 	%p2, %rd5, %rd3;
	@%p2 bra 	$L__BB48_4;
	mov.u32 	%r14, %ctaid.y;
	cvt.u64.u32 	%rd8, %r14;
	mad.lo.s64 	%rd9, %rd5, %rd8, %rd3;
	shl.b64 	%rd10, %rd9, 2;
	add.s64 	%rd11, %rd1, %rd10;
	ld.global.f32 	%f1, [%rd11];
	st.shared.f32 	[%r5], %f1;
$L__BB48_4:
	bar.sync 	0;
	setp.lt.u32 	%p3, %r19, 66;
	@%p3 bra 	$L__BB48_8;
$L__BB48_5:
	shr.u32 	%r7, %r19, 1;
	setp.ge.u32 	%p4, %r1, %r7;
	@%p4 bra 	$L__BB48_7;
	ld.shared.f32 	%f5, [%r5];
	shl.b32 	%r16, %r7, 2;
	add.s32 	%r17, %r5, %r16;
	ld.shared.f32 	%f6, [%r17];
	add.f32 	%f7, %f5, %f6;
	st.shared.f32 	[%r5], %f7;
$L__BB48_7:
	bar.sync 	0;
	setp.gt.u32 	%p5, %r19, 131;
	mov.u32 	%r19, %r7;
	@%p5 bra 	$L__BB48_5;
$L__BB48_8:
	setp.gt.u32 	%p6, %r1, 31;
	@%p6 bra 	$L__BB48_11;
	ld.volatile.shared.f32 	%f8, [%r5];
	ld.volatile.shared.f32 	%f9, [%r5+128];
	add.f32 	%f10, %f8, %f9;
	st.volatile.shared.f32 	[%r5], %f10;
	ld.volatile.shared.f32 	%f11, [%r5];
	ld.volatile.shared.f32 	%f12, [%r5+64];
	add.f32 	%f13, %f11, %f12;
	st.volatile.shared.f32 	[%r5], %f13;
	ld.volatile.shared.f32 	%f14, [%r5];
	ld.volatile.shared.f32 	%f15, [%r5+32];
	add.f32 	%f16, %f14, %f15;
	st.volatile.shared.f32 	[%r5], %f16;
	ld.volatile.shared.f32 	%f17, [%r5];
	ld.volatile.shared.f32 	%f18, [%r5+16];
	add.f32 	%f19, %f17, %f18;
	st.volatile.shared.f32 	[%r5], %f19;
	ld.volatile.shared.f32 	%f20, [%r5];
	ld.volatile.shared.f32 	%f21, [%r5+8];
	add.f32 	%f22, %f20, %f21;
	st.volatile.shared.f32 	[%r5], %f22;
	ld.volatile.shared.f32 	%f23, [%r5];
	ld.volatile.shared.f32 	%f24, [%r5+4];
	add.f32 	%f25, %f23, %f24;
	st.volatile.shared.f32 	[%r5], %f25;
	setp.ne.s32 	%p7, %r1, 0;
	@%p7 bra 	$L__BB48_11;
	ld.shared.f32 	%f26, [sdata_f32];
	cvt.u64.u32 	%rd21, %r2;
	mov.u32 	%r18, %ctaid.y;
	cvt.u64.u32 	%rd22, %r18;
	mad.lo.s64 	%rd23, %rd6, %rd22, %rd21;
	cvta.to.global.u64 	%rd24, %rd4;
	shl.b64 	%rd25, %rd23, 2;
	add.s64 	%rd26, %rd24, %rd25;
	st.global.f32 	[%rd26], %f26;
$L__BB48_11:
	ret;

}
	// .globl	contiguous_reduce3_f32
.visible .entry contiguous_reduce3_f32(
	.param .u64 .ptr .align 1 contiguous_reduce3_f32_param_0,
	.param .u64 .ptr .align 1 contiguous_reduce3_f32_param_1,
	.param .u64 .ptr .align 1 contiguous_reduce3_f32_param_2,
	.param .u64 .ptr .align 1 contiguous_reduce3_f32_param_3,
	.param .u64 contiguous_reduce3_f32_param_4,
	.param .u64 contiguous_reduce3_f32_param_5,
	.param .u64 contiguous_reduce3_f32_param_6
)
{
	.reg .pred 	%p<38>;
	.reg .b32 	%r<204>;
	.reg .b32 	%f<56>;
	.reg .b64 	%rd<306>;

	ld.param.u64 	%rd144, [contiguous_reduce3_f32_param_0];
	ld.param.u64 	%rd145, [contiguous_reduce3_f32_param_1];
	ld.param.u64 	%rd148, [contiguous_reduce3_f32_param_2];
	ld.param.u64 	%rd149, [contiguous_reduce3_f32_param_3];
	ld.param.u64 	%rd146, [contiguous_reduce3_f32_param_4];
	ld.param.u64 	%rd147, [contiguous_reduce3_f32_param_5];
	ld.param.u64 	%rd150, [contiguous_reduce3_f32_param_6];
	cvta.to.global.u64 	%rd1, %rd149;
	cvta.to.global.u64 	%rd2, %rd148;
	mov.u32 	%r1, %tid.y;
	mov.u32 	%r2, %ntid.x;
	mov.u32 	%r3, %tid.x;
	mad.lo.s32 	%r64, %r1, %r2, %r3;
	mov.u32 	%r65, %ctaid.x;
	mad.lo.s32 	%r66, %r65, %r2, %r3;
	mov.u32 	%r67, %ctaid.y;
	mov.u32 	%r4, %ntid.y;
	mad.lo.s32 	%r68, %r67, %r4, %r1;
	shl.b32 	%r69, %r64, 2;
	mov.u32 	%r70, sdata_f32;
	add.s32 	%r6, %r70, %r69;
	mov.b32 	%r71, 0;
	st.shared.u32 	[%r6], %r71;
	cvt.u64.u32 	%rd3, %r66;
	setp.le.u64 	%p1, %rd147, %rd3;
	cvt.u64.u32 	%rd152, %r68;
	setp.le.u64 	%p2, %rd150, %rd152;
	or.pred  	%p3, %p1, %p2;
	@%p3 bra 	$L__BB49_76;
	cvt.u32.u64 	%r72, %rd3;
	cvt.u32.u64 	%r73, %rd147;
	mad.lo.s32 	%r194, %r68, %r73, %r72;
	cvt.u32.u64 	%r8, %rd146;
	add.s32 	%r193, %r8, -1;
	setp.lt.s32 	%p4, %r193, 0;
	mov.b64 	%rd305, 0;
	@%p4 bra 	$L__BB49_59;
	and.b32  	%r10, %r8, 7;
	setp.lt.u32 	%p5, %r193, 7;
	mov.b64 	%rd305, 0;
	@%p5 bra 	$L__BB49_30;
	add.s32 	%r189, %r8, -4;
	and.b32  	%r74, %r8, -8;
	neg.s32 	%r188, %r74;
	mov.b64 	%rd305, 0;
$L__BB49_4:
	.pragma "nounroll";
	add.s32 	%r16, %r189, 3;
	cvt.u64.u32 	%rd5, %r194;
	mul.wide.u32 	%rd157, %r16, 8;
	add.s64 	%rd158, %rd2, %rd157;
	ld.global.u64 	%rd6, [%rd158];
	and.b64  	%rd159, %rd6, -4294967296;
	setp.ne.s64 	%p6, %rd159, 0;
	@%p6 bra 	$L__BB49_6;
	cvt.u32.u64 	%r75, %rd6;
	cvt.u32.u64 	%r76, %rd5;
	div.u32 	%r77, %r76, %r75;
	mul.lo.s32 	%r78, %r77, %r75;
	sub.s32 	%r79, %r76, %r78;
	cvt.u64.u32 	%rd270, %r77;
	cvt.u64.u32 	%rd271, %r79;
	bra.uni 	$L__BB49_7;
$L__BB49_6:
	div.s64 	%rd270, %rd5, %rd6;
	mul.lo.s64 	%rd160, %rd270, %rd6;
	sub.s64 	%rd271, %rd5, %rd160;
$L__BB49_7:
	add.s64 	%rd162, %rd1, %rd157;
	ld.global.u64 	%rd163, [%rd162];
	mad.lo.s64 	%rd13, %rd163, %rd271, %rd305;
	add.s32 	%r17, %r189, 2;
	and.b64  	%rd14, %rd270, 4294967295;
	mul.wide.u32 	%rd164, %r17, 8;
	add.s64 	%rd165, %rd2, %rd164;
	ld.global.u64 	%rd15, [%rd165];
	and.b64  	%rd166, %rd15, -4294967296;
	setp.ne.s64 	%p7, %rd166, 0;
	@%p7 bra 	$L__BB49_9;
	cvt.u32.u64 	%r80, %rd15;
	cvt.u32.u64 	%r81, %rd14;
	div.u32 	%r82, %r81, %r80;
	mul.lo.s32 	%r83, %r82, %r80;
	sub.s32 	%r84, %r81, %r83;
	cvt.u64.u32 	%rd272, %r82;
	cvt.u64.u32 	%rd273, %r84;
	bra.uni 	$L__BB49_10;
$L__BB49_9:
	div.s64 	%rd272, %rd14, %rd15;
	mul.lo.s64 	%rd167, %rd272, %rd15;
	sub.s64 	%rd273, %rd14, %rd167;
$L__BB49_10:
	add.s64 	%rd169, %rd1, %rd164;
	ld.global.u64 	%rd170, [%rd169];
	mad.lo.s64 	%rd22, %rd170, %rd273, %rd13;
	add.s32 	%r18, %r189, 1;
	and.b64  	%rd23, %rd272, 4294967295;
	mul.wide.u32 	%rd171, %r18, 8;
	add.s64 	%rd172, %rd2, %rd171;
	ld.global.u64 	%rd24, [%rd172];
	and.b64  	%rd173, %rd24, -4294967296;
	setp.ne.s64 	%p8, %rd173, 0;
	@%p8 bra 	$L__BB49_12;
	cvt.u32.u64 	%r85, %rd24;
	cvt.u32.u64 	%r86, %rd23;
	div.u32 	%r87, %r86, %r85;
	mul.lo.s32 	%r88, %r87, %r85;
	sub.s32 	%r89, %r86, %r88;
	cvt.u64.u32 	%rd274, %r87;
	cvt.u64.u32 	%rd275, %r89;
	bra.uni 	$L__BB49_13;
$L__BB49_12:
	div.s64 	%rd274, %rd23, %rd24;
	mul.lo.s64 	%rd174, %rd274, %rd24;
	sub.s64 	%rd275, %rd23, %rd174;
$L__BB49_13:
	add.s64 	%rd176, %rd1, %rd171;
	ld.global.u64 	%rd177, [%rd176];
	mad.lo.s64 	%rd31, %rd177, %rd275, %rd22;
	add.s32 	%r19, %r189, -4;
	and.b64  	%rd32, %rd274, 4294967295;
	mul.wide.u32 	%rd178, %r189, 8;
	add.s64 	%rd179, %rd2, %rd178;
	ld.global.u64 	%rd33, [%rd179];
	and.b64  	%rd180, %rd33, -4294967296;
	setp.ne.s64 	%p9, %rd180, 0;
	@%p9 bra 	$L__BB49_15;
	cvt.u32.u64 	%r90, %rd33;
	cvt.u32.u64 	%r91, %rd32;
	div.u32 	%r92, %r91, %r90;
	mul.lo.s32 	%r93, %r92, %r90;
	sub.s32 	%r94, %r91, %r93;
	cvt.u64.u32 	%rd276, %r92;
	cvt.u64.u32 	%rd277, %r94;
	bra.uni 	$L__BB49_16;
$L__BB49_15:
	div.s64 	%rd276, %rd32, %rd33;
	mul.lo.s64 	%rd181, %rd276, %rd33;
	sub.s64 	%rd277, %rd32, %rd181;
$L__BB49_16:
	mul.wide.u32 	%rd182, %r189, 8;
	add.s64 	%rd183, %rd1, %rd182;
	ld.global.u64 	%rd184, [%rd183];
	mad.lo.s64 	%rd40, %rd184, %rd277, %rd31;
	add.s32 	%r20, %r189, -1;
	and.b64  	%rd41, %rd276, 4294967295;
	mul.wide.u32 	%rd185, %r20, 8;
	add.s64 	%rd186, %rd2, %rd185;
	ld.global.u64 	%rd42, [%rd186];
	and.b64  	%rd187, %rd42, -4294967296;
	setp.ne.s64 	%p10, %rd187, 0;
	@%p10 bra 	$L__BB49_18;
	cvt.u32.u64 	%r95, %rd42;
	cvt.u32.u64 	%r96, %rd41;
	div.u32 	%r97, %r96, %r95;
	mul.lo.s32 	%r98, %r97, %r95;
	sub.s32 	%r99, %r96, %r98;
	cvt.u64.u32 	%rd278, %r97;
	cvt.u64.u32 	%rd279, %r99;
	bra.uni 	$L__BB49_19;
$L__BB49_18:
	div.s64 	%rd278, %rd41, %rd42;
	mul.lo.s64 	%rd188, %rd278, %rd42;
	sub.s64 	%rd279, %rd41, %rd188;
$L__BB49_19:
	mul.wide.u32 	%rd189, %r20, 8;
	add.s64 	%rd190, %rd1, %rd189;
	ld.global.u64 	%rd191, [%rd190];
	mad.lo.s64 	%rd49, %rd191, %rd279, %rd40;
	add.s32 	%r21, %r189, -2;
	and.b64  	%rd50, %rd278, 4294967295;
	mul.wide.u32 	%rd192, %r21, 8;
	add.s64 	%rd193, %rd2, %rd192;
	ld.global.u64 	%rd51, [%rd193];
	and.b64  	%rd194, %rd51, -4294967296;
	setp.ne.s64 	%p11, %rd194, 0;
	@%p11 bra 	$L__BB49_21;
	cvt.u32.u64 	%r100, %rd51;
	cvt.u32.u64 	%r101, %rd50;
	div.u32 	%r102, %r101, %r100;
	mul.lo.s32 	%r103, %r102, %r100;
	sub.s32 	%r104, %r101, %r103;
	cvt.u64.u32 	%rd280, %r102;
	cvt.u64.u32 	%rd281, %r104;
	bra.uni 	$L__BB49_22;
$L__BB49_21:
	div.s64 	%rd280, %rd50, %rd51;
	mul.lo.s64 	%rd195, %rd280, %rd51;
	sub.s64 	%rd281, %rd50, %rd195;
$L__BB49_22:
	mul.wide.u32 	%rd196, %r21, 8;
	add.s64 	%rd197, %rd1, %rd196;
	ld.global.u64 	%rd198, [%rd197];
	mad.lo.s64 	%rd58, %rd198, %rd281, %rd49;
	add.s32 	%r22, %r189, -3;
	and.b64  	%rd59, %rd280, 4294967295;
	mul.wide.u32 	%rd199, %r22, 8;
	add.s64 	%rd200, %rd2, %rd199;
	ld.global.u64 	%rd60, [%rd200];
	and.b64  	%rd201, %rd60, -4294967296;
	setp.ne.s64 	%p12, %rd201, 0;
	@%p12 bra 	$L__BB49_24;
	cvt.u32.u64 	%r105, %rd60;
	cvt.u32.u64 	%r106, %rd59;
	div.u32 	%r107, %r106, %r105;
	mul.lo.s32 	%r108, %r107, %r105;
	sub.s32 	%r109, %r106, %r108;
	cvt.u64.u32 	%rd282, %r107;
	cvt.u64.u32 	%rd283, %r109;
	bra.uni 	$L__BB49_25;
$L__BB49_24:
	div.s64 	%rd282, %rd59, %rd60;
	mul.lo.s64 	%rd202, %rd282, %rd60;
	sub.s64 	%rd283, %rd59, %rd202;
$L__BB49_25:
	mul.wide.u32 	%rd203, %r22, 8;
	add.s64 	%rd204, %rd1, %rd203;
	ld.global.u64 	%rd205, [%rd204];
	mad.lo.s64 	%rd67, %rd205, %rd283, %rd58;
	and.b64  	%rd68, %rd282, 4294967295;
	mul.wide.u32 	%rd206, %r19, 8;
	add.s64 	%rd207, %rd2, %rd206;
	ld.global.u64 	%rd69, [%rd207];
	and.b64  	%rd208, %rd69, -4294967296;
	setp.ne.s64 	%p13, %rd208, 0;
	@%p13 bra 	$L__BB49_27;
	cvt.u32.u64 	%r110, %rd69;
	cvt.u32.u64 	%r111, %rd68;
	div.u32 	%r112, %r111, %r110;
	mul.lo.s32 	%r113, %r112, %r110;
	sub.s32 	%r114, %r111, %r113;
	cvt.u64.u32 	%rd284, %r112;
	cvt.u64.u32 	%rd285, %r114;
	bra.uni 	$L__BB49_28;
$L__BB49_27:
	div.s64 	%rd284, %rd68, %rd69;
	mul.lo.s64 	%rd209, %rd284, %rd69;
	sub.s64 	%rd285, %rd68, %rd209;
$L__BB49_28:
	add.s64 	%rd211, %rd1, %rd206;
	ld.global.u64 	%rd212, [%rd211];
	mad.lo.s64 	%rd305, %rd212, %rd285, %rd67;
	cvt.u32.u64 	%r194, %rd284;
	add.s32 	%r189, %r189, -8;
	add.s32 	%r188, %r188, 8;
	setp.ne.s32 	%p14, %r188, 0;
	@%p14 bra 	$L__BB49_4;
	add.s32 	%r193, %r189, 3;
$L__BB49_30:
	setp.eq.s32 	%p15, %r10, 0;
	@%p15 bra 	$L__BB49_59;
	and.b32  	%r29, %r8, 3;
	setp.lt.u32 	%p16, %r10, 4;
	@%p16 bra 	$L__BB49_45;
	cvt.u64.u32 	%rd79, %r194;
	mul.wide.u32 	%rd214, %r193, 8;
	add.s64 	%rd215, %rd2, %rd214;
	ld.global.u64 	%rd80, [%rd215];
	and.b64  	%rd216, %rd80, -4294967296;
	setp.ne.s64 	%p17, %rd216, 0;
	@%p17 bra 	$L__BB49_34;
	cvt.u32.u64 	%r115, %rd80;
	cvt.u32.u64 	%r116, %rd79;
	div.u32 	%r117, %r116, %r115;
	mul.lo.s32 	%r118, %r117, %r115;
	sub.s32 	%r119, %r116, %r118;
	cvt.u64.u32 	%rd288, %r117;
	cvt.u64.u32 	%rd289, %r119;
	bra.uni 	$L__BB49_35;
$L__BB49_34:
	div.s64 	%rd288, %rd79, %rd80;
	mul.lo.s64 	%rd217, %rd288, %rd80;
	sub.s64 	%rd289, %rd79, %rd217;
$L__BB49_35:
	add.s64 	%rd219, %rd1, %rd214;
	ld.global.u64 	%rd220, [%rd219];
	mad.lo.s64 	%rd87, %rd220, %rd289, %rd305;
	add.s32 	%r30, %r193, -1;
	and.b64  	%rd88, %rd288, 4294967295;
	mul.wide.u32 	%rd221, %r30, 8;
	add.s64 	%rd222, %rd2, %rd221;
	ld.global.u64 	%rd89, [%rd222];
	and.b64  	%rd223, %rd89, -4294967296;
	setp.ne.s64 	%p18, %rd223, 0;
	@%p18 bra 	$L__BB49_37;
	cvt.u32.u64 	%r120, %rd89;
	cvt.u32.u64 	%r121, %rd88;
	div.u32 	%r122, %r121, %r120;
	mul.lo.s32 	%r123, %r122, %r120;
	sub.s32 	%r124, %r121, %r123;
	cvt.u64.u32 	%rd290, %r122;
	cvt.u64.u32 	%rd291, %r124;
	bra.uni 	$L__BB49_38;
$L__BB49_37:
	div.s64 	%rd290, %rd88, %rd89;
	mul.lo.s64 	%rd224, %rd290, %rd89;
	sub.s64 	%rd291, %rd88, %rd224;
$L__BB49_38:
	add.s64 	%rd226, %rd1, %rd221;
	ld.global.u64 	%rd227, [%rd226];
	mad.lo.s64 	%rd96, %rd227, %rd291, %rd87;
	add.s32 	%r31, %r193, -2;
	and.b64  	%rd97, %rd290, 4294967295;
	mul.wide.u32 	%rd228, %r31, 8;
	add.s64 	%rd229, %rd2, %rd228;
	ld.global.u64 	%rd98, [%rd229];
	and.b64  	%rd230, %rd98, -4294967296;
	setp.ne.s64 	%p19, %rd230, 0;
	@%p19 bra 	$L__BB49_40;
	cvt.u32.u64 	%r125, %rd98;
	cvt.u32.u64 	%r126, %rd97;
	div.u32 	%r127, %r126, %r125;
	mul.lo.s32 	%r128, %r127, %r125;
	sub.s32 	%r129, %r126, %r128;
	cvt.u64.u32 	%rd292, %r127;
	cvt.u64.u32 	%rd293, %r129;
	bra.uni 	$L__BB49_41;
$L__BB49_40:
	div.s64 	%rd292, %rd97, %rd98;
	mul.lo.s64 	%rd231, %rd292, %rd98;
	sub.s64 	%rd293, %rd97, %rd231;
$L__BB49_41:
	add.s64 	%rd233, %rd1, %rd228;
	ld.global.u64 	%rd234, [%rd233];
	mad.lo.s64 	%rd105, %rd234, %rd293, %rd96;
	add.s32 	%r32, %r193, -3;
	and.b64  	%rd106, %rd292, 4294967295;
	mul.wide.u32 	%rd235, %r32, 8;
	add.s64 	%rd236, %rd2, %rd235;
	ld.global.u64 	%rd107, [%rd236];
	and.b64  	%rd237, %rd107, -4294967296;
	setp.ne.s64 	%p20, %rd237, 0;
	@%p20 bra 	$L__BB49_43;
	cvt.u32.u64 	%r130, %rd107;
	cvt.u32.u64 	%r131, %rd106;
	div.u32 	%r132, %r131, %r130;
	mul.lo.s32 	%r133, %r132, %r130;
	sub.s32 	%r134, %r131, %r133;
	cvt.u64.u32 	%rd294, %r132;
	cvt.u64.u32 	%rd295, %r134;
	bra.uni 	$L__BB49_44;
$L__BB49_43:
	div.s64 	%rd294, %rd106, %rd107;
	mul.lo.s64 	%rd238, %rd294, %rd107;
	sub.s64 	%rd295, %rd106, %rd238;
$L__BB49_44:
	add.s64 	%rd240, %rd1, %rd235;
	ld.global.u64 	%rd241, [%rd240];
	mad.lo.s64 	%rd305, %rd241, %rd295, %rd105;
	cvt.u32.u64 	%r194, %rd294;
	add.s32 	%r193, %r193, -4;
$L__BB49_45:
	setp.eq.s32 	%p21, %r29, 0;
	@%p21 bra 	$L__BB49_59;
	setp.eq.s32 	%p22, %r29, 1;
	@%p22 bra 	$L__BB49_54;
	cvt.u64.u32 	%rd117, %r194;
	mul.wide.u32 	%rd243, %r193, 8;
	add.s64 	%rd244, %rd2, %rd243;
	ld.global.u64 	%rd118, [%rd244];
	and.b64  	%rd245, %rd118, -4294967296;
	setp.ne.s64 	%p23, %rd245, 0;
	@%p23 bra 	$L__BB49_49;
	cvt.u32.u64 	%r135, %rd118;
	cvt.u32.u64 	%r136, %rd117;
	div.u32 	%r137, %r136, %r135;
	mul.lo.s32 	%r138, %r137, %r135;
	sub.s32 	%r139, %r136, %r138;
	cvt.u64.u32 	%rd298, %r137;
	cvt.u64.u32 	%rd299, %r139;
	bra.uni 	$L__BB49_50;
$L__BB49_49:
	div.s64 	%rd298, %rd117, %rd118;
	mul.lo.s64 	%rd246, %rd298, %rd118;
	sub.s64 	%rd299, %rd117, %rd246;
$L__BB49_50:
	add.s64 	%rd248, %rd1, %rd243;
	ld.global.u64 	%rd249, [%rd248];
	mad.lo.s64 	%rd125, %rd249, %rd299, %rd305;
	add.s32 	%r37, %r193, -1;
	and.b64  	%rd126, %rd298, 4294967295;
	mul.wide.u32 	%rd250, %r37, 8;
	add.s64 	%rd251, %rd2, %rd250;
	ld.global.u64 	%rd127, [%rd251];
	and.b64  	%rd252, %rd127, -4294967296;
	setp.ne.s64 	%p24, %rd252, 0;
	@%p24 bra 	$L__BB49_52;
	cvt.u32.u64 	%r140, %rd127;
	cvt.u32.u64 	%r141, %rd126;
	div.u32 	%r142, %r141, %r140;
	mul.lo.s32 	%r143, %r142, %r140;
	sub.s32 	%r144, %r141, %r143;
	cvt.u64.u32 	%rd300, %r142;
	cvt.u64.u32 	%rd301, %r144;
	bra.uni 	$L__BB49_53;
$L__BB49_52:
	div.s64 	%rd300, %rd126, %rd127;
	mul.lo.s64 	%rd253, %rd300, %rd127;
	sub.s64 	%rd301, %rd126, %rd253;
$L__BB49_53:
	add.s64 	%rd255, %rd1, %rd250;
	ld.global.u64 	%rd256, [%rd255];
	mad.lo.s64 	%rd305, %rd256, %rd301, %rd125;
	cvt.u32.u64 	%r194, %rd300;
	add.s32 	%r193, %r193, -2;
$L__BB49_54:
	and.b32  	%r145, %r8, 1;
	setp.eq.b32 	%p25, %r145, 1;
	not.pred 	%p26, %p25;
	@%p26 bra 	$L__BB49_59;
	cvt.u64.u32 	%rd137, %r194;
	mul.wide.u32 	%rd257, %r193, 8;
	add.s64 	%rd258, %rd2, %rd257;
	ld.global.u64 	%rd138, [%rd258];
	and.b64  	%rd259, %rd138, -4294967296;
	setp.ne.s64 	%p27, %rd259, 0;
	@%p27 bra 	$L__BB49_57;
	cvt.u32.u64 	%r146, %rd138;
	cvt.u32.u64 	%r147, %rd137;
	rem.u32 	%r148, %r147, %r146;
	cvt.u64.u32 	%rd304, %r148;
	bra.uni 	$L__BB49_58;
$L__BB49_57:
	rem.s64 	%rd304, %rd137, %rd138;
$L__BB49_58:
	add.s64 	%rd261, %rd1, %rd257;
	ld.global.u64 	%rd262, [%rd261];
	mad.lo.s64 	%rd305, %rd262, %rd304, %rd305;
$L__BB49_59:
	cvta.to.global.u64 	%rd263, %rd145;
	shl.b64 	%rd264, %rd305, 2;
	add.s64 	%rd265, %rd263, %rd264;
	ld.global.f32 	%f16, [%rd265];
	st.shared.f32 	[%r6], %f16;
	bar.sync 	0;
	setp.ne.s32 	%p28, %r1, 0;
	@%p28 bra 	$L__BB49_76;
	setp.gt.u32 	%p29, %r4, 1;
	@%p29 bra 	$L__BB49_62;
	shl.b32 	%r149, %r3, 2;
	add.s32 	%r151, %r70, %r149;
	ld.shared.f32 	%f54, [%r151];
	bra.uni 	$L__BB49_75;
$L__BB49_62:
	shl.b32 	%r153, %r3, 2;
	add.s32 	%r42, %r70, %r153;
	ld.shared.f32 	%f54, [%r42];
	add.s32 	%r43, %r4, -1;
	add.s32 	%r155, %r4, -2;
	and.b32  	%r44, %r43, 7;
	setp.lt.u32 	%p30, %r155, 7;
	mov.b32 	%r202, 1;
	@%p30 bra 	$L__BB49_66;
	and.b32  	%r158, %r43, -8;
	neg.s32 	%r199, %r158;
	shl.b32 	%r46, %r2, 2;
	add.s32 	%r160, %r153, %r46;
	mov.u32 	%r161, sdata_f32;
	add.s32 	%r197, %r161, %r160;
	shl.b32 	%r48, %r2, 5;
	mov.b32 	%r200, 1;
	mov.b32 	%r198, 0;
$L__BB49_64:
	.pragma "nounroll";
	mul.lo.s32 	%r162, %r200, %r2;
	shl.b32 	%r163, %r162, 2;
	add.s32 	%r164, %r42, %r163;
	ld.shared.f32 	%f18, [%r197];
	add.f32 	%f19, %f54, %f18;
	add.s32 	%r165, %r164, %r46;
	ld.shared.f32 	%f20, [%r165];
	add.f32 	%f21, %f19, %f20;
	add.s32 	%r166, %r165, %r46;
	ld.shared.f32 	%f22, [%r166];
	add.f32 	%f23, %f21, %f22;
	add.s32 	%r167, %r166, %r46;
	ld.shared.f32 	%f24, [%r167];
	add.f32 	%f25, %f23, %f24;
	add.s32 	%r168, %r167, %r46;
	ld.shared.f32 	%f26, [%r168];
	add.f32 	%f27, %f25, %f26;
	add.s32 	%r169, %r168, %r46;
	ld.shared.f32 	%f28, [%r169];
	add.f32 	%f29, %f27, %f28;
	add.s32 	%r170, %r169, %r46;
	ld.shared.f32 	%f30, [%r170];
	add.f32 	%f31, %f29, %f30;
	add.s32 	%r171, %r170, %r46;
	ld.shared.f32 	%f32, [%r171];
	add.f32 	%f54, %f31, %f32;
	add.s32 	%r200, %r200, 8;
	add.s32 	%r199, %r199, 8;
	add.s32 	%r198, %r198, 8;
	add.s32 	%r197, %r197, %r48;
	setp.ne.s32 	%p31, %r199, 0;
	@%p31 bra 	$L__BB49_64;
	add.s32 	%r202, %r198, 1;
$L__BB49_66:
	setp.eq.s32 	%p32, %r44, 0;
	@%p32 bra 	$L__BB49_74;
	and.b32  	%r59, %r43, 3;
	setp.lt.u32 	%p33, %r44, 4;
	@%p33 bra 	$L__BB49_69;
	mul.lo.s32 	%r172, %r202, %r2;
	shl.b32 	%r173, %r172, 2;
	add.s32 	%r174, %r42, %r173;
	ld.shared.f32 	%f34, [%r174];
	add.f32 	%f35, %f54, %f34;
	shl.b32 	%r175, %r2, 2;
	add.s32 	%r176, %r174, %r175;
	ld.shared.f32 	%f36, [%r176];
	add.f32 	%f37, %f35, %f36;
	add.s32 	%r177, %r176, %r175;
	ld.shared.f32 	%f38, [%r177];
	add.f32 	%f39, %f37, %f38;
	add.s32 	%r178, %r177, %r175;
	ld.shared.f32 	%f40, [%r178];
	add.f32 	%f54, %f39, %f40;
	add.s32 	%r202, %r202, 4;
$L__BB49_69:
	setp.eq.s32 	%p34, %r59, 0;
	@%p34 bra 	$L__BB49_74;
	setp.eq.s32 	%p35, %r59, 1;
	@%p35 bra 	$L__BB49_72;
	mul.lo.s32 	%r179, %r202, %r2;
	shl.b32 	%r180, %r179, 2;
	add.s32 	%r181, %r42, %r180;
	ld.shared.f32 	%f42, [%r181];
	add.f32 	%f43, %f54, %f42;
	shl.b32 	%r182, %r2, 2;
	add.s32 	%r183, %r181, %r182;
	ld.shared.f32 	%f44, [%r183];
	add.f32 	%f54, %f43, %f44;
	add.s32 	%r202, %r202, 2;
$L__BB49_72:
	and.b32  	%r184, %r43, 1;
	setp.eq.b32 	%p36, %r184, 1;
	not.pred 	%p37, %p36;
	@%p37 bra 	$L__BB49_74;
	mul.lo.s32 	%r185, %r202, %r2;
	shl.b32 	%r186, %r185, 2;
	add.s32 	%r187, %r42, %r186;
	ld.shared.f32 	%f45, [%r187];
	add.f32 	%f54, %f54, %f45;
$L__BB49_74:
	st.shared.f32 	[%r42], %f54;
$L__BB49_75:
	cvta.to.global.u64 	%rd266, %rd144;
	shl.b64 	%rd267, %rd3, 2;
	add.s64 	%rd268, %rd266, %rd267;
	atom.global.add.f32 	%f46, [%rd268], %f54;
$L__BB49_76:
	ret;

}
	// .globl	contiguous_fast_reduce_f64
.visible .entry contiguous_fast_reduce_f64(
	.param .u64 .ptr .align 1 contiguous_fast_reduce_f64_param_0,
	.param .u64 .ptr .align 1 contiguous_fast_reduce_f64_param_1,
	.param .u64 contiguous_fast_reduce_f64_param_2
)
{
	.reg .pred 	%p<8>;
	.reg .b32 	%r<16>;
	.reg .b64 	%rd<17>;
	.reg .b64 	%fd<27>;

	ld.param.u64 	%rd4, [contiguous_fast_reduce_f64_param_0];
	ld.param.u64 	%rd6, [contiguous_fast_reduce_f64_param_1];
	ld.param.u64 	%rd5, [contiguous_fast_reduce_f64_param_2];
	cvta.to.global.u64 	%rd1, %rd6;
	mov.u32 	%r1, %tid.x;
	mov.u32 	%r2, %ctaid.x;
	mov.u32 	%r15, %ntid.x;
	mul.lo.s32 	%r8, %r2, %r15;
	shl.b32 	%r9, %r8, 1;
	add.s32 	%r4, %r9, %r1;
	shl.b32 	%r10, %r1, 3;
	mov.u32 	%r11, sdata_f64;
	add.s32 	%r5, %r11, %r10;
	mov.b64 	%rd7, 0;
	st.shared.u64 	[%r5], %rd7;
	add.s32 	%r12, %r4, %r15;
	cvt.u64.u32 	%rd2, %r12;
	setp.le.u64 	%p1, %rd5, %rd2;
	@%p1 bra 	$L__BB50_2;
	mul.wide.u32 	%rd10, %r4, 8;
	add.s64 	%rd11, %rd1, %rd10;
	ld.global.f64 	%fd2, [%rd11];
	shl.b64 	%rd12, %rd2, 3;
	add.s64 	%rd13, %rd1, %rd12;
	ld.global.f64 	%fd3, [%rd13];
	add.f64 	%fd4, %fd2, %fd3;
	st.shared.f64 	[%r5], %fd4;
	bra.uni 	$L__BB50_4;
$L__BB50_2:
	cvt.u64.u32 	%rd3, %r4;
	setp.le.u64 	%p2, %rd5, %rd3;
	@%p2 bra 	$L__BB50_4;
	shl.b64 	%rd8, %rd3, 3;
	add.s64 	%rd9, %rd1, %rd8;
	ld.global.f64 	%fd1, [%rd9];
	st.shared.f64 	[%r5], %fd1;
$L__BB50_4:
	bar.sync 	0;
	setp.lt.u32 	%p3, %r15, 66;
	@%p3 bra 	$L__BB50_8;
$L__BB50_5:
	shr.u32 	%r7, %r15, 1;
	setp.ge.u32 	%p4, %r1, %r7;
	@%p4 bra 	$L__BB50_7;
	ld.shared.f64 	%fd5, [%r5];
	shl.b32 	%r13, %r7, 3;
	add.s32 	%r14, %r5, %r13;
	ld.shared.f64 	%fd6, [%r14];
	add.f64 	%fd7, %fd5, %fd6;
	st.shared.f64 	[%r5], %fd7;
$L__BB50_7:
	bar.sync 	0;
	setp.gt.u32 	%p5, %r15, 131;
	mov.u32 	%r15, %r7;
	@%p5 bra 	$L__BB50_5;
$L__BB50_8:
	setp.gt.u32 	%p6, %r1, 31;
	@%p6 bra 	$L__BB50_11;
	ld.volatile.shared.f64 	%fd8, [%r5];
	ld.volatile.shared.f64 	%fd9, [%r5+256];
	add.f64 	%fd10, %fd8, %fd9;
	st.volatile.shared.f64 	[%r5], %fd10;
	ld.volatile.shared.f64 	%fd11, [%r5];
	ld.volatile.shared.f64 	%fd12, [%r5+128];
	add.f64 	%fd13, %fd11, %fd12;
	st.volatile.shared.f64 	[%r5], %fd13;
	ld.volatile.shared.f64 	%fd14, [%r5];
	ld.volatile.shared.f64 	%fd15, [%r5+64];
	add.f64 	%fd16, %fd14, %fd15;
	st.volatile.shared.f64 	[%r5], %fd16;
	ld.volatile.shared.f64 	%fd17, [%r5];
	ld.volatile.shared.f64 	%fd18, [%r5+32];
	add.f64 	%fd19, %fd17, %fd18;
	st.volatile.shared.f64 	[%r5], %fd19;
	ld.volatile.shared.f64 	%fd20, [%r5];
	ld.volatile.shared.f64 	%fd21, [%r5+16];
	add.f64 	%fd22, %fd20, %fd21;
	st.volatile.shared.f64 	[%r5], %fd22;
	ld.volatile.shared.f64 	%fd23, [%r5];
	ld.volatile.shared.f64 	%fd24, [%r5+8];
	add.f64 	%fd25, %fd23, %fd24;
	st.volatile.shared.f64 	[%r5], %fd25;
	setp.ne.s32 	%p7, %r1, 0;
	@%p7 bra 	$L__BB50_11;
	ld.shared.f64 	%fd26, [sdata_f64];
	cvta.to.global.u64 	%rd14, %rd4;
	mul.wide.u32 	%rd15, %r2, 8;
	add.s64 	%rd16, %rd14, %rd15;
	st.global.f64 	[%rd16], %fd26;
$L__BB50_11:
	ret;

}
	// .globl	uncontiguous_fast_reduce_f64
.visible .entry uncontiguous_fast_reduce_f64(
	.param .u64 .ptr .align 1 uncontiguous_fast_reduce_f64_param_0,
	.param .u64 .ptr .align 1 uncontiguous_fast_reduce_f64_param_1,
	.param .u64 .ptr .align 1 uncontiguous_fast_reduce_f64_param_2,
	.param .u64 .ptr .align 1 uncontiguous_fast_reduce_f64_param_3,
	.param .u64 uncontiguous_fast_reduce_f64_param_4,
	.param .u64 uncontiguous_fast_reduce_f64_param_5
)
{
	.reg .pred 	%p<53>;
	.reg .b32 	%r<212>;
	.reg .b64 	%rd<559>;
	.reg .b64 	%fd<27>;

	ld.param.u64 	%rd260, [uncontiguous_fast_reduce_f64_param_0];
	ld.param.u64 	%rd263, [uncontiguous_fast_reduce_f64_param_1];
	ld.param.u64 	%rd264, [uncontiguous_fast_reduce_f64_param_2];
	ld.param.u64 	%rd265, [uncontiguous_fast_reduce_f64_param_3];
	ld.param.u64 	%rd261, [uncontiguous_fast_reduce_f64_param_4];
	ld.param.u64 	%rd262, [uncontiguous_fast_reduce_f64_param_5];
	cvta.to.global.u64 	%rd1, %rd265;
	cvta.to.global.u64 	%rd2, %rd264;
	cvta.to.global.u64 	%rd3, %rd263;
	mov.u32 	%r1, %tid.x;
	mov.u32 	%r2, %ctaid.x;
	mov.u32 	%r211, %ntid.x;
	mul.lo.s32 	%r52, %r2, %r211;
	shl.b32 	%r53, %r52, 1;
	add.s32 	%r4, %r53, %r1;
	shl.b32 	%r54, %r1, 3;
	mov.u32 	%r55, sdata_f64;
	add.s32 	%r5, %r55, %r54;
	mov.b64 	%rd266, 0;
	st.shared.u64 	[%r5], %rd266;
	add.s32 	%r56, %r4, %r211;
	cvt.u64.u32 	%rd512, %r56;
	setp.le.u64 	%p1, %rd262, %rd512;
	@%p1 bra 	$L__BB51_54;
	cvt.u32.u64 	%r6, %rd261;
	add.s32 	%r205, %r6, -1;
	setp.lt.s32 	%p27, %r205, 0;
	mov.b64 	%rd516, 0;
	mov.u64 	%rd517, %rd516;
	@%p27 bra 	$L__BB51_53;
	cvt.u64.u32 	%rd513, %r4;
	setp.lt.u32 	%p28, %r205, 3;
	mov.b64 	%rd517, 0;
	mov.u64 	%rd516, %rd517;
	@%p28 bra 	$L__BB51_30;
	add.s32 	%r203, %r6, -2;
	and.b32  	%r132, %r6, -4;
	neg.s32 	%r202, %r132;
	mov.b64 	%rd517, 0;
$L__BB51_4:
	.pragma "nounroll";
	add.s32 	%r12, %r203, 1;
	mul.wide.u32 	%rd398, %r12, 8;
	add.s64 	%rd399, %rd2, %rd398;
	ld.global.u64 	%rd10, [%rd399];
	or.b64  	%rd400, %rd513, %rd10;
	and.b64  	%rd401, %rd400, -4294967296;
	setp.ne.s64 	%p29, %rd401, 0;
	@%p29 bra 	$L__BB51_6;
	cvt.u32.u64 	%r133, %rd10;
	cvt.u32.u64 	%r134, %rd513;
	div.u32 	%r135, %r134, %r133;
	mul.lo.s32 	%r136, %r135, %r133;
	sub.s32 	%r137, %r134, %r136;
	cvt.u64.u32 	%rd478, %r135;
	cvt.u64.u32 	%rd479, %r137;
	bra.uni 	$L__BB51_7;
$L__BB51_6:
	div.s64 	%rd478, %rd513, %rd10;
	mul.lo.s64 	%rd402, %rd478, %rd10;
	sub.s64 	%rd479, %rd513, %rd402;
$L__BB51_7:
	mul.wide.u32 	%rd403, %r12, 8;
	add.s64 	%rd404, %rd1, %rd403;
	ld.global.u64 	%rd17, [%rd404];
	mad.lo.s64 	%rd18, %rd17, %rd479, %rd516;
	or.b64  	%rd405, %rd512, %rd10;
	and.b64  	%rd406, %rd405, -4294967296;
	setp.ne.s64 	%p30, %rd406, 0;
	@%p30 bra 	$L__BB51_9;
	cvt.u32.u64 	%r138, %rd10;
	cvt.u32.u64 	%r139, %rd512;
	div.u32 	%r140, %r139, %r138;
	mul.lo.s32 	%r141, %r140, %r138;
	sub.s32 	%r142, %r139, %r141;
	cvt.u64.u32 	%rd480, %r140;
	cvt.u64.u32 	%rd481, %r142;
	bra.uni 	$L__BB51_10;
$L__BB51_9:
	div.s64 	%rd480, %rd512, %rd10;
	mul.lo.s64 	%rd407, %rd480, %rd10;
	sub.s64 	%rd481, %rd512, %rd407;
$L__BB51_10:
	mad.lo.s64 	%rd25, %rd481, %rd17, %rd517;
	add.s32 	%r13, %r203, -2;
	mul.wide.u32 	%rd408, %r203, 8;
	add.s64 	%rd409, %rd2, %rd408;
	ld.global.u64 	%rd26, [%rd409];
	or.b64  	%rd410, %rd478, %rd26;
	and.b64  	%rd411, %rd410, -4294967296;
	setp.ne.s64 	%p31, %rd411, 0;
	@%p31 bra 	$L__BB51_12;
	cvt.u32.u64 	%r143, %rd26;
	cvt.u32.u64 	%r144, %rd478;
	div.u32 	%r145, %r144, %r143;
	mul.lo.s32 	%r146, %r145, %r143;
	sub.s32 	%r147, %r144, %r146;
	cvt.u64.u32 	%rd482, %r145;
	cvt.u64.u32 	%rd483, %r147;
	bra.uni 	$L__BB51_13;
$L__BB51_12:
	div.s64 	%rd482, %rd478, %rd26;
	mul.lo.s64 	%rd412, %rd482, %rd26;
	sub.s64 	%rd483, %rd478, %rd412;
$L__BB51_13:
	mul.wide.u32 	%rd413, %r203, 8;
	add.s64 	%rd414, %rd1, %rd413;
	ld.global.u64 	%rd33, [%rd414];
	mad.lo.s64 	%rd34, %rd33, %rd483, %rd18;
	or.b64  	%rd415, %rd480, %rd26;
	and.b64  	%rd416, %rd415, -4294967296;
	setp.ne.s64 	%p32, %rd416, 0;
	@%p32 bra 	$L__BB51_15;
	cvt.u32.u64 	%r148, %rd26;
	cvt.u32.u64 	%r149, %rd480;
	div.u32 	%r150, %r149, %r148;
	mul.lo.s32 	%r151, %r150, %r148;
	sub.s32 	%r152, %r149, %r151;
	cvt.u64.u32 	%rd484, %r150;
	cvt.u64.u32 	%rd485, %r152;
	bra.uni 	$L__BB51_16;
$L__BB51_15:
	div.s64 	%rd484, %rd480, %rd26;
	mul.lo.s64 	%rd417, %rd484, %rd26;
	sub.s64 	%rd485, %rd480, %rd417;
$L__BB51_16:
	mad.lo.s64 	%rd41, %rd485, %rd33, %rd25;
	add.s32 	%r14, %r203, -1;
	mul.wide.u32 	%rd418, %r14, 8;
	add.s64 	%rd419, %rd2, %rd418;
	ld.global.u64 	%rd42, [%rd419];
	or.b64  	%rd420, %rd482, %rd42;
	and.b64  	%rd421, %rd420, -4294967296;
	setp.ne.s64 	%p33, %rd421, 0;
	@%p33 bra 	$L__BB51_18;
	cvt.u32.u64 	%r153, %rd42;
	cvt.u32.u64 	%r154, %rd482;
	div.u32 	%r155, %r154, %r153;
	mul.lo.s32 	%r156, %r155, %r153;
	sub.s32 	%r157, %r154, %r156;
	cvt.u64.u32 	%rd486, %r155;
	cvt.u64.u32 	%rd487, %r157;
	bra.uni 	$L__BB51_19;
$L__BB51_18:
	div.s64 	%rd486, %rd482, %rd42;
	mul.lo.s64 	%rd422, %rd486, %rd42;
	sub.s64 	%rd487, %rd482, %rd422;
$L__BB51_19:
	mul.wide.u32 	%rd423, %r14, 8;
	add.s64 	%rd424, %rd1, %rd423;
	ld.global.u64 	%rd49, [%rd424];
	mad.lo.s64 	%rd50, %rd49, %rd487, %rd34;
	or.b64  	%rd425, %rd484, %rd42;
	and.b64  	%rd426, %rd425, -4294967296;
	setp.ne.s64 	%p34, %rd426, 0;
	@%p34 bra 	$L__BB51_21;
	cvt.u32.u64 	%r158, %rd42;
	cvt.u32.u64 	%r159, %rd484;
	div.u32 	%r160, %r159, %r158;
	mul.lo.s32 	%r161, %r160, %r158;
	sub.s32 	%r162, %r159, %r161;
	cvt.u64.u32 	%rd488, %r160;
	cvt.u64.u32 	%rd489, %r162;
	bra.uni 	$L__BB51_22;
$L__BB51_21:
	div.s64 	%rd488, %rd484, %rd42;
	mul.lo.s64 	%rd427, %rd488, %rd42;
	sub.s64 	%rd489, %rd484, %rd427;
$L__BB51_22:
	mad.lo.s64 	%rd57, %rd489, %rd49, %rd41;
	mul.wide.u32 	%rd428, %r13, 8;
	add.s64 	%rd429, %rd2, %rd428;
	ld.global.u64 	%rd58, [%rd429];
	or.b64  	%rd430, %rd486, %rd58;
	and.b64  	%rd431, %rd430, -4294967296;
	setp.ne.s64 	%p35, %rd431, 0;
	@%p35 bra 	$L__BB51_24;
	cvt.u32.u64 	%r163, %rd58;
	cvt.u32.u64 	%r164, %rd486;
	div.u32 	%r165, %r164, %r163;
	mul.lo.s32 	%r166, %r165, %r163;
	sub.s32 	%r167, %r164, %r166;
	cvt.u64.u32 	%rd513, %r165;
	cvt.u64.u32 	%rd491, %r167;
	bra.uni 	$L__BB51_25;
$L__BB51_24:
	div.s64 	%rd513, %rd486, %rd58;
	mul.lo.s64 	%rd432, %rd513, %rd58;
	sub.s64 	%rd491, %rd486, %rd432;
$L__BB51_25:
	mul.wide.u32 	%rd433, %r13, 8;
	add.s64 	%rd434, %rd1, %rd433;
	ld.global.u64 	%rd65, [%rd434];
	mad.lo.s64 	%rd516, %rd65, %rd491, %rd50;
	or.b64  	%rd435, %rd488, %rd58;
	and.b64  	%rd436, %rd435, -4294967296;
	setp.ne.s64 	%p36, %rd436, 0;
	@%p36 bra 	$L__BB51_27;
	cvt.u32.u64 	%r168, %rd58;
	cvt.u32.u64 	%r169, %rd488;
	div.u32 	%r170, %r169, %r168;
	mul.lo.s32 	%r171, %r170, %r168;
	sub.s32 	%r172, %r169, %r171;
	cvt.u64.u32 	%rd512, %r170;
	cvt.u64.u32 	%rd493, %r172;
	bra.uni 	$L__BB51_28;
$L__BB51_27:
	div.s64 	%rd512, %rd488, %rd58;
	mul.lo.s64 	%rd437, %rd512, %rd58;
	sub.s64 	%rd493, %rd488, %rd437;
$L__BB51_28:
	mad.lo.s64 	%rd517, %rd493, %rd65, %rd57;
	add.s32 	%r203, %r203, -4;
	add.s32 	%r202, %r202, 4;
	setp.ne.s32 	%p37, %r202, 0;
	@%p37 bra 	$L__BB51_4;
	add.s32 	%r205, %r203, 1;
$L__BB51_30:
	and.b32  	%r19, %r6, 3;
	setp.eq.s32 	%p38, %r19, 0;
	@%p38 bra 	$L__BB51_53;
	setp.eq.s32 	%p39, %r19, 1;
	@%p39 bra 	$L__BB51_45;
	mul.wide.u32 	%rd439, %r205, 8;
	add.s64 	%rd440, %rd2, %rd439;
	ld.global.u64 	%rd80, [%rd440];
	or.b64  	%rd441, %rd513, %rd80;
	and.b64  	%rd442, %rd441, -4294967296;
	setp.ne.s64 	%p40, %rd442, 0;
	@%p40 bra 	$L__BB51_34;
	cvt.u32.u64 	%r173, %rd80;
	cvt.u32.u64 	%r174, %rd513;
	div.u32 	%r175, %r174, %r173;
	mul.lo.s32 	%r176, %r175, %r173;
	sub.s32 	%r177, %r174, %r176;
	cvt.u64.u32 	%rd500, %r175;
	cvt.u64.u32 	%rd501, %r177;
	bra.uni 	$L__BB51_35;
$L__BB51_34:
	div.s64 	%rd500, %rd513, %rd80;
	mul.lo.s64 	%rd443, %rd500, %rd80;
	sub.s64 	%rd501, %rd513, %rd443;
$L__BB51_35:
	add.s64 	%rd445, %rd1, %rd439;
	ld.global.u64 	%rd87, [%rd445];
	mad.lo.s64 	%rd88, %rd87, %rd501, %rd516;
	or.b64  	%rd446, %rd512, %rd80;
	and.b64  	%rd447, %rd446, -4294967296;
	setp.ne.s64 	%p41, %rd447, 0;
	@%p41 bra 	$L__BB51_37;
	cvt.u32.u64 	%r178, %rd80;
	cvt.u32.u64 	%r179, %rd512;
	div.u32 	%r180, %r179, %r178;
	mul.lo.s32 	%r181, %r180, %r178;
	sub.s32 	%r182, %r179, %r181;
	cvt.u64.u32 	%rd502, %r180;
	cvt.u64.u32 	%rd503, %r182;
	bra.uni 	$L__BB51_38;
$L__BB51_37:
	div.s64 	%rd502, %rd512, %rd80;
	mul.lo.s64 	%rd448, %rd502, %rd80;
	sub.s64 	%rd503, %rd512, %rd448;
$L__BB51_38:
	mad.lo.s64 	%rd95, %rd503, %rd87, %rd517;
	add.s32 	%r20, %r205, -1;
	mul.wide.u32 	%rd449, %r20, 8;
	add.s64 	%rd450, %rd2, %rd449;
	ld.global.u64 	%rd96, [%rd450];
	or.b64  	%rd451, %rd500, %rd96;
	and.b64  	%rd452, %rd451, -4294967296;
	setp.ne.s64 	%p42, %rd452, 0;
	@%p42 bra 	$L__BB51_40;
	cvt.u32.u64 	%r183, %rd96;
	cvt.u32.u64 	%r184, %rd500;
	div.u32 	%r185, %r184, %r183;
	mul.lo.s32 	%r186, %r185, %r183;
	sub.s32 	%r187, %r184, %r186;
	cvt.u64.u32 	%rd513, %r185;
	cvt.u64.u32 	%rd505, %r187;
	bra.uni 	$L__BB51_41;
$L__BB51_40:
	div.s64 	%rd513, %rd500, %rd96;
	mul.lo.s64 	%rd453, %rd513, %rd96;
	sub.s64 	%rd505, %rd500, %rd453;
$L__BB51_41:
	add.s64 	%rd455, %rd1, %rd449;
	ld.global.u64 	%rd103, [%rd455];
	mad.lo.s64 	%rd516, %rd103, %rd505, %rd88;
	or.b64  	%rd456, %rd502, %rd96;
	and.b64  	%rd457, %rd456, -4294967296;
	setp.ne.s64 	%p43, %rd457, 0;
	@%p43 bra 	$L__BB51_43;
	cvt.u32.u64 	%r188, %rd96;
	cvt.u32.u64 	%r189, %rd502;
	div.u32 	%r190, %r189, %r188;
	mul.lo.s32 	%r191, %r190, %r188;
	sub.s32 	%r192, %r189, %r191;
	cvt.u64.u32 	%rd512, %r190;
	cvt.u64.u32 	%rd507, %r192;
	bra.uni 	$L__BB51_44;
$L__BB51_43:
	div.s64 	%rd512, %rd502, %rd96;
	mul.lo.s64 	%rd458, %rd512, %rd96;
	sub.s64 	%rd507, %rd502, %rd458;
$L__BB51_44:
	mad.lo.s64 	%rd517, %rd507, %rd103, %rd95;
	add.s32 	%r205, %r205, -2;
$L__BB51_45:
	and.b32  	%r193, %r6, 1;
	setp.eq.b32 	%p44, %r193, 1;
	not.pred 	%p45, %p44;
	@%p45 bra 	$L__BB51_53;
	mul.wide.u32 	%rd459, %r205, 8;
	add.s64 	%rd460, %rd2, %rd459;
	ld.global.u64 	%rd118, [%rd460];
	or.b64  	%rd461, %rd513, %rd118;
	and.b64  	%rd462, %rd461, -4294967296;
	setp.ne.s64 	%p46, %rd462, 0;
	@%p46 bra 	$L__BB51_48;
	cvt.u32.u64 	%r194, %rd118;
	cvt.u32.u64 	%r195, %rd513;
	rem.u32 	%r196, %r195, %r194;
	cvt.u64.u32 	%rd514, %r196;
	bra.uni 	$L__BB51_49;
$L__BB51_48:
	rem.s64 	%rd514, %rd513, %rd118;
$L__BB51_49:
	add.s64 	%rd464, %rd1, %rd459;
	ld.global.u64 	%rd122, [%rd464];
	mad.lo.s64 	%rd516, %rd122, %rd514, %rd516;
	or.b64  	%rd465, %rd512, %rd118;
	and.b64  	%rd466, %rd465, -4294967296;
	setp.ne.s64 	%p47, %rd466, 0;
	@%p47 bra 	$L__BB51_51;
	cvt.u32.u64 	%r197, %rd118;
	cvt.u32.u64 	%r198, %rd512;
	rem.u32 	%r199, %r198, %r197;
	cvt.u64.u32 	%rd515, %r199;
	bra.uni 	$L__BB51_52;
$L__BB51_51:
	rem.s64 	%rd515, %rd512, %rd118;
$L__BB51_52:
	mad.lo.s64 	%rd517, %rd515, %rd122, %rd517;
$L__BB51_53:
	shl.b64 	%rd467, %rd516, 3;
	add.s64 	%rd468, %rd3, %rd467;
	ld.global.f64 	%fd2, [%rd468];
	shl.b64 	%rd469, %rd517, 3;
	add.s64 	%rd470, %rd3, %rd469;
	ld.global.f64 	%fd3, [%rd470];
	add.f64 	%fd4, %fd2, %fd3;
	st.shared.f64 	[%r5], %fd4;
	bra.uni 	$L__BB51_114;
$L__BB51_54:
	cvt.u64.u32 	%rd549, %r4;
	setp.le.u64 	%p2, %rd262, %rd549;
	@%p2 bra 	$L__BB51_114;
	cvt.u32.u64 	%r23, %rd261;
	add.s32 	%r209, %r23, -1;
	setp.lt.s32 	%p3, %r209, 0;
	mov.b64 	%rd558, 0;
	@%p3 bra 	$L__BB51_113;
	and.b32  	%r25, %r23, 7;
	setp.lt.u32 	%p4, %r209, 7;
	mov.b64 	%rd558, 0;
	@%p4 bra 	$L__BB51_84;
	add.s32 	%r207, %r23, -4;
	and.b32  	%r57, %r23, -8;
	neg.s32 	%r206, %r57;
	mov.b64 	%rd558, 0;
$L__BB51_58:
	.pragma "nounroll";
	add.s32 	%r30, %r207, 3;
	mul.wide.u32 	%rd271, %r30, 8;
	add.s64 	%rd272, %rd2, %rd271;
	ld.global.u64 	%rd133, [%rd272];
	or.b64  	%rd273, %rd549, %rd133;
	and.b64  	%rd274, %rd273, -4294967296;
	setp.ne.s64 	%p5, %rd274, 0;
	@%p5 bra 	$L__BB51_60;
	cvt.u32.u64 	%r58, %rd133;
	cvt.u32.u64 	%r59, %rd549;
	div.u32 	%r60, %r59, %r58;
	mul.lo.s32 	%r61, %r60, %r58;
	sub.s32 	%r62, %r59, %r61;
	cvt.u64.u32 	%rd520, %r60;
	cvt.u64.u32 	%rd521, %r62;
	bra.uni 	$L__BB51_61;
$L__BB51_60:
	div.s64 	%rd520, %rd549, %rd133;
	mul.lo.s64 	%rd275, %rd520, %rd133;
	sub.s64 	%rd521, %rd549, %rd275;
$L__BB51_61:
	add.s64 	%rd277, %rd1, %rd271;
	ld.global.u64 	%rd278, [%rd277];
	mad.lo.s64 	%rd140, %rd278, %rd521, %rd558;
	add.s32 	%r31, %r207, 2;
	mul.wide.u32 	%rd279, %r31, 8;
	add.s64 	%rd280, %rd2, %rd279;
	ld.global.u64 	%rd141, [%rd280];
	or.b64  	%rd281, %rd520, %rd141;
	and.b64  	%rd282, %rd281, -4294967296;
	setp.ne.s64 	%p6, %rd282, 0;
	@%p6 bra 	$L__BB51_63;
	cvt.u32.u64 	%r63, %rd141;
	cvt.u32.u64 	%r64, %rd520;
	div.u32 	%r65, %r64, %r63;
	mul.lo.s32 	%r66, %r65, %r63;
	sub.s32 	%r67, %r64, %r66;
	cvt.u64.u32 	%rd522, %r65;
	cvt.u64.u32 	%rd523, %r67;
	bra.uni 	$L__BB51_64;
$L__BB51_63:
	div.s64 	%rd522, %rd520, %rd141;
	mul.lo.s64 	%rd283, %rd522, %rd141;
	sub.s64 	%rd523, %rd520, %rd283;
$L__BB51_64:
	add.s64 	%rd285, %rd1, %rd279;
	ld.global.u64 	%rd286, [%rd285];
	mad.lo.s64 	%rd148, %rd286, %rd523, %rd140;
	add.s32 	%r32, %r207, 1;
	mul.wide.u32 	%rd287, %r32, 8;
	add.s64 	%rd288, %rd2, %rd287;
	ld.global.u64 	%rd149, [%rd288];
	or.b64  	%rd289, %rd522, %rd149;
	and.b64  	%rd290, %rd289, -4294967296;
	setp.ne.s64 	%p7, %rd290, 0;
	@%p7 bra 	$L__BB51_66;
	cvt.u32.u64 	%r68, %rd149;
	cvt.u32.u64 	%r69, %rd522;
	div.u32 	%r70, %r69, %r68;
	mul.lo.s32 	%r71, %r70, %r68;
	sub.s32 	%r72, %r69, %r71;
	cvt.u64.u32 	%rd524, %r70;
	cvt.u64.u32 	%rd525, %r72;
	bra.uni 	$L__BB51_67;
$L__BB51_66:
	div.s64 	%rd524, %rd522, %rd149;
	mul.lo.s64 	%rd291, %rd524, %rd149;
	sub.s64 	%rd525, %rd522, %rd291;
$L__BB51_67:
	add.s64 	%rd293, %rd1, %rd287;
	ld.global.u64 	%rd294, [%rd293];
	mad.lo.s64 	%rd156, %rd294, %rd525, %rd148;
	add.s32 	%r33, %r207, -4;
	mul.wide.u32 	%rd295, %r207, 8;
	add.s64 	%rd296, %rd2, %rd295;
	ld.global.u64 	%rd157, [%rd296];
	or.b64  	%rd297, %rd524, %rd157;
	and.b64  	%rd298, %rd297, -4294967296;
	setp.ne.s64 	%p8, %rd298, 0;
	@%p8 bra 	$L__BB51_69;
	cvt.u32.u64 	%r73, %rd157;
	cvt.u32.u64 	%r74, %rd524;
	div.u32 	%r75, %r74, %r73;
	mul.lo.s32 	%r76, %r75, %r73;
	sub.s32 	%r77, %r74, %r76;
	cvt.u64.u32 	%rd526, %r75;
	cvt.u64.u32 	%rd527, %r77;
	bra.uni 	$L__BB51_70;
$L__BB51_69:
	div.s64 	%rd526, %rd524, %rd157;
	mul.lo.s64 	%rd299, %rd526, %rd157;
	sub.s64 	%rd527, %rd524, %rd299;
$L__BB51_70:
	add.s64 	%rd301, %rd1, %rd295;
	ld.global.u64 	%rd302, [%rd301];
	mad.lo.s64 	%rd164, %rd302, %rd527, %rd156;
	add.s32 	%r34, %r207, -1;
	mul.wide.u32 	%rd303, %r34, 8;
	add.s64 	%rd304, %rd2, %rd303;
	ld.global.u64 	%rd165, [%rd304];
	or.b64  	%rd305, %rd526, %rd165;
	and.b64  	%rd306, %rd305, -4294967296;
	setp.ne.s64 	%p9, %rd306, 0;
	@%p9 bra 	$L__BB51_72;
	cvt.u32.u64 	%r78, %rd165;
	cvt.u32.u64 	%r79, %rd526;
	div.u32 	%r80, %r79, %r78;
	mul.lo.s32 	%r81, %r80, %r78;
	sub.s32 	%r82, %r79, %r81;
	cvt.u64.u32 	%rd528, %r80;
	cvt.u64.u32 	%rd529, %r82;
	bra.uni 	$L__BB51_73;
$L__BB51_72:
	div.s64 	%rd528, %rd526, %rd165;
	mul.lo.s64 	%rd307, %rd528, %rd165;
	sub.s64 	%rd529, %rd526, %rd307;
$L__BB51_73:
	add.s64 	%rd309, %rd1, %rd303;
	ld.global.u64 	%rd310, [%rd309];
	mad.lo.s64 	%rd172, %rd310, %rd529, %rd164;
	add.s32 	%r35, %r207, -2;
	mul.wide.u32 	%rd311, %r35, 8;
	add.s64 	%rd312, %rd2, %rd311;
	ld.global.u64 	%rd173, [%rd312];
	or.b64  	%rd313, %rd528, %rd173;
	and.b64  	%rd314, %rd313, -4294967296;
	setp.ne.s64 	%p10, %rd314, 0;
	@%p10 bra 	$L__BB51_75;
	cvt.u32.u64 	%r83, %rd173;
	cvt.u32.u64 	%r84, %rd528;
	div.u32 	%r85, %r84, %r83;
	mul.lo.s32 	%r86, %r85, %r83;
	sub.s32 	%r87, %r84, %r86;
	cvt.u64.u32 	%rd530, %r85;
	cvt.u64.u32 	%rd531, %r87;
	bra.uni 	$L__BB51_76;
$L__BB51_75:
	div.s64 	%rd530, %rd528, %rd173;
	mul.lo.s64 	%rd315, %rd530, %rd173;
	sub.s64 	%rd531, %rd528, %rd315;
$L__BB51_76:
	add.s64 	%rd317, %rd1, %rd311;
	ld.global.u64 	%rd318, [%rd317];
	mad.lo.s64 	%rd180, %rd318, %rd531, %rd172;
	add.s32 	%r36, %r207, -3;
	mul.wide.u32 	%rd319, %r36, 8;
	add.s64 	%rd320, %rd2, %rd319;
	ld.global.u64 	%rd181, [%rd320];
	or.b64  	%rd321, %rd530, %rd181;
	and.b64  	%rd322, %rd321, -4294967296;
	setp.ne.s64 	%p11, %rd322, 0;
	@%p11 bra 	$L__BB51_78;
	cvt.u32.u64 	%r88, %rd181;
	cvt.u32.u64 	%r89, %rd530;
	div.u32 	%r90, %r89, %r88;
	mul.lo.s32 	%r91, %r90, %r88;
	sub.s32 	%r92, %r89, %r91;
	cvt.u64.u32 	%rd532, %r90;
	cvt.u64.u32 	%rd533, %r92;
	bra.uni 	$L__BB51_79;
$L__BB51_78:
	div.s64 	%rd532, %rd530, %rd181;
	mul.lo.s64 	%rd323, %rd532, %rd181;
	sub.s64 	%rd533, %rd530, %rd323;
$L__BB51_79:
	add.s64 	%rd325, %rd1, %rd319;
	ld.global.u64 	%rd326, [%rd325];
	mad.lo.s64 	%rd188, %rd326, %rd533, %rd180;
	mul.wide.u32 	%rd327, %r33, 8;
	add.s64 	%rd328, %rd2, %rd327;
	ld.global.u64 	%rd189, [%rd328];
	or.b64  	%rd329, %rd532, %rd189;
	and.b64  	%rd330, %rd329, -4294967296;
	setp.ne.s64 	%p12, %rd330, 0;
	@%p12 bra 	$L__BB51_81;
	cvt.u32.u64 	%r93, %rd189;
	cvt.u32.u64 	%r94, %rd532;
	div.u32 	%r95, %r94, %r93;
	mul.lo.s32 	%r96, %r95, %r93;
	sub.s32 	%r97, %r94, %r96;
	cvt.u64.u32 	%rd549, %r95;
	cvt.u64.u32 	%rd535, %r97;
	bra.uni 	$L__BB51_82;
$L__BB51_81:
	div.s64 	%rd549, %rd532, %rd189;
	mul.lo.s64 	%rd331, %rd549, %rd189;
	sub.s64 	%rd535, %rd532, %rd331;
$L__BB51_82:
	add.s64 	%rd333, %rd1, %rd327;
	ld.global.u64 	%rd334, [%rd333];
	mad.lo.s64 	%rd558, %rd334, %rd535, %rd188;
	add.s32 	%r207, %r207, -8;
	add.s32 	%r206, %r206, 8;
	setp.ne.s32 	%p13, %r206, 0;
	@%p13 bra 	$L__BB51_58;
	add.s32 	%r209, %r207, 3;
$L__BB51_84:
	setp.eq.s32 	%p14, %r25, 0;
	@%p14 bra 	$L__BB51_113;
	and.b32  	%r41, %r23, 3;
	setp.lt.u32 	%p15, %r25, 4;
	@%p15 bra 	$L__BB51_99;
	mul.wide.u32 	%rd336, %r209, 8;
	add.s64 	%rd337, %rd2, %rd336;
	ld.global.u64 	%rd200, [%rd337];
	or.b64  	%rd338, %rd549, %rd200;
	and.b64  	%rd339, %rd338, -4294967296;
	setp.ne.s64 	%p16, %rd339, 0;
	@%p16 bra 	$L__BB51_88;
	cvt.u32.u64 	%r98, %rd200;
	cvt.u32.u64 	%r99, %rd549;
	div.u32 	%r100, %r99, %r98;
	mul.lo.s32 	%r101, %r100, %r98;
	sub.s32 	%r102, %r99, %r101;
	cvt.u64.u32 	%rd539, %r100;
	cvt.u64.u32 	%rd540, %r102;
	bra.uni 	$L__BB51_89;
$L__BB51_88:
	div.s64 	%rd539, %rd549, %rd200;
	mul.lo.s64 	%rd340, %rd539, %rd200;
	sub.s64 	%rd540, %rd549, %rd340;
$L__BB51_89:
	add.s64 	%rd342, %rd1, %rd336;
	ld.global.u64 	%rd343, [%rd342];
	mad.lo.s64 	%rd207, %rd343, %rd540, %rd558;
	add.s32 	%r42, %r209, -1;
	mul.wide.u32 	%rd344, %r42, 8;
	add.s64 	%rd345, %rd2, %rd344;
	ld.global.u64 	%rd208, [%rd345];
	or.b64  	%rd346, %rd539, %rd208;
	and.b64  	%rd347, %rd346, -4294967296;
	setp.ne.s64 	%p17, %rd347, 0;
	@%p17 bra 	$L__BB51_91;
	cvt.u32.u64 	%r103, %rd208;
	cvt.u32.u64 	%r104, %rd539;
	div.u32 	%r105, %r104, %r103;
	mul.lo.s32 	%r106, %r105, %r103;
	sub.s32 	%r107, %r104, %r106;
	cvt.u64.u32 	%rd541, %r105;
	cvt.u64.u32 	%rd542, %r107;
	bra.uni 	$L__BB51_92;
$L__BB51_91:
	div.s64 	%rd541, %rd539, %rd208;
	mul.lo.s64 	%rd348, %rd541, %rd208;
	sub.s64 	%rd542, %rd539, %rd348;
$L__BB51_92:
	add.s64 	%rd350, %rd1, %rd344;
	ld.global.u64 	%rd351, [%rd350];
	mad.lo.s64 	%rd215, %rd351, %rd542, %rd207;
	add.s32 	%r43, %r209, -2;
	mul.wide.u32 	%rd352, %r43, 8;
	add.s64 	%rd353, %rd2, %rd352;
	ld.global.u64 	%rd216, [%rd353];
	or.b64  	%rd354, %rd541, %rd216;
	and.b64  	%rd355, %rd354, -4294967296;
	setp.ne.s64 	%p18, %rd355, 0;
	@%p18 bra 	$L__BB51_94;
	cvt.u32.u64 	%r108, %rd216;
	cvt.u32.u64 	%r109, %rd541;
	div.u32 	%r110, %r109, %r108;
	mul.lo.s32 	%r111, %r110, %r108;
	sub.s32 	%r112, %r109, %r111;
	cvt.u64.u32 	%rd543, %r110;
	cvt.u64.u32 	%rd544, %r112;
	bra.uni 	$L__BB51_95;
$L__BB51_94:
	div.s64 	%rd543, %rd541, %rd216;
	mul.lo.s64 	%rd356, %rd543, %rd216;
	sub.s64 	%rd544, %rd541, %rd356;
$L__BB51_95:
	add.s64 	%rd358, %rd1, %rd352;
	ld.global.u64 	%rd359, [%rd358];
	mad.lo.s64 	%rd223, %rd359, %rd544, %rd215;
	add.s32 	%r44, %r209, -3;
	mul.wide.u32 	%rd360, %r44, 8;
	add.s64 	%rd361, %rd2, %rd360;
	ld.global.u64 	%rd224, [%rd361];
	or.b64  	%rd362, %rd543, %rd224;
	and.b64  	%rd363, %rd362, -4294967296;
	setp.ne.s64 	%p19, %rd363, 0;
	@%p19 bra 	$L__BB51_97;
	cvt.u32.u64 	%r113, %rd224;
	cvt.u32.u64 	%r114, %rd543;
	div.u32 	%r115, %r114, %r113;
	mul.lo.s32 	%r116, %r115, %r113;
	sub.s32 	%r117, %r114, %r116;
	cvt.u64.u32 	%rd549, %r115;
	cvt.u64.u32 	%rd546, %r117;
	bra.uni 	$L__BB51_98;
$L__BB51_97:
	div.s64 	%rd549, %rd543, %rd224;
	mul.lo.s64 	%rd364, %rd549, %rd224;
	sub.s64 	%rd546, %rd543, %rd364;
$L__BB51_98:
	add.s64 	%rd366, %rd1, %rd360;
	ld.global.u64 	%rd367, [%rd366];
	mad.lo.s64 	%rd558, %rd367, %rd546, %rd223;
	add.s32 	%r209, %r209, -4;
$L__BB51_99:
	setp.eq.s32 	%p20, %r41, 0;
	@%p20 bra 	$L__BB51_113;
	setp.eq.s32 	%p21, %r41, 1;
	@%p21 bra 	$L__BB51_108;
	mul.wide.u32 	%rd369, %r209, 8;
	add.s64 	%rd370, %rd2, %rd369;
	ld.global.u64 	%rd235, [%rd370];
	or.b64  	%rd371, %rd549, %rd235;
	and.b64  	%rd372, %rd371, -4294967296;
	setp.ne.s64 	%p22, %rd372, 0;
	@%p22 bra 	$L__BB51_103;
	cvt.u32.u64 	%r118, %rd235;
	cvt.u32.u64 	%r119, %rd549;
	div.u32 	%r120, %r119, %r118;
	mul.lo.s32 	%r121, %r120, %r118;
	sub.s32 	%r122, %r119, %r121;
	cvt.u64.u32 	%rd550, %r120;
	cvt.u64.u32 	%rd551, %r122;
	bra.uni 	$L__BB51_104;
$L__BB51_103:
	div.s64 	%rd550, %rd549, %rd235;
	mul.lo.s64 	%rd373, %rd550, %rd235;
	sub.s64 	%rd551, %rd549, %rd373;
$L__BB51_104:
	add.s64 	%rd375, %rd1, %rd369;
	ld.global.u64 	%rd376, [%rd375];
	mad.lo.s64 	%rd242, %rd376, %rd551, %rd558;
	add.s32 	%r47, %r209, -1;
	mul.wide.u32 	%rd377, %r47, 8;
	add.s64 	%rd378, %rd2, %rd377;
	ld.global.u64 	%rd243, [%rd378];
	or.b64  	%rd379, %rd550, %rd243;
	and.b64  	%rd380, %rd379, -4294967296;
	setp.ne.s64 	%p23, %rd380, 0;
	@%p23 bra 	$L__BB51_106;
	cvt.u32.u64 	%r123, %rd243;
	cvt.u32.u64 	%r124, %rd550;
	div.u32 	%r125, %r124, %r123;
	mul.lo.s32 	%r126, %r125, %r123;
	sub.s32 	%r127, %r124, %r126;
	cvt.u64.u32 	%rd549, %r125;
	cvt.u64.u32 	%rd553, %r127;
	bra.uni 	$L__BB51_107;
$L__BB51_106:
	div.s64 	%rd549, %rd550, %rd243;
	mul.lo.s64 	%rd381, %rd549, %rd243;
	sub.s64 	%rd553, %rd550, %rd381;
$L__BB51_107:
	add.s64 	%rd383, %rd1, %rd377;
	ld.global.u64 	%rd384, [%rd383];
	mad.lo.s64 	%rd558, %rd384, %rd553, %rd242;
	add.s32 	%r209, %r209, -2;
$L__BB51_108:
	and.b32  	%r128, %r23, 1;
	setp.eq.b32 	%p24, %r128, 1;
	not.pred 	%p25, %p24;
	@%p25 bra 	$L__BB51_113;
	mul.wide.u32 	%rd385, %r209, 8;
	add.s64 	%rd386, %rd2, %rd385;
	ld.global.u64 	%rd254, [%rd386];
	or.b64  	%rd387, %rd549, %rd254;
	and.b64  	%rd388, %rd387, -4294967296;
	setp.ne.s64 	%p26, %rd388, 0;
	@%p26 bra 	$L__BB51_111;
	cvt.u32.u64 	%r129, %rd254;
	cvt.u32.u64 	%r130, %rd549;
	rem.u32 	%r131, %r130, %r129;
	cvt.u64.u32 	%rd557, %r131;
	bra.uni 	$L__BB51_112;
$L__BB51_111:
	rem.s64 	%rd557, %rd549, %rd254;
$L__BB51_112:
	add.s64 	%rd390, %rd1, %rd385;
	ld.global.u64 	%rd391, [%rd390];
	mad.lo.s64 	%rd558, %rd391, %rd557, %rd558;
$L__BB51_113:
	shl.b64 	%rd392, %rd558, 3;
	add.s64 	%rd393, %rd3, %rd392;
	ld.global.f64 	%fd1, [%rd393];
	st.shared.f64 	[%r5], %fd1;
$L__BB51_114:
	bar.sync 	0;
	setp.lt.u32 	%p48, %r211, 66;
	@%p48 bra 	$L__BB51_118;
$L__BB51_115:
	shr.u32 	%r51, %r211, 1;
	setp.ge.u32 	%p49, %r1, %r51;
	@%p49 bra 	$L__BB51_117;
	ld.shared.f64 	%fd5, [%r5];
	shl.b32 	%r200, %r51, 3;
	add.s32 	%r201, %r5, %r200;
	ld.shared.f64 	%fd6, [%r201];
	add.f64 	%fd7, %fd5, %fd6;
	st.shared.f64 	[%r5], %fd7;
$L__BB51_117:
	bar.sync 	0;
	setp.gt.u32 	%p50, %r211, 131;
	mov.u32 	%r211, %r51;
	@%p50 bra 	$L__BB51_115;
$L__BB51_118:
	setp.gt.u32 	%p51, %r1, 31;
	@%p51 bra 	$L__BB51_121;
	ld.volatile.shared.f64 	%fd8, [%r5];
	ld.volatile.shared.f64 	%fd9, [%r5+256];
	add.f64 	%fd10, %fd8, %fd9;
	st.volatile.shared.f64 	[%r5], %fd10;
	ld.volatile.shared.f64 	%fd11, [%r5];
	ld.volatile.shared.f64 	%fd12, [%r5+128];
	add.f64 	%fd13, %fd11, %fd12;
	st.volatile.shared.f64 	[%r5], %fd13;
	ld.volatile.shared.f64 	%fd14, [%r5];
	ld.volatile.shared.f64 	%fd15, [%r5+64];
	add.f64 	%fd16, %fd14, %fd15;
	st.volatile.shared.f64 	[%r5], %fd16;
	ld.volatile.shared.f64 	%fd17, [%r5];
	ld.volatile.shared.f64 	%fd18, [%r5+32];
	add.f64 	%fd19, %fd17, %fd18;
	st.volatile.shared.f64 	[%r5], %fd19;
	ld.volatile.shared.f64 	%fd20, [%r5];
	ld.volatile.shared.f64 	%fd21, [%r5+16];
	add.f64 	%fd22, %fd20, %fd21;
	st.volatile.shared.f64 	[%r5], %fd22;
	ld.volatile.shared.f64 	%fd23, [%r5];
	ld.volatile.shared.f64 	%fd24, [%r5+8];
	add.f64 	%fd25, %fd23, %fd24;
	st.volatile.shared.f64 	[%r5], %fd25;
	setp.ne.s32 	%p52, %r1, 0;
	@%p52 bra 	$L__BB51_121;
	ld.shared.f64 	%fd26, [sdata_f64];
	cvta.to.global.u64 	%rd471, %rd260;
	mul.wide.u32 	%rd472, %r2, 8;
	add.s64 	%rd473, %rd471, %rd472;
	st.global.f64 	[%rd473], %fd26;
$L__BB51_121:
	ret;

}
	// .globl	contiguous_reduce2_f64
.visible .entry contiguous_reduce2_f64(
	.param .u64 .ptr .align 1 contiguous_reduce2_f64_param_0,
	.param .u64 .ptr .align 1 contiguous_reduce2_f64_param_1,
	.param .u64 .ptr .align 1 contiguous_reduce2_f64_param_2,
	.param .u64 .ptr .align 1 contiguous_reduce2_f64_param_3,
	.param .u64 contiguous_reduce2_f64_param_4,
	.param .u64 contiguous_reduce2_f64_param_5,
	.param .u64 contiguous_reduce2_f64_param_6
)
{
	.reg .pred 	%p<53>;
	.reg .b32 	%r<216>;
	.reg .b64 	%rd<573>;
	.reg .b64 	%fd<27>;

	ld.param.u64 	%rd266, [contiguous_reduce2_f64_param_1];
	ld.param.u64 	%rd267, [contiguous_reduce2_f64_param_2];
	ld.param.u64 	%rd268, [contiguous_reduce2_f64_param_3];
	ld.param.u64 	%rd263, [contiguous_reduce2_f64_param_4];
	ld.param.u64 	%rd264, [contiguous_reduce2_f64_param_5];
	ld.param.u64 	%rd265, [contiguous_reduce2_f64_param_6];
	cvta.to.global.u64 	%rd1, %rd268;
	cvta.to.global.u64 	%rd2, %rd267;
	cvta.to.global.u64 	%rd572, %rd266;
	mov.u32 	%r1, %tid.x;
	mov.u32 	%r2, %ctaid.x;
	mov.u32 	%r215, %ntid.x;
	mul.lo.s32 	%r51, %r2, %r215;
	shl.b32 	%r52, %r51, 1;
	add.s32 	%r4, %r52, %r1;
	shl.b32 	%r53, %r1, 3;
	mov.u32 	%r54, sdata_f64;
	add.s32 	%r5, %r54, %r53;
	mov.b64 	%rd269, 0;
	st.shared.u64 	[%r5], %rd269;
	add.s32 	%r55, %r4, %r215;
	cvt.u64.u32 	%rd4, %r55;
	setp.le.u64 	%p1, %rd264, %rd4;
	@%p1 bra 	$L__BB52_54;
	cvt.u64.u32 	%rd402, %r4;
	mov.u32 	%r132, %ctaid.y;
	cvt.u64.u32 	%rd403, %r132;
	mul.lo.s64 	%rd404, %rd264, %rd403;
	add.s64 	%rd526, %rd404, %rd402;
	add.s64 	%rd524, %rd404, %rd4;
	cvt.u32.u64 	%r6, %rd263;
	add.s32 	%r209, %r6, -1;
	setp.lt.s32 	%p27, %r209, 0;
	mov.b64 	%rd530, 0;
	mov.u64 	%rd531, %rd530;
	@%p27 bra 	$L__BB52_53;
	setp.lt.u32 	%p28, %r209, 3;
	mov.b64 	%rd531, 0;
	mov.u64 	%rd530, %rd531;
	@%p28 bra 	$L__BB52_30;
	add.s32 	%r207, %r6, -2;
	and.b32  	%r133, %r6, -4;
	neg.s32 	%r206, %r133;
	mov.b64 	%rd531, 0;
$L__BB52_4:
	.pragma "nounroll";
	add.s32 	%r12, %r207, 1;
	mul.wide.u32 	%rd408, %r12, 8;
	add.s64 	%rd409, %rd2, %rd408;
	ld.global.u64 	%rd11, [%rd409];
	or.b64  	%rd410, %rd526, %rd11;
	and.b64  	%rd411, %rd410, -4294967296;
	setp.ne.s64 	%p29, %rd411, 0;
	@%p29 bra 	$L__BB52_6;
	cvt.u32.u64 	%r134, %rd11;
	cvt.u32.u64 	%r135, %rd526;
	div.u32 	%r136, %r135, %r134;
	mul.lo.s32 	%r137, %r136, %r134;
	sub.s32 	%r138, %r135, %r137;
	cvt.u64.u32 	%rd492, %r136;
	cvt.u64.u32 	%rd493, %r138;
	bra.uni 	$L__BB52_7;
$L__BB52_6:
	div.s64 	%rd492, %rd526, %rd11;
	mul.lo.s64 	%rd412, %rd492, %rd11;
	sub.s64 	%rd493, %rd526, %rd412;
$L__BB52_7:
	mul.wide.u32 	%rd413, %r12, 8;
	add.s64 	%rd414, %rd1, %rd413;
	ld.global.u64 	%rd18, [%rd414];
	mad.lo.s64 	%rd19, %rd18, %rd493, %rd530;
	or.b64  	%rd415, %rd524, %rd11;
	and.b64  	%rd416, %rd415, -4294967296;
	setp.ne.s64 	%p30, %rd416, 0;
	@%p30 bra 	$L__BB52_9;
	cvt.u32.u64 	%r139, %rd11;
	cvt.u32.u64 	%r140, %rd524;
	div.u32 	%r141, %r140, %r139;
	mul.lo.s32 	%r142, %r141, %r139;
	sub.s32 	%r143, %r140, %r142;
	cvt.u64.u32 	%rd494, %r141;
	cvt.u64.u32 	%rd495, %r143;
	bra.uni 	$L__BB52_10;
$L__BB52_9:
	div.s64 	%rd494, %rd524, %rd11;
	mul.lo.s64 	%rd417, %rd494, %rd11;
	sub.s64 	%rd495, %rd524, %rd417;
$L__BB52_10:
	mad.lo.s64 	%rd26, %rd495, %rd18, %rd531;
	mul.wide.u32 	%rd418, %r207, 8;
	add.s64 	%rd419, %rd2, %rd418;
	ld.global.u64 	%rd27, [%rd419];
	or.b64  	%rd420, %rd492, %rd27;
	and.b64  	%rd421, %rd420, -4294967296;
	setp.ne.s64 	%p31, %rd421, 0;
	@%p31 bra 	$L__BB52_12;
	cvt.u32.u64 	%r144, %rd27;
	cvt.u32.u64 	%r145, %rd492;
	div.u32 	%r146, %r145, %r144;
	mul.lo.s32 	%r147, %r146, %r144;
	sub.s32 	%r148, %r145, %r147;
	cvt.u64.u32 	%rd496, %r146;
	cvt.u64.u32 	%rd497, %r148;
	bra.uni 	$L__BB52_13;
$L__BB52_12:
	div.s64 	%rd496, %rd492, %rd27;
	mul.lo.s64 	%rd422, %rd496, %rd27;
	sub.s64 	%rd497, %rd492, %rd422;
$L__BB52_13:
	mul.wide.u32 	%rd423, %r207, 8;
	add.s64 	%rd424, %rd1, %rd423;
	ld.global.u64 	%rd34, [%rd424];
	mad.lo.s64 	%rd35, %rd34, %rd497, %rd19;
	or.b64  	%rd425, %rd494, %rd27;
	and.b64  	%rd426, %rd425, -4294967296;
	setp.ne.s64 	%p32, %rd426, 0;
	@%p32 bra 	$L__BB52_15;
	cvt.u32.u64 	%r149, %rd27;
	cvt.u32.u64 	%r150, %rd494;
	div.u32 	%r151, %r150, %r149;
	mul.lo.s32 	%r152, %r151, %r149;
	sub.s32 	%r153, %r150, %r152;
	cvt.u64.u32 	%rd498, %r151;
	cvt.u64.u32 	%rd499, %r153;
	bra.uni 	$L__BB52_16;
$L__BB52_15:
	div.s64 	%rd498, %rd494, %rd27;
	mul.lo.s64 	%rd427, %rd498, %rd27;
	sub.s64 	%rd499, %rd494, %rd427;
$L__BB52_16:
	mad.lo.s64 	%rd42, %rd499, %rd34, %rd26;
	add.s32 	%r13, %r207, -1;
	mul.wide.u32 	%rd428, %r13, 8;
	add.s64 	%rd429, %rd2, %rd428;
	ld.global.u64 	%rd43, [%rd429];
	or.b64  	%rd430, %rd496, %rd43;
	and.b64  	%rd431, %rd430, -4294967296;
	setp.ne.s64 	%p33, %rd431, 0;
	@%p33 bra 	$L__BB52_18;
	cvt.u32.u64 	%r154, %rd43;
	cvt.u32.u64 	%r155, %rd496;
	div.u32 	%r156, %r155, %r154;
	mul.lo.s32 	%r157, %r156, %r154;
	sub.s32 	%r158, %r155, %r157;
	cvt.u64.u32 	%rd500, %r156;
	cvt.u64.u32 	%rd501, %r158;
	bra.uni 	$L__BB52_19;
$L__BB52_18:
	div.s64 	%rd500, %rd496, %rd43;
	mul.lo.s64 	%rd432, %rd500, %rd43;
	sub.s64 	%rd501, %rd496, %rd432;
$L__BB52_19:
	mul.wide.u32 	%rd433, %r13, 8;
	add.s64 	%rd434, %rd1, %rd433;
	ld.global.u64 	%rd50, [%rd434];
	mad.lo.s64 	%rd51, %rd50, %rd501, %rd35;
	or.b64  	%rd435, %rd498, %rd43;
	and.b64  	%rd436, %rd435, -4294967296;
	setp.ne.s64 	%p34, %rd436, 0;
	@%p34 bra 	$L__BB52_21;
	cvt.u32.u64 	%r159, %rd43;
	cvt.u32.u64 	%r160, %rd498;
	div.u32 	%r161, %r160, %r159;
	mul.lo.s32 	%r162, %r161, %r159;
	sub.s32 	%r163, %r160, %r162;
	cvt.u64.u32 	%rd502, %r161;
	cvt.u64.u32 	%rd503, %r163;
	bra.uni 	$L__BB52_22;
$L__BB52_21:
	div.s64 	%rd502, %rd498, %rd43;
	mul.lo.s64 	%rd437, %rd502, %rd43;
	sub.s64 	%rd503, %rd498, %rd437;
$L__BB52_22:
	mad.lo.s64 	%rd58, %rd503, %rd50, %rd42;
	add.s32 	%r164, %r207, -2;
	mul.wide.u32 	%rd438, %r164, 8;
	add.s64 	%rd439, %rd2, %rd438;
	ld.global.u64 	%rd59, [%rd439];
	or.b64  	%rd440, %rd500, %rd59;
	and.b64  	%rd441, %rd440, -4294967296;
	setp.ne.s64 	%p35, %rd441, 0;
	@%p35 bra 	$L__BB52_24;
	cvt.u32.u64 	%r165, %rd59;
	cvt.u32.u64 	%r166, %rd500;
	div.u32 	%r167, %r166, %r165;
	mul.lo.s32 	%r168, %r167, %r165;
	sub.s32 	%r169, %r166, %r168;
	cvt.u64.u32 	%rd526, %r167;
	cvt.u64.u32 	%rd505, %r169;
	bra.uni 	$L__BB52_25;
$L__BB52_24:
	div.s64 	%rd526, %rd500, %rd59;
	mul.lo.s64 	%rd442, %rd526, %rd59;
	sub.s64 	%rd505, %rd500, %rd442;
$L__BB52_25:
	mul.wide.u32 	%rd443, %r164, 8;
	add.s64 	%rd444, %rd1, %rd443;
	ld.global.u64 	%rd66, [%rd444];
	mad.lo.s64 	%rd530, %rd66, %rd505, %rd51;
	or.b64  	%rd445, %rd502, %rd59;
	and.b64  	%rd446, %rd445, -4294967296;
	setp.ne.s64 	%p36, %rd446, 0;
	@%p36 bra 	$L__BB52_27;
	cvt.u32.u64 	%r171, %rd59;
	cvt.u32.u64 	%r172, %rd502;
	div.u32 	%r173, %r172, %r171;
	mul.lo.s32 	%r174, %r173, %r171;
	sub.s32 	%r175, %r172, %r174;
	cvt.u64.u32 	%rd524, %r173;
	cvt.u64.u32 	%rd507, %r175;
	bra.uni 	$L__BB52_28;
$L__BB52_27:
	div.s64 	%rd524, %rd502, %rd59;
	mul.lo.s64 	%rd447, %rd524, %rd59;
	sub.s64 	%rd507, %rd502, %rd447;
$L__BB52_28:
	mad.lo.s64 	%rd531, %rd507, %rd66, %rd58;
	add.s32 	%r207, %r207, -4;
	add.s32 	%r206, %r206, 4;
	setp.ne.s32 	%p37, %r206, 0;
	@%p37 bra 	$L__BB52_4;
	add.s32 	%r209, %r207, 1;
$L__BB52_30:
	and.b32  	%r18, %r6, 3;
	setp.eq.s32 	%p38, %r18, 0;
	@%p38 bra 	$L__BB52_53;
	setp.eq.s32 	%p39, %r18, 1;
	@%p39 bra 	$L__BB52_45;
	mul.wide.u32 	%rd449, %r209, 8;
	add.s64 	%rd450, %rd2, %rd449;
	ld.global.u64 	%rd81, [%rd450];
	or.b64  	%rd451, %rd526, %rd81;
	and.b64  	%rd452, %rd451, -4294967296;
	setp.ne.s64 	%p40, %rd452, 0;
	@%p40 bra 	$L__BB52_34;
	cvt.u32.u64 	%r176, %rd81;
	cvt.u32.u64 	%r177, %rd526;
	div.u32 	%r178, %r177, %r176;
	mul.lo.s32 	%r179, %r178, %r176;
	sub.s32 	%r180, %r177, %r179;
	cvt.u64.u32 	%rd514, %r178;
	cvt.u64.u32 	%rd515, %r180;
	bra.uni 	$L__BB52_35;
$L__BB52_34:
	div.s64 	%rd514, %rd526, %rd81;
	mul.lo.s64 	%rd453, %rd514, %rd81;
	sub.s64 	%rd515, %rd526, %rd453;
$L__BB52_35:
	add.s64 	%rd455, %rd1, %rd449;
	ld.global.u64 	%rd88, [%rd455];
	mad.lo.s64 	%rd89, %rd88, %rd515, %rd530;
	or.b64  	%rd456, %rd524, %rd81;
	and.b64  	%rd457, %rd456, -4294967296;
	setp.ne.s64 	%p41, %rd457, 0;
	@%p41 bra 	$L__BB52_37;
	cvt.u32.u64 	%r181, %rd81;
	cvt.u32.u64 	%r182, %rd524;
	div.u32 	%r183, %r182, %r181;
	mul.lo.s32 	%r184, %r183, %r181;
	sub.s32 	%r185, %r182, %r184;
	cvt.u64.u32 	%rd516, %r183;
	cvt.u64.u32 	%rd517, %r185;
	bra.uni 	$L__BB52_38;
$L__BB52_37:
	div.s64 	%rd516, %rd524, %rd81;
	mul.lo.s64 	%rd458, %rd516, %rd81;
	sub.s64 	%rd517, %rd524, %rd458;
$L__BB52_38:
	mad.lo.s64 	%rd96, %rd517, %rd88, %rd531;
	add.s32 	%r19, %r209, -1;
	mul.wide.u32 	%rd459, %r19, 8;
	add.s64 	%rd460, %rd2, %rd459;
	ld.global.u64 	%rd97, [%rd460];
	or.b64  	%rd461, %rd514, %rd97;
	and.b64  	%rd462, %rd461, -4294967296;
	setp.ne.s64 	%p42, %rd462, 0;
	@%p42 bra 	$L__BB52_40;
	cvt.u32.u64 	%r186, %rd97;
	cvt.u32.u64 	%r187, %rd514;
	div.u32 	%r188, %r187, %r186;
	mul.lo.s32 	%r189, %r188, %r186;
	sub.s32 	%r190, %r187, %r189;
	cvt.u64.u32 	%rd526, %r188;
	cvt.u64.u32 	%rd519, %r190;
	bra.uni 	$L__BB52_41;
$L__BB52_40:
	div.s64 	%rd526, %rd514, %rd97;
	mul.lo.s64 	%rd463, %rd526, %rd97;
	sub.s64 	%rd519, %rd514, %rd463;
$L__BB52_41:
	add.s64 	%rd465, %rd1, %rd459;
	ld.global.u64 	%rd104, [%rd465];
	mad.lo.s64 	%rd530, %rd104, %rd519, %rd89;
	or.b64  	%rd466, %rd516, %rd97;
	and.b64  	%rd467, %rd466, -4294967296;
	setp.ne.s64 	%p43, %rd467, 0;
	@%p43 bra 	$L__BB52_43;
	cvt.u32.u64 	%r191, %rd97;
	cvt.u32.u64 	%r192, %rd516;
	div.u32 	%r193, %r192, %r191;
	mul.lo.s32 	%r194, %r193, %r191;
	sub.s32 	%r195, %r192, %r194;
	cvt.u64.u32 	%rd524, %r193;
	cvt.u64.u32 	%rd521, %r195;
	bra.uni 	$L__BB52_44;
$L__BB52_43:
	div.s64 	%rd524, %rd516, %rd97;
	mul.lo.s64 	%rd468, %rd524, %rd97;
	sub.s64 	%rd521, %rd516, %rd468;
$L__BB52_44:
	mad.lo.s64 	%rd531, %rd521, %rd104, %rd96;
	add.s32 	%r209, %r209, -2;
$L__BB52_45:
	and.b32  	%r196, %r6, 1;
	setp.eq.b32 	%p44, %r196, 1;
	not.pred 	%p45, %p44;
	@%p45 bra 	$L__BB52_53;
	mul.wide.u32 	%rd469, %r209, 8;
	add.s64 	%rd470, %rd2, %rd469;
	ld.global.u64 	%rd119, [%rd470];
	or.b64  	%rd471, %rd526, %rd119;
	and.b64  	%rd472, %rd471, -4294967296;
	setp.ne.s64 	%p46, %rd472, 0;
	@%p46 bra 	$L__BB52_48;
	cvt.u32.u64 	%r197, %rd119;
	cvt.u32.u64 	%r198, %rd526;
	rem.u32 	%r199, %r198, %r197;
	cvt.u64.u32 	%rd528, %r199;
	bra.uni 	$L__BB52_49;
$L__BB52_48:
	rem.s64 	%rd528, %rd526, %rd119;
$L__BB52_49:
	add.s64 	%rd474, %rd1, %rd469;
	ld.global.u64 	%rd123, [%rd474];
	mad.lo.s64 	%rd530, %rd123, %rd528, %rd530;
	or.b64  	%rd475, %rd524, %rd119;
	and.b64  	%rd476, %rd475, -4294967296;
	setp.ne.s64 	%p47, %rd476, 0;
	@%p47 bra 	$L__BB52_51;
	cvt.u32.u64 	%r200, %rd119;
	cvt.u32.u64 	%r201, %rd524;
	rem.u32 	%r202, %r201, %r200;
	cvt.u64.u32 	%rd529, %r202;
	bra.uni 	$L__BB52_52;
$L__BB52_51:
	rem.s64 	%rd529, %rd524, %rd119;
$L__BB52_52:
	mad.lo.s64 	%rd531, %rd529, %rd123, %rd531;
$L__BB52_53:
	shl.b64 	%rd477, %rd530, 3;
	add.s64 	%rd478, %rd572, %rd477;
	ld.global.f64 	%fd2, [%rd478];
	shl.b64 	%rd479, %rd531, 3;
	add.s64 	%rd480, %rd572, %rd479;
	ld.global.f64 	%fd3, [%rd480];
	add.f64 	%fd4, %fd2, %fd3;
	st.shared.f64 	[%r5], %fd4;
	bra.uni 	$L__BB52_114;
$L__BB52_54:
	cvt.u64.u32 	%rd131, %r4;
	setp.le.u64 	%p2, %rd264, %rd131;
	@%p2 bra 	$L__BB52_114;
	mov.u32 	%r56, %ctaid.y;
	cvt.u64.u32 	%rd270, %r56;
	mad.lo.s64 	%rd563, %rd264, %rd270, %rd131;
	cvt.u32.u64 	%r22, %rd263;
	add.s32 	%r213, %r22, -1;
	setp.lt.s32 	%p3, %r213, 0;
	@%p3 bra 	$L__BB52_113;
	and.b32  	%r24, %r22, 7;
	setp.lt.u32 	%p4, %r213, 7;
	@%p4 bra 	$L__BB52_84;
	add.s32 	%r211, %r22, -4;
	and.b32  	%r57, %r22, -8;
	neg.s32 	%r210, %r57;
$L__BB52_58:
	.pragma "nounroll";
	add.s32 	%r29, %r211, 3;
	mul.wide.u32 	%rd272, %r29, 8;
	add.s64 	%rd273, %rd2, %rd272;
	ld.global.u64 	%rd135, [%rd273];
	or.b64  	%rd274, %rd563, %rd135;
	and.b64  	%rd275, %rd274, -4294967296;
	setp.ne.s64 	%p5, %rd275, 0;
	@%p5 bra 	$L__BB52_60;
	cvt.u32.u64 	%r58, %rd135;
	cvt.u32.u64 	%r59, %rd563;
	div.u32 	%r60, %r59, %r58;
	mul.lo.s32 	%r61, %r60, %r58;
	sub.s32 	%r62, %r59, %r61;
	cvt.u64.u32 	%rd534, %r60;
	cvt.u64.u32 	%rd535, %r62;
	bra.uni 	$L__BB52_61;
$L__BB52_60:
	div.s64 	%rd534, %rd563, %rd135;
	mul.lo.s64 	%rd276, %rd534, %rd135;
	sub.s64 	%rd535, %rd563, %rd276;
$L__BB52_61:
	add.s64 	%rd278, %rd1, %rd272;
	ld.global.u64 	%rd279, [%rd278];
	mul.lo.s64 	%rd142, %rd279, %rd535;
	add.s32 	%r30, %r211, 2;
	mul.wide.u32 	%rd280, %r30, 8;
	add.s64 	%rd281, %rd2, %rd280;
	ld.global.u64 	%rd143, [%rd281];
	or.b64  	%rd282, %rd534, %rd143;
	and.b64  	%rd283, %rd282, -4294967296;
	setp.ne.s64 	%p6, %rd283, 0;
	@%p6 bra 	$L__BB52_63;
	cvt.u32.u64 	%r63, %rd143;
	cvt.u32.u64 	%r64, %rd534;
	div.u32 	%r65, %r64, %r63;
	mul.lo.s32 	%r66, %r65, %r63;
	sub.s32 	%r67, %r64, %r66;
	cvt.u64.u32 	%rd536, %r65;
	cvt.u64.u32 	%rd537, %r67;
	bra.uni 	$L__BB52_64;
$L__BB52_63:
	div.s64 	%rd536, %rd534, %rd143;
	mul.lo.s64 	%rd284, %rd536, %rd143;
	sub.s64 	%rd537, %rd534, %rd284;
$L__BB52_64:
	add.s64 	%rd286, %rd1, %rd280;
	ld.global.u64 	%rd287, [%rd286];
	mad.lo.s64 	%rd150, %rd287, %rd537, %rd142;
	add.s32 	%r31, %r211, 1;
	mul.wide.u32 	%rd288, %r31, 8;
	add.s64 	%rd289, %rd2, %rd288;
	ld.global.u64 	%rd151, [%rd289];
	or.b64  	%rd290, %rd536, %rd151;
	and.b64  	%rd291, %rd290, -4294967296;
	setp.ne.s64 	%p7, %rd291, 0;
	@%p7 bra 	$L__BB52_66;
	cvt.u32.u64 	%r68, %rd151;
	cvt.u32.u64 	%r69, %rd536;
	div.u32 	%r70, %r69, %r68;
	mul.lo.s32 	%r71, %r70, %r68;
	sub.s32 	%r72, %r69, %r71;
	cvt.u64.u32 	%rd538, %r70;
	cvt.u64.u32 	%rd539, %r72;
	bra.uni 	$L__BB52_67;
$L__BB52_66:
	div.s64 	%rd538, %rd536, %rd151;
	mul.lo.s64 	%rd292, %rd538, %rd151;
	sub.s64 	%rd539, %rd536, %rd292;
$L__BB52_67:
	add.s64 	%rd294, %rd1, %rd288;
	ld.global.u64 	%rd295, [%rd294];
	mad.lo.s64 	%rd158, %rd295, %rd539, %rd150;
	add.s32 	%r32, %r211, -4;
	mul.wide.u32 	%rd296, %r211, 8;
	add.s64 	%rd297, %rd2, %rd296;
	ld.global.u64 	%rd159, [%rd297];
	or.b64  	%rd298, %rd538, %rd159;
	and.b64  	%rd299, %rd298, -4294967296;
	setp.ne.s64 	%p8, %rd299, 0;
	@%p8 bra 	$L__BB52_69;
	cvt.u32.u64 	%r73, %rd159;
	cvt.u32.u64 	%r74, %rd538;
	div.u32 	%r75, %r74, %r73;
	mul.lo.s32 	%r76, %r75, %r73;
	sub.s32 	%r77, %r74, %r76;
	cvt.u64.u32 	%rd540, %r75;
	cvt.u64.u32 	%rd541, %r77;
	bra.uni 	$L__BB52_70;
$L__BB52_69:
	div.s64 	%rd540, %rd538, %rd159;
	mul.lo.s64 	%rd300, %rd540, %rd159;
	sub.s64 	%rd541, %rd538, %rd300;
$L__BB52_70:
	add.s64 	%rd302, %rd1, %rd296;
	ld.global.u64 	%rd303, [%rd302];
	mad.lo.s64 	%rd166, %rd303, %rd541, %rd158;
	add.s32 	%r33, %r211, -1;
	mul.wide.u32 	%rd304, %r33, 8;
	add.s64 	%rd305, %rd2, %rd304;
	ld.global.u64 	%rd167, [%rd305];
	or.b64  	%rd306, %rd540, %rd167;
	and.b64  	%rd307, %rd306, -4294967296;
	setp.ne.s64 	%p9, %rd307, 0;
	@%p9 bra 	$L__BB52_72;
	cvt.u32.u64 	%r78, %rd167;
	cvt.u32.u64 	%r79, %rd540;
	div.u32 	%r80, %r79, %r78;
	mul.lo.s32 	%r81, %r80, %r78;
	sub.s32 	%r82, %r79, %r81;
	cvt.u64.u32 	%rd542, %r80;
	cvt.u64.u32 	%rd543, %r82;
	bra.uni 	$L__BB52_73;
$L__BB52_72:
	div.s64 	%rd542, %rd540, %rd167;
	mul.lo.s64 	%rd308, %rd542, %rd167;
	sub.s64 	%rd543, %rd540, %rd308;
$L__BB52_73:
	add.s64 	%rd310, %rd1, %rd304;
	ld.global.u64 	%rd311, [%rd310];
	mad.lo.s64 	%rd174, %rd311, %rd543, %rd166;
	add.s32 	%r34, %r211, -2;
	mul.wide.u32 	%rd312, %r34, 8;
	add.s64 	%rd313, %rd2, %rd312;
	ld.global.u64 	%rd175, [%rd313];
	or.b64  	%rd314, %rd542, %rd175;
	and.b64  	%rd315, %rd314, -4294967296;
	setp.ne.s64 	%p10, %rd315, 0;
	@%p10 bra 	$L__BB52_75;
	cvt.u32.u64 	%r83, %rd175;
	cvt.u32.u64 	%r84, %rd542;
	div.u32 	%r85, %r84, %r83;
	mul.lo.s32 	%r86, %r85, %r83;
	sub.s32 	%r87, %r84, %r86;
	cvt.u64.u32 	%rd544, %r85;
	cvt.u64.u32 	%rd545, %r87;
	bra.uni 	$L__BB52_76;
$L__BB52_75:
	div.s64 	%rd544, %rd542, %rd175;
	mul.lo.s64 	%rd316, %rd544, %rd175;
	sub.s64 	%rd545, %rd542, %rd316;
$L__BB52_76:
	add.s64 	%rd318, %rd1, %rd312;
	ld.global.u64 	%rd319, [%rd318];
	mad.lo.s64 	%rd182, %rd319, %rd545, %rd174;
	add.s32 	%r35, %r211, -3;
	mul.wide.u32 	%rd320, %r35, 8;
	add.s64 	%rd321, %rd2, %rd320;
	ld.global.u64 	%rd183, [%rd321];
	or.b64  	%rd322, %rd544, %rd183;
	and.b64  	%rd323, %rd322, -4294967296;
	setp.ne.s64 	%p11, %rd323, 0;
	@%p11 bra 	$L__BB52_78;
	cvt.u32.u64 	%r88, %rd183;
	cvt.u32.u64 	%r89, %rd544;
	div.u32 	%r90, %r89, %r88;
	mul.lo.s32 	%r91, %r90, %r88;
	sub.s32 	%r92, %r89, %r91;
	cvt.u64.u32 	%rd546, %r90;
	cvt.u64.u32 	%rd547, %r92;
	bra.uni 	$L__BB52_79;
$L__BB52_78:
	div.s64 	%rd546, %rd544, %rd183;
	mul.lo.s64 	%rd324, %rd546, %rd183;
	sub.s64 	%rd547, %rd544, %rd324;
$L__BB52_79:
	add.s64 	%rd326, %rd1, %rd320;
	ld.global.u64 	%rd327, [%rd326];
	mad.lo.s64 	%rd190, %rd327, %rd547, %rd182;
	mul.wide.u32 	%rd328, %r32, 8;
	add.s64 	%rd329, %rd2, %rd328;
	ld.global.u64 	%rd191, [%rd329];
	or.b64  	%rd330, %rd546, %rd191;
	and.b64  	%rd331, %rd330, -4294967296;
	setp.ne.s64 	%p12, %rd331, 0;
	@%p12 bra 	$L__BB52_81;
	cvt.u32.u64 	%r93, %rd191;
	cvt.u32.u64 	%r94, %rd546;
	div.u32 	%r95, %r94, %r93;
	mul.lo.s32 	%r96, %r95, %r93;
	sub.s32 	%r97, %r94, %r96;
	cvt.u64.u32 	%rd563, %r95;
	cvt.u64.u32 	%rd549, %r97;
	bra.uni 	$L__BB52_82;
$L__BB52_81:
	div.s64 	%rd563, %rd546, %rd191;
	mul.lo.s64 	%rd332, %rd563, %rd191;
	sub.s64 	%rd549, %rd546, %rd332;
$L__BB52_82:
	add.s64 	%rd334, %rd1, %rd328;
	ld.global.u64 	%rd335, [%rd334];
	mad.lo.s64 	%rd336, %rd335, %rd549, %rd190;
	shl.b64 	%rd337, %rd336, 3;
	add.s64 	%rd572, %rd572, %rd337;
	add.s32 	%r211, %r211, -8;
	add.s32 	%r210, %r210, 8;
	setp.ne.s32 	%p13, %r210, 0;
	@%p13 bra 	$L__BB52_58;
	add.s32 	%r213, %r211, 3;
$L__BB52_84:
	setp.eq.s32 	%p14, %r24, 0;
	@%p14 bra 	$L__BB52_113;
	and.b32  	%r40, %r22, 3;
	setp.lt.u32 	%p15, %r24, 4;
	@%p15 bra 	$L__BB52_99;
	mul.wide.u32 	%rd339, %r213, 8;
	add.s64 	%rd340, %rd2, %rd339;
	ld.global.u64 	%rd202, [%rd340];
	or.b64  	%rd341, %rd563, %rd202;
	and.b64  	%rd342, %rd341, -4294967296;
	setp.ne.s64 	%p16, %rd342, 0;
	@%p16 bra 	$L__BB52_88;
	cvt.u32.u64 	%r98, %rd202;
	cvt.u32.u64 	%r99, %rd563;
	div.u32 	%r100, %r99, %r98;
	mul.lo.s32 	%r101, %r100, %r98;
	sub.s32 	%r102, %r99, %r101;
	cvt.u64.u32 	%rd553, %r100;
	cvt.u64.u32 	%rd554, %r102;
	bra.uni 	$L__BB52_89;
$L__BB52_88:
	div.s64 	%rd553, %rd563, %rd202;
	mul.lo.s64 	%rd343, %rd553, %rd202;
	sub.s64 	%rd554, %rd563, %rd343;
$L__BB52_89:
	add.s64 	%rd345, %rd1, %rd339;
	ld.global.u64 	%rd346, [%rd345];
	mul.lo.s64 	%rd209, %rd346, %rd554;
	add.s32 	%r41, %r213, -1;
	mul.wide.u32 	%rd347, %r41, 8;
	add.s64 	%rd348, %rd2, %rd347;
	ld.global.u64 	%rd210, [%rd348];
	or.b64  	%rd349, %rd553, %rd210;
	and.b64  	%rd350, %rd349, -4294967296;
	setp.ne.s64 	%p17, %rd350, 0;
	@%p17 bra 	$L__BB52_91;
	cvt.u32.u64 	%r103, %rd210;
	cvt.u32.u64 	%r104, %rd553;
	div.u32 	%r105, %r104, %r103;
	mul.lo.s32 	%r106, %r105, %r103;
	sub.s32 	%r107, %r104, %r106;
	cvt.u64.u32 	%rd555, %r105;
	cvt.u64.u32 	%rd556, %r107;
	bra.uni 	$L__BB52_92;
$L__BB52_91:
	div.s64 	%rd555, %rd553, %rd210;
	mul.lo.s64 	%rd351, %rd555, %rd210;
	sub.s64 	%rd556, %rd553, %rd351;
$L__BB52_92:
	add.s64 	%rd353, %rd1, %rd347;
	ld.global.u64 	%rd354, [%rd353];
	mad.lo.s64 	%rd217, %rd354, %rd556, %rd209;
	add.s32 	%r42, %r213, -2;
	mul.wide.u32 	%rd355, %r42, 8;
	add.s64 	%rd356, %rd2, %rd355;
	ld.global.u64 	%rd218, [%rd356];
	or.b64  	%rd357, %rd555, %rd218;
	and.b64  	%rd358, %rd357, -4294967296;
	setp.ne.s64 	%p18, %rd358, 0;
	@%p18 bra 	$L__BB52_94;
	cvt.u32.u64 	%r108, %rd218;
	cvt.u32.u64 	%r109, %rd555;
	div.u32 	%r110, %r109, %r108;
	mul.lo.s32 	%r111, %r110, %r108;
	sub.s32 	%r112, %r109, %r111;
	cvt.u64.u32 	%rd557, %r110;
	cvt.u64.u32 	%rd558, %r112;
	bra.uni 	$L__BB52_95;
$L__BB52_94:
	div.s64 	%rd557, %rd555, %rd218;
	mul.lo.s64 	%rd359, %rd557, %rd218;
	sub.s64 	%rd558, %rd555, %rd359;
$L__BB52_95:
	add.s64 	%rd361, %rd1, %rd355;
	ld.global.u64 	%rd362, [%rd361];
	mad.lo.s64 	%rd225, %rd362, %rd558, %rd217;
	add.s32 	%r43, %r213, -3;
	mul.wide.u32 	%rd363, %r43, 8;
	add.s64 	%rd364, %rd2, %rd363;
	ld.global.u64 	%rd226, [%rd364];
	or.b64  	%rd365, %rd557, %rd226;
	and.b64  	%rd366, %rd365, -4294967296;
	setp.ne.s64 	%p19, %rd366, 0;
	@%p19 bra 	$L__BB52_97;
	cvt.u32.u64 	%r113, %rd226;
	cvt.u32.u64 	%r114, %rd557;
	div.u32 	%r115, %r114, %r113;
	mul.lo.s32 	%r116, %r115, %r113;
	sub.s32 	%r117, %r114, %r116;
	cvt.u64.u32 	%rd563, %r115;
	cvt.u64.u32 	%rd560, %r117;
	bra.uni 	$L__BB52_98;
$L__BB52_97:
	div.s64 	%rd563, %rd557, %rd226;
	mul.lo.s64 	%rd367, %rd563, %rd226;
	sub.s64 	%rd560, %rd557, %rd367;
$L__BB52_98:
	add.s64 	%rd369, %rd1, %rd363;
	ld.global.u64 	%rd370, [%rd369];
	mad.lo.s64 	%rd371, %rd370, %rd560, %rd225;
	shl.b64 	%rd372, %rd371, 3;
	add.s64 	%rd572, %rd572, %rd372;
	add.s32 	%r213, %r213, -4;
$L__BB52_99:
	setp.eq.s32 	%p20, %r40, 0;
	@%p20 bra 	$L__BB52_113;
	setp.eq.s32 	%p21, %r40, 1;
	@%p21 bra 	$L__BB52_108;
	mul.wide.u32 	%rd374, %r213, 8;
	add.s64 	%rd375, %rd2, %rd374;
	ld.global.u64 	%rd237, [%rd375];
	or.b64  	%rd376, %rd563, %rd237;
	and.b64  	%rd377, %rd376, -4294967296;
	setp.ne.s64 	%p22, %rd377, 0;
	@%p22 bra 	$L__BB52_103;
	cvt.u32.u64 	%r118, %rd237;
	cvt.u32.u64 	%r119, %rd563;
	div.u32 	%r120, %r119, %r118;
	mul.lo.s32 	%r121, %r120, %r118;
	sub.s32 	%r122, %r119, %r121;
	cvt.u64.u32 	%rd564, %r120;
	cvt.u64.u32 	%rd565, %r122;
	bra.uni 	$L__BB52_104;
$L__BB52_103:
	div.s64 	%rd564, %rd563, %rd237;
	mul.lo.s64 	%rd378, %rd564, %rd237;
	sub.s64 	%rd565, %rd563, %rd378;
$L__BB52_104:
	add.s64 	%rd380, %rd1, %rd374;
	ld.global.u64 	%rd381, [%rd380];
	mul.lo.s64 	%rd244, %rd381, %rd565;
	add.s32 	%r46, %r213, -1;
	mul.wide.u32 	%rd382, %r46, 8;
	add.s64 	%rd383, %rd2, %rd382;
	ld.global.u64 	%rd245, [%rd383];
	or.b64  	%rd384, %rd564, %rd245;
	and.b64  	%rd385, %rd384, -4294967296;
	setp.ne.s64 	%p23, %rd385, 0;
	@%p23 bra 	$L__BB52_106;
	cvt.u32.u64 	%r123, %rd245;
	cvt.u32.u64 	%r124, %rd564;
	div.u32 	%r125, %r124, %r123;
	mul.lo.s32 	%r126, %r125, %r123;
	sub.s32 	%r127, %r124, %r126;
	cvt.u64.u32 	%rd563, %r125;
	cvt.u64.u32 	%rd567, %r127;
	bra.uni 	$L__BB52_107;
$L__BB52_106:
	div.s64 	%rd563, %rd564, %rd245;
	mul.lo.s64 	%rd386, %rd563, %rd245;
	sub.s64 	%rd567, %rd564, %rd386;
$L__BB52_107:
	add.s64 	%rd388, %rd1, %rd382;
	ld.global.u64 	%rd389, [%rd388];
	mad.lo.s64 	%rd390, %rd389, %rd567, %rd244;
	shl.b64 	%rd391, %rd390, 3;
	add.s64 	%rd572, %rd572, %rd391;
	add.s32 	%r213, %r213, -2;
$L__BB52_108:
	and.b32  	%r128, %r22, 1;
	setp.eq.b32 	%p24, %r128, 1;
	not.pred 	%p25, %p24;
	@%p25 bra 	$L__BB52_113;
	mul.wide.u32 	%rd392, %r213, 8;
	add.s64 	%rd393, %rd2, %rd392;
	ld.global.u64 	%rd256, [%rd393];
	or.b64  	%rd394, %rd563, %rd256;
	and.b64  	%rd395, %rd394, -4294967296;
	setp.ne.s64 	%p26, %rd395, 0;
	@%p26 bra 	$L__BB52_111;
	cvt.u32.u64 	%r129, %rd256;
	cvt.u32.u64 	%r130, %rd563;
	rem.u32 	%r131, %r130, %r129;
	cvt.u64.u32 	%rd571, %r131;
	bra.uni 	$L__BB52_112;
$L__BB52_111:
	rem.s64 	%rd571, %rd563, %rd256;
$L__BB52_112:
	add.s64 	%rd397, %rd1, %rd392;
	ld.global.u64 	%rd398, [%rd397];
	mul.lo.s64 	%rd399, %rd398, %rd571;
	shl.b64 	%rd400, %rd399, 3;
	add.s64 	%rd572, %rd572, %rd400;
$L__BB52_113:
	ld.global.f64 	%fd1, [%rd572];
	st.shared.f64 	[%r5], %fd1;
$L__BB52_114:
	bar.sync 	0;
	setp.lt.u32 	%p48, %r215, 66;
	@%p48 bra 	$L__BB52_118;
$L__BB52_115:
	shr.u32 	%r50, %r215, 1;
	setp.ge.u32 	%p49, %r1, %r50;
	@%p49 bra 	$L__BB52_117;
	ld.shared.f64 	%fd5, [%r5];
	shl.b32 	%r203, %r50, 3;
	add.s32 	%r204, %r5, %r203;
	ld.shared.f64 	%fd6, [%r204];
	add.f64 	%fd7, %fd5, %fd6;
	st.shared.f64 	[%r5], %fd7;
$L__BB52_117:
	bar.sync 	0;
	setp.gt.u32 	%p50, %r215, 131;
	mov.u32 	%r215, %r50;
	@%p50 bra 	$L__BB52_115;
$L__BB52_118:
	setp.gt.u32 	%p51, %r1, 31;
	@%p51 bra 	$L__BB52_121;
	ld.volatile.shared.f64 	%fd8, [%r5];
	ld.volatile.shared.f64 	%fd9, [%r5+256];
	add.f64 	%fd10, %fd8, %fd9;
	st.volatile.shared.f64 	[%r5], %fd10;
	ld.volatile.shared.f64 	%fd11, [%r5];
	ld.volatile.shared.f64 	%fd12, [%r5+128];
	add.f64 	%fd13, %fd11, %fd12;
	st.volatile.shared.f64 	[%r5], %fd13;
	ld.volatile.shared.f64 	%fd14, [%r5];
	ld.volatile.shared.f64 	%fd15, [%r5+64];
	add.f64 	%fd16, %fd14, %fd15;
	st.volatile.shared.f64 	[%r5], %fd16;
	ld.volatile.shared.f64 	%fd17, [%r5];
	ld.volatile.shared.f64 	%fd18, [%r5+32];
	add.f64 	%fd19, %fd17, %fd18;
	st.volatile.shared.f64 	[%r5], %fd19;
	ld.volatile.shared.f64 	%fd20, [%r5];
	ld.volatile.shared.f64 	%fd21, [%r5+16];
	add.f64 	%fd22, %fd20, %fd21;
	st.volatile.shared.f64 	[%r5], %fd22;
	ld.volatile.shared.f64 	%fd23, [%r5];
	ld.volatile.shared.f64 	%fd24, [%r5+8];
	add.f64 	%fd25, %fd23, %fd24;
	st.volatile.shared.f64 	[%r5], %fd25;
	setp.ne.s32 	%p52, %r1, 0;
	@%p52 bra 	$L__BB52_121;
	ld.param.u64 	%rd487, [contiguous_reduce2_f64_param_0];
	ld.shared.f64 	%fd26, [sdata_f64];
	cvt.u64.u32 	%rd481, %r2;
	mov.u32 	%r205, %ctaid.y;
	cvt.u64.u32 	%rd482, %r205;
	mad.lo.s64 	%rd483, %rd265, %rd482, %rd481;
	cvta.to.global.u64 	%rd484, %rd487;
	shl.b64 	%rd485, %rd483, 3;
	add.s64 	%rd486, %rd484, %rd485;
	st.global.f64 	[%rd486], %fd26;
$L__BB52_121:
	ret;

}
	// .globl	contiguous_reduce22_f64
.visible .entry contiguous_reduce22_f64(
	.param .u64 .ptr .align 1 contiguous_reduce22_f64_param_0,
	.param .u64 .ptr .align 1 contiguous_reduce22_f64_param_1,
	.param .u64 contiguous_reduce22_f64_param_2,
	.param .u64 contiguous_reduce22_f64_param_3
)
{
	.reg .pred 	%p<8>;
	.reg .b32 	%r<19>;
	.reg .b64 	%rd<28>;
	.reg .b64 	%fd<27>;

	ld.param.u64 	%rd4, [contiguous_reduce22_f64_param_0];
	ld.param.u64 	%rd7, [contiguous_reduce22_f64_param_1];
	ld.param.u64 	%rd5, [contiguous_reduce22_f64_param_2];
	ld.param.u64 	%rd6, [contiguous_reduce22_f64_param_3];
	cvta.to.global.u64 	%rd1, %rd7;
	mov.u32 	%r1, %tid.x;
	mov.u32 	%r2, %ctaid.x;
	mov.u32 	%r18, %ntid.x;
	mul.lo.s32 	%r8, %r2, %r18;
	shl.b32 	%r9, %r8, 1;
	add.s32 	%r4, %r9, %r1;
	shl.b32 	%r10, %r1, 3;
	mov.u32 	%r11, sdata_f64;
	add.s32 	%r5, %r11, %r10;
	mov.b64 	%rd8, 0;
	st.shared.u64 	[%r5], %rd8;
	add.s32 	%r12, %r4, %r18;
	cvt.u64.u32 	%rd2, %r12;
	setp.le.u64 	%p1, %rd5, %rd2;
	@%p1 bra 	$L__BB53_2;
	cvt.u64.u32 	%rd13, %r4;
	mov.u32 	%r14, %ctaid.y;
	cvt.u64.u32 	%rd14, %r14;
	mul.lo.s64 	%rd15, %rd5, %rd14;
	add.s64 	%rd16, %rd15, %rd13;
	shl.b64 	%rd17, %rd16, 3;
	add.s64 	%rd18, %rd1, %rd17;
	ld.global.f64 	%fd2, [%rd18];
	add.s64 	%rd19, %rd15, %rd2;
	shl.b64 	%rd20, %rd19, 3;
	add.s64 	%rd21, %rd1, %rd20;
	ld.global.f64 	%fd3, [%rd21];
	add.f64 	%fd4, %fd2, %fd3;
	st.shared.f64 	[%r5], %fd4;
	bra.uni 	$L__BB53_4;
$L__BB53_2:
	cvt.u64.u32 	%rd3, %r4;
	setp.le.u64 	%p2, %rd5, %rd3;
	@%p2 bra 	$L__BB53_4;
	mov.u32 	%r13, %ctaid.y;
	cvt.u64.u32 	%rd9, %r13;
	mad.lo.s64 	%rd10, %rd5, %rd9, %rd3;
	shl.b64 	%rd11, %rd10, 3;
	add.s64 	%rd12, %rd1, %rd11;
	ld.global.f64 	%fd1, [%rd12];
	st.shared.f64 	[%r5], %fd1;
$L__BB53_4:
	bar.sync 	0;
	setp.lt.u32 	%p3, %r18, 66;
	@%p3 bra 	$L__BB53_8;
$L__BB53_5:
	shr.u32 	%r7, %r18, 1;
	setp.ge.u32 	%p4, %r1, %r7;
	@%p4 bra 	$L__BB53_7;
	ld.shared.f64 	%fd5, [%r5];
	shl.b32 	%r15, %r7, 3;
	add.s32 	%r16, %r5, %r15;
	ld.shared.f64 	%fd6, [%r16];
	add.f64 	%fd7, %fd5, %fd6;
	st.shared.f64 	[%r5], %fd7;
$L__BB53_7:
	bar.sync 	0;
	setp.gt.u32 	%p5, %r18, 131;
	mov.u32 	%r18, %r7;
	@%p5 bra 	$L__BB53_5;
$L__BB53_8:
	setp.gt.u32 	%p6, %r1, 31;
	@%p6 bra 	$L__BB53_11;
	ld.volatile.shared.f64 	%fd8, [%r5];
	ld.volatile.shared.f64 	%fd9, [%r5+256];
	add.f64 	%fd10, %fd8, %fd9;
	st.volatile.shared.f64 	[%r5], %fd10;
	ld.volatile.shared.f64 	%fd11, [%r5];
	ld.volatile.shared.f64 	%fd12, [%r5+128];
	add.f64 	%fd13, %fd11, %fd12;
	st.volatile.shared.f64 	[%r5], %fd13;
	ld.volatile.shared.f64 	%fd14, [%r5];
	ld.volatile.shared.f64 	%fd15, [%r5+64];
	add.f64 	%fd16, %fd14, %fd15;
	st.volatile.shared.f64 	[%r5], %fd16;
	ld.volatile.shared.f64 	%fd17, [%r5];
	ld.volatile.shared.f64 	%fd18, [%r5+32];
	add.f64 	%fd19, %fd17, %fd18;
	st.volatile.shared.f64 	[%r5], %fd19;
	ld.volatile.shared.f64 	%fd20, [%r5];
	ld.volatile.shared.f64 	%fd21, [%r5+16];
	add.f64 	%fd22, %fd20, %fd21;
	st.volatile.shared.f64 	[%r5], %fd22;
	ld.volatile.shared.f64 	%fd23, [%r5];
	ld.volatile.shared.f64 	%fd24, [%r5+8];
	add.f64 	%fd25, %fd23, %fd24;
	st.volatile.shared.f64 	[%r5], %fd25;
	setp.ne.s32 	%p7, %r1, 0;
	@%p7 bra 	$L__BB53_11;
	ld.shared.f64 	%fd26, [sdata_f64];
	cvt.u64.u32 	%rd22, %r2;
	mov.u32 	%r17, %ctaid.y;
	cvt.u64.u32 	%rd23, %r17;
	mad.lo.s64 	%rd24, %rd6, %rd23, %rd22;
	cvta.to.global.u64 	%rd25, %rd4;
	shl.b64 	%rd26, %rd24, 3;
	add.s64 	%rd27, %rd25, %rd26;
	st.global.f64 	[%rd27], %fd26;
$L__BB53_11:
	ret;

}
	// .globl	contiguous_reduce3_f64
.visible .entry contiguous_reduce3_f64(
	.param .u64 .ptr .align 1 contiguous_reduce3_f64_param_0,
	.param .u64 .ptr .align 1 contiguous_reduce3_f64_param_1,
	.param .u64 .ptr .align 1 contiguous_reduce3_f64_param_2,
	.param .u64 .ptr .align 1 contiguous_reduce3_f64_param_3,
	.param .u64 contiguous_reduce3_f64_param_4,
	.param .u64 contiguous_reduce3_f64_param_5,
	.param .u64 contiguous_reduce3_f64_param_6
)
{
	.reg .pred 	%p<38>;
	.reg .b32 	%r<203>;
	.reg .b64 	%rd<307>;
	.reg .b64 	%fd<56>;

	ld.param.u64 	%rd144, [contiguous_reduce3_f64_param_0];
	ld.param.u64 	%rd145, [contiguous_reduce3_f64_param_1];
	ld.param.u64 	%rd148, [contiguous_reduce3_f64_param_2];
	ld.param.u64 	%rd149, [contiguous_reduce3_f64_param_3];
	ld.param.u64 	%rd146, [contiguous_reduce3_f64_param_4];
	ld.param.u64 	%rd147, [contiguous_reduce3_f64_param_5];
	ld.param.u64 	%rd150, [contiguous_reduce3_f64_param_6];
	cvta.to.global.u64 	%rd1, %rd149;
	cvta.to.global.u64 	%rd2, %rd148;
	mov.u32 	%r1, %tid.y;
	mov.u32 	%r2, %ntid.x;
	mov.u32 	%r3, %tid.x;
	mad.lo.s32 	%r64, %r1, %r2, %r3;
	mov.u32 	%r65, %ctaid.x;
	mad.lo.s32 	%r66, %r65, %r2, %r3;
	mov.u32 	%r67, %ctaid.y;
	mov.u32 	%r4, %ntid.y;
	mad.lo.s32 	%r68, %r67, %r4, %r1;
	shl.b32 	%r69, %r64, 3;
	mov.u32 	%r70, sdata_f64;
	add.s32 	%r6, %r70, %r69;
	mov.b64 	%rd152, 0;
	st.shared.u64 	[%r6], %rd152;
	cvt.u64.u32 	%rd3, %r66;
	setp.le.u64 	%p1, %rd147, %rd3;
	cvt.u64.u32 	%rd153, %r68;
	setp.le.u64 	%p2, %rd150, %rd153;
	or.pred  	%p3, %p1, %p2;
	@%p3 bra 	$L__BB54_76;
	cvt.u32.u64 	%r71, %rd3;
	cvt.u32.u64 	%r72, %rd147;
	mad.lo.s32 	%r193, %r68, %r72, %r71;
	cvt.u32.u64 	%r8, %rd146;
	add.s32 	%r192, %r8, -1;
	setp.lt.s32 	%p4, %r192, 0;
	mov.b64 	%rd306, 0;
	@%p4 bra 	$L__BB54_59;
	and.b32  	%r10, %r8, 7;
	setp.lt.u32 	%p5, %r192, 7;
	mov.b64 	%rd306, 0;
	@%p5 bra 	$L__BB54_30;
	add.s32 	%r188, %r8, -4;
	and.b32  	%r73, %r8, -8;
	neg.s32 	%r187, %r73;
	mov.b64 	%rd306, 0;
$L__BB54_4:
	.pragma "nounroll";
	add.s32 	%r16, %r188, 3;
	cvt.u64.u32 	%rd5, %r193;
	mul.wide.u32 	%rd158, %r16, 8;
	add.s64 	%rd159, %rd2, %rd158;
	ld.global.u64 	%rd6, [%rd159];
	and.b64  	%rd160, %rd6, -4294967296;
	setp.ne.s64 	%p6, %rd160, 0;
	@%p6 bra 	$L__BB54_6;
	cvt.u32.u64 	%r74, %rd6;
	cvt.u32.u64 	%r75, %rd5;
	div.u32 	%r76, %r75, %r74;
	mul.lo.s32 	%r77, %r76, %r74;
	sub.s32 	%r78, %r75, %r77;
	cvt.u64.u32 	%rd271, %r76;
	cvt.u64.u32 	%rd272, %r78;
	bra.uni 	$L__BB54_7;
$L__BB54_6:
	div.s64 	%rd271, %rd5, %rd6;
	mul.lo.s64 	%rd161, %rd271, %rd6;
	sub.s64 	%rd272, %rd5, %rd161;
$L__BB54_7:
	add.s64 	%rd163, %rd1, %rd158;
	ld.global.u64 	%rd164, [%rd163];
	mad.lo.s64 	%rd13, %rd164, %rd272, %rd306;
	add.s32 	%r17, %r188, 2;
	and.b64  	%rd14, %rd271, 4294967295;
	mul.wide.u32 	%rd165, %r17, 8;
	add.s64 	%rd166, %rd2, %rd165;
	ld.global.u64 	%rd15, [%rd166];
	and.b64  	%rd167, %rd15, -4294967296;
	setp.ne.s64 	%p7, %rd167, 0;
	@%p7 bra 	$L__BB54_9;
	cvt.u32.u64 	%r79, %rd15;
	cvt.u32.u64 	%r80, %rd14;
	div.u32 	%r81, %r80, %r79;
	mul.lo.s32 	%r82, %r81, %r79;
	sub.s32 	%r83, %r80, %r82;
	cvt.u64.u32 	%rd273, %r81;
	cvt.u64.u32 	%rd274, %r83;
	bra.uni 	$L__BB54_10;
$L__BB54_9:
	div.s64 	%rd273, %rd14, %rd15;
	mul.lo.s64 	%rd168, %rd273, %rd15;
	sub.s64 	%rd274, %rd14, %rd168;
$L__BB54_10:
	add.s64 	%rd170, %rd1, %rd165;
	ld.global.u64 	%rd171, [%rd170];
	mad.lo.s64 	%rd22, %rd171, %rd274, %rd13;
	add.s32 	%r18, %r188, 1;
	and.b64  	%rd23, %rd273, 4294967295;
	mul.wide.u32 	%rd172, %r18, 8;
	add.s64 	%rd173, %rd2, %rd172;
	ld.global.u64 	%rd24, [%rd173];
	and.b64  	%rd174, %rd24, -4294967296;
	setp.ne.s64 	%p8, %rd174, 0;
	@%p8 bra 	$L__BB54_12;
	cvt.u32.u64 	%r84, %rd24;
	cvt.u32.u64 	%r85, %rd23;
	div.u32 	%r86, %r85, %r84;
	mul.lo.s32 	%r87, %r86, %r84;
	sub.s32 	%r88, %r85, %r87;
	cvt.u64.u32 	%rd275, %r86;
	cvt.u64.u32 	%rd276, %r88;
	bra.uni 	$L__BB54_13;
$L__BB54_12:
	div.s64 	%rd275, %rd23, %rd24;
	mul.lo.s64 	%rd175, %rd275, %rd24;
	sub.s64 	%rd276, %rd23, %rd175;
$L__BB54_13:
	add.s64 	%rd177, %rd1, %rd172;
	ld.global.u64 	%rd178, [%rd177];
	mad.lo.s64 	%rd31, %rd178, %rd276, %rd22;
	add.s32 	%r19, %r188, -4;
	and.b64  	%rd32, %rd275, 4294967295;
	mul.wide.u32 	%rd179, %r188, 8;
	add.s64 	%rd180, %rd2, %rd179;
	ld.global.u64 	%rd33, [%rd180];
	and.b64  	%rd181, %rd33, -4294967296;
	setp.ne.s64 	%p9, %rd181, 0;
	@%p9 bra 	$L__BB54_15;
	cvt.u32.u64 	%r89, %rd33;
	cvt.u32.u64 	%r90, %rd32;
	div.u32 	%r91, %r90, %r89;
	mul.lo.s32 	%r92, %r91, %r89;
	sub.s32 	%r93, %r90, %r92;
	cvt.u64.u32 	%rd277, %r91;
	cvt.u64.u32 	%rd278, %r93;
	bra.uni 	$L__BB54_16;
$L__BB54_15:
	div.s64 	%rd277, %rd32, %rd33;
	mul.lo.s64 	%rd182, %rd277, %rd33;
	sub.s64 	%rd278, %rd32, %rd182;
$L__BB54_16:
	mul.wide.u32 	%rd183, %r188, 8;
	add.s64 	%rd184, %rd1, %rd183;
	ld.global.u64 	%rd185, [%rd184];
	mad.lo.s64 	%rd40, %rd185, %rd278, %rd31;
	add.s32 	%r20, %r188, -1;
	and.b64  	%rd41, %rd277, 4294967295;
	mul.wide.u32 	%rd186, %r20, 8;
	add.s64 	%rd187, %rd2, %rd186;
	ld.global.u64 	%rd42, [%rd187];
	and.b64  	%rd188, %rd42, -4294967296;
	setp.ne.s64 	%p10, %rd188, 0;
	@%p10 bra 	$L__BB54_18;
	cvt.u32.u64 	%r94, %rd42;
	cvt.u32.u64 	%r95, %rd41;
	div.u32 	%r96, %r95, %r94;
	mul.lo.s32 	%r97, %r96, %r94;
	sub.s32 	%r98, %r95, %r97;
	cvt.u64.u32 	%rd279, %r96;
	cvt.u64.u32 	%rd280, %r98;
	bra.uni 	$L__BB54_19;
$L__BB54_18:
	div.s64 	%rd279, %rd41, %rd42;
	mul.lo.s64 	%rd189, %rd279, %rd42;
	sub.s64 	%rd280, %rd41, %rd189;
$L__BB54_19:
	mul.wide.u32 	%rd190, %r20, 8;
	add.s64 	%rd191, %rd1, %rd190;
	ld.global.u64 	%rd192, [%rd191];
	mad.lo.s64 	%rd49, %rd192, %rd280, %rd40;
	add.s32 	%r21, %r188, -2;
	and.b64  	%rd50, %rd279, 4294967295;
	mul.wide.u32 	%rd193, %r21, 8;
	add.s64 	%rd194, %rd2, %rd193;
	ld.global.u64 	%rd51, [%rd194];
	and.b64  	%rd195, %rd51, -4294967296;
	setp.ne.s64 	%p11, %rd195, 0;
	@%p11 bra 	$L__BB54_21;
	cvt.u32.u64 	%r99, %rd51;
	cvt.u32.u64 	%r100, %rd50;
	div.u32 	%r101, %r100, %r99;
	mul.lo.s32 	%r102, %r101, %r99;
	sub.s32 	%r103, %r100, %r102;
	cvt.u64.u32 	%rd281, %r101;
	cvt.u64.u32 	%rd282, %r103;
	bra.uni 	$L__BB54_22;
$L__BB54_21:
	div.s64 	%rd281, %rd50, %rd51;
	mul.lo.s64 	%rd196, %rd281, %rd51;
	sub.s64 	%rd282, %rd50, %rd196;
$L__BB54_22:
	mul.wide.u32 	%rd197, %r21, 8;
	add.s64 	%rd198, %rd1, %rd197;
	ld.global.u64 	%rd199, [%rd198];
	mad.lo.s64 	%rd58, %rd199, %rd282, %rd49;
	add.s32 	%r22, %r188, -3;
	and.b64  	%rd59, %rd281, 4294967295;
	mul.wide.u32 	%rd200, %r22, 8;
	add.s64 	%rd201, %rd2, %rd200;
	ld.global.u64 	%rd60, [%rd201];
	and.b64  	%rd202, %rd60, -4294967296;
	setp.ne.s64 	%p12, %rd202, 0;
	@%p12 bra 	$L__BB54_24;
	cvt.u32.u64 	%r104, %rd60;
	cvt.u32.u64 	%r105, %rd59;
	div.u32 	%r106, %r105, %r104;
	mul.lo.s32 	%r107, %r106, %r104;
	sub.s32 	%r108, %r105, %r107;
	cvt.u64.u32 	%rd283, %r106;
	cvt.u64.u32 	%rd284, %r108;
	bra.uni 	$L__BB54_25;
$L__BB54_24:
	div.s64 	%rd283, %rd59, %rd60;
	mul.lo.s64 	%rd203, %rd283, %rd60;
	sub.s64 	%rd284, %rd59, %rd203;
$L__BB54_25:
	mul.wide.u32 	%rd204, %r22, 8;
	add.s64 	%rd205, %rd1, %rd204;
	ld.global.u64 	%rd206, [%rd205];
	mad.lo.s64 	%rd67, %rd206, %rd284, %rd58;
	and.b64  	%rd68, %rd283, 4294967295;
	mul.wide.u32 	%rd207, %r19, 8;
	add.s64 	%rd208, %rd2, %rd207;
	ld.global.u64 	%rd69, [%rd208];
	and.b64  	%rd209, %rd69, -4294967296;
	setp.ne.s64 	%p13, %rd209, 0;
	@%p13 bra 	$L__BB54_27;
	cvt.u32.u64 	%r109, %rd69;
	cvt.u32.u64 	%r110, %rd68;
	div.u32 	%r111, %r110, %r109;
	mul.lo.s32 	%r112, %r111, %r109;
	sub.s32 	%r113, %r110, %r112;
	cvt.u64.u32 	%rd285, %r111;
	cvt.u64.u32 	%rd286, %r113;
	bra.uni 	$L__BB54_28;
$L__BB54_27:
	div.s64 	%rd285, %rd68, %rd69;
	mul.lo.s64 	%rd210, %rd285, %rd69;
	sub.s64 	%rd286, %rd68, %rd210;
$L__BB54_28:
	add.s64 	%rd212, %rd1, %rd207;
	ld.global.u64 	%rd213, [%rd212];
	mad.lo.s64 	%rd306, %rd213, %rd286, %rd67;
	cvt.u32.u64 	%r193, %rd285;
	add.s32 	%r188, %r188, -8;
	add.s32 	%r187, %r187, 8;
	setp.ne.s32 	%p14, %r187, 0;
	@%p14 bra 	$L__BB54_4;
	add.s32 	%r192, %r188, 3;
$L__BB54_30:
	setp.eq.s32 	%p15, %r10, 0;
	@%p15 bra 	$L__BB54_59;
	and.b32  	%r29, %r8, 3;
	setp.lt.u32 	%p16, %r10, 4;
	@%p16 bra 	$L__BB54_45;
	cvt.u64.u32 	%rd79, %r193;
	mul.wide.u32 	%rd215, %r192, 8;
	add.s64 	%rd216, %rd2, %rd215;
	ld.global.u64 	%rd80, [%rd216];
	and.b64  	%rd217, %rd80, -4294967296;
	setp.ne.s64 	%p17, %rd217, 0;
	@%p17 bra 	$L__BB54_34;
	cvt.u32.u64 	%r114, %rd80;
	cvt.u32.u64 	%r115, %rd79;
	div.u32 	%r116, %r115, %r114;
	mul.lo.s32 	%r117, %r116, %r114;
	sub.s32 	%r118, %r115, %r117;
	cvt.u64.u32 	%rd289, %r116;
	cvt.u64.u32 	%rd290, %r118;
	bra.uni 	$L__BB54_35;
$L__BB54_34:
	div.s64 	%rd289, %rd79, %rd80;
	mul.lo.s64 	%rd218, %rd289, %rd80;
	sub.s64 	%rd290, %rd79, %rd218;
$L__BB54_35:
	add.s64 	%rd220, %rd1, %rd215;
	ld.global.u64 	%rd221, [%rd220];
	mad.lo.s64 	%rd87, %rd221, %rd290, %rd306;
	add.s32 	%r30, %r192, -1;
	and.b64  	%rd88, %rd289, 4294967295;
	mul.wide.u32 	%rd222, %r30, 8;
	add.s64 	%rd223, %rd2, %rd222;
	ld.global.u64 	%rd89, [%rd223];
	and.b64  	%rd224, %rd89, -4294967296;
	setp.ne.s64 	%p18, %rd224, 0;
	@%p18 bra 	$L__BB54_37;
	cvt.u32.u64 	%r119, %rd89;
	cvt.u32.u64 	%r120, %rd88;
	div.u32 	%r121, %r120, %r119;
	mul.lo.s32 	%r122, %r121, %r119;
	sub.s32 	%r123, %r120, %r122;
	cvt.u64.u32 	%rd291, %r121;
	cvt.u64.u32 	%rd292, %r123;
	bra.uni 	$L__BB54_38;
$L__BB54_37:
	div.s64 	%rd291, %rd88, %rd89;
	mul.lo.s64 	%rd225, %rd291, %rd89;
	sub.s64 	%rd292, %rd88, %rd225;
$L__BB54_38:
	add.s64 	%rd227, %rd1, %rd222;
	ld.global.u64 	%rd228, [%rd227];
	mad.lo.s64 	%rd96, %rd228, %rd292, %rd87;
	add.s32 	%r31, %r192, -2;
	and.b64  	%rd97, %rd291, 4294967295;
	mul.wide.u32 	%rd229, %r31, 8;
	add.s64 	%rd230, %rd2, %rd229;
	ld.global.u64 	%rd98, [%rd230];
	and.b64  	%rd231, %rd98, -4294967296;
	setp.ne.s64 	%p19, %rd231, 0;
	@%p19 bra 	$L__BB54_40;
	cvt.u32.u64 	%r124, %rd98;
	cvt.u32.u64 	%r125, %rd97;
	div.u32 	%r126, %r125, %r124;
	mul.lo.s32 	%r127, %r126, %r124;
	sub.s32 	%r128, %r125, %r127;
	cvt.u64.u32 	%rd293, %r126;
	cvt.u64.u32 	%rd294, %r128;
	bra.uni 	$L__BB54_41;
$L__BB54_40:
	div.s64 	%rd293, %rd97, %rd98;
	mul.lo.s64 	%rd232, %rd293, %rd98;
	sub.s64 	%rd294, %rd97, %rd232;
$L__BB54_41:
	add.s64 	%rd234, %rd1, %rd229;
	ld.global.u64 	%rd235, [%rd234];
	mad.lo.s64 	%rd105, %rd235, %rd294, %rd96;
	add.s32 	%r32, %r192, -3;
	and.b64  	%rd106, %rd293, 4294967295;
	mul.wide.u32 	%rd236, %r32, 8;
	add.s64 	%rd237, %rd2, %rd236;
	ld.global.u64 	%rd107, [%rd237];
	and.b64  	%rd238, %rd107, -4294967296;
	setp.ne.s64 	%p20, %rd238, 0;
	@%p20 bra 	$L__BB54_43;
	cvt.u32.u64 	%r129, %rd107;
	cvt.u32.u64 	%r130, %rd106;
	div.u32 	%r131, %r130, %r129;
	mul.lo.s32 	%r132, %r131, %r129;
	sub.s32 	%r133, %r130, %r132;
	cvt.u64.u32 	%rd295, %r131;
	cvt.u64.u32 	%rd296, %r133;
	bra.uni 	$L__BB54_44;
$L__BB54_43:
	div.s64 	%rd295, %rd106, %rd107;
	mul.lo.s64 	%rd239, %rd295, %rd107;
	sub.s64 	%rd296, %rd106, %rd239;
$L__BB54_44:
	add.s64 	%rd241, %rd1, %rd236;
	ld.global.u64 	%rd242, [%rd241];
	mad.lo.s64 	%rd306, %rd242, %rd296, %rd105;
	cvt.u32.u64 	%r193, %rd295;
	add.s32 	%r192, %r192, -4;
$L__BB54_45:
	setp.eq.s32 	%p21, %r29, 0;
	@%p21 bra 	$L__BB54_59;
	setp.eq.s32 	%p22, %r29, 1;
	@%p22 bra 	$L__BB54_54;
	cvt.u64.u32 	%rd117, %r193;
	mul.wide.u32 	%rd244, %r192, 8;
	add.s64 	%rd245, %rd2, %rd244;
	ld.global.u64 	%rd118, [%rd245];
	and.b64  	%rd246, %rd118, -4294967296;
	setp.ne.s64 	%p23, %rd246, 0;
	@%p23 bra 	$L__BB54_49;
	cvt.u32.u64 	%r134, %rd118;
	cvt.u32.u64 	%r135, %rd117;
	div.u32 	%r136, %r135, %r134;
	mul.lo.s32 	%r137, %r136, %r134;
	sub.s32 	%r138, %r135, %r137;
	cvt.u64.u32 	%rd299, %r136;
	cvt.u64.u32 	%rd300, %r138;
	bra.uni 	$L__BB54_50;
$L__BB54_49:
	div.s64 	%rd299, %rd117, %rd118;
	mul.lo.s64 	%rd247, %rd299, %rd118;
	sub.s64 	%rd300, %rd117, %rd247;
$L__BB54_50:
	add.s64 	%rd249, %rd1, %rd244;
	ld.global.u64 	%rd250, [%rd249];
	mad.lo.s64 	%rd125, %rd250, %rd300, %rd306;
	add.s32 	%r37, %r192, -1;
	and.b64  	%rd126, %rd299, 4294967295;
	mul.wide.u32 	%rd251, %r37, 8;
	add.s64 	%rd252, %rd2, %rd251;
	ld.global.u64 	%rd127, [%rd252];
	and.b64  	%rd253, %rd127, -4294967296;
	setp.ne.s64 	%p24, %rd253, 0;
	@%p24 bra 	$L__BB54_52;
	cvt.u32.u64 	%r139, %rd127;
	cvt.u32.u64 	%r140, %rd126;
	div.u32 	%r141, %r140, %r139;
	mul.lo.s32 	%r142, %r141, %r139;
	sub.s32 	%r143, %r140, %r142;
	cvt.u64.u32 	%rd301, %r141;
	cvt.u64.u32 	%rd302, %r143;
	bra.uni 	$L__BB54_53;
$L__BB54_52:
	div.s64 	%rd301, %rd126, %rd127;
	mul.lo.s64 	%rd254, %rd301, %rd127;
	sub.s64 	%rd302, %rd126, %rd254;
$L__BB54_53:
	add.s64 	%rd256, %rd1, %rd251;
	ld.global.u64 	%rd257, [%rd256];
	mad.lo.s64 	%rd306, %rd257, %rd302, %rd125;
	cvt.u32.u64 	%r193, %rd301;
	add.s32 	%r192, %r192, -2;
$L__BB54_54:
	and.b32  	%r144, %r8, 1;
	setp.eq.b32 	%p25, %r144, 1;
	not.pred 	%p26, %p25;
	@%p26 bra 	$L__BB54_59;
	cvt.u64.u32 	%rd137, %r193;
	mul.wide.u32 	%rd258, %r192, 8;
	add.s64 	%rd259, %rd2, %rd258;
	ld.global.u64 	%rd138, [%rd259];
	and.b64  	%rd260, %rd138, -4294967296;
	setp.ne.s64 	%p27, %rd260, 0;
	@%p27 bra 	$L__BB54_57;
	cvt.u32.u64 	%r145, %rd138;
	cvt.u32.u64 	%r146, %rd137;
	rem.u32 	%r147, %r146, %r145;
	cvt.u64.u32 	%rd305, %r147;
	bra.uni 	$L__BB54_58;
$L__BB54_57:
	rem.s64 	%rd305, %rd137, %rd138;
$L__BB54_58:
	add.s64 	%rd262, %rd1, %rd258;
	ld.global.u64 	%rd263, [%rd262];
	mad.lo.s64 	%rd306, %rd263, %rd305, %rd306;
$L__BB54_59:
	cvta.to.global.u64 	%rd264, %rd145;
	shl.b64 	%rd265, %rd306, 3;
	add.s64 	%rd266, %rd264, %rd265;
	ld.global.f64 	%fd16, [%rd266];
	st.shared.f64 	[%r6], %fd16;
	bar.sync 	0;
	setp.ne.s32 	%p28, %r1, 0;
	@%p28 bra 	$L__BB54_76;
	setp.gt.u32 	%p29, %r4, 1;
	@%p29 bra 	$L__BB54_62;
	shl.b32 	%r148, %r3, 3;
	add.s32 	%r150, %r70, %r148;
	ld.shared.f64 	%fd54, [%r150];
	bra.uni 	$L__BB54_75;
$L__BB54_62:
	shl.b32 	%r152, %r3, 3;
	add.s32 	%r42, %r70, %r152;
	ld.shared.f64 	%fd54, [%r42];
	add.s32 	%r43, %r4, -1;
	add.s32 	%r154, %r4, -2;
	and.b32  	%r44, %r43, 7;
	setp.lt.u32 	%p30, %r154, 7;
	mov.b32 	%r201, 1;
	@%p30 bra 	$L__BB54_66;
	and.b32  	%r157, %r43, -8;
	neg.s32 	%r198, %r157;
	shl.b32 	%r46, %r2, 3;
	add.s32 	%r159, %r152, %r46;
	mov.u32 	%r160, sdata_f64;
	add.s32 	%r196, %r160, %r159;
	shl.b32 	%r48, %r2, 6;
	mov.b32 	%r199, 1;
	mov.b32 	%r197, 0;
$L__BB54_64:
	.pragma "nounroll";
	mul.lo.s32 	%r161, %r199, %r2;
	shl.b32 	%r162, %r161, 3;
	add.s32 	%r163, %r42, %r162;
	ld.shared.f64 	%fd18, [%r196];
	add.f64 	%fd19, %fd54, %fd18;
	add.s32 	%r164, %r163, %r46;
	ld.shared.f64 	%fd20, [%r164];
	add.f64 	%fd21, %fd19, %fd20;
	add.s32 	%r165, %r164, %r46;
	ld.shared.f64 	%fd22, [%r165];
	add.f64 	%fd23, %fd21, %fd22;
	add.s32 	%r166, %r165, %r46;
	ld.shared.f64 	%fd24, [%r166];
	add.f64 	%fd25, %fd23, %fd24;
	add.s32 	%r167, %r166, %r46;
	ld.shared.f64 	%fd26, [%r167];
	add.f64 	%fd27, %fd25, %fd26;
	add.s32 	%r168, %r167, %r46;
	ld.shared.f64 	%fd28, [%r168];
	add.f64 	%fd29, %fd27, %fd28;
	add.s32 	%r169, %r168, %r46;
	ld.shared.f64 	%fd30, [%r169];
	add.f64 	%fd31, %fd29, %fd30;
	add.s32 	%r170, %r169, %r46;
	ld.shared.f64 	%fd32, [%r170];
	add.f64 	%fd54, %fd31, %fd32;
	add.s32 	%r199, %r199, 8;
	add.s32 	%r198, %r198, 8;
	add.s32 	%r197, %r197, 8;
	add.s32 	%r196, %r196, %r48;
	setp.ne.s32 	%p31, %r198, 0;
	@%p31 bra 	$L__BB54_64;
	add.s32 	%r201, %r197, 1;
$L__BB54_66:
	setp.eq.s32 	%p32, %r44, 0;
	@%p32 bra 	$L__BB54_74;
	and.b32  	%r59, %r43, 3;
	setp.lt.u32 	%p33, %r44, 4;
	@%p33 bra 	$L__BB54_69;
	mul.lo.s32 	%r171, %r201, %r2;
	shl.b32 	%r172, %r171, 3;
	add.s32 	%r173, %r42, %r172;
	ld.shared.f64 	%fd34, [%r173];
	add.f64 	%fd35, %fd54, %fd34;
	shl.b32 	%r174, %r2, 3;
	add.s32 	%r175, %r173, %r174;
	ld.shared.f64 	%fd36, [%r175];
	add.f64 	%fd37, %fd35, %fd36;
	add.s32 	%r176, %r175, %r174;
	ld.shared.f64 	%fd38, [%r176];
	add.f64 	%fd39, %fd37, %fd38;
	add.s32 	%r177, %r176, %r174;
	ld.shared.f64 	%fd40, [%r177];
	add.f64 	%fd54, %fd39, %fd40;
	add.s32 	%r201, %r201, 4;
$L__BB54_69:
	setp.eq.s32 	%p34, %r59, 0;
	@%p34 bra 	$L__BB54_74;
	setp.eq.s32 	%p35, %r59, 1;
	@%p35 bra 	$L__BB54_72;
	mul.lo.s32 	%r178, %r201, %r2;
	shl.b32 	%r179, %r178, 3;
	add.s32 	%r180, %r42, %r179;
	ld.shared.f64 	%fd42, [%r180];
	add.f64 	%fd43, %fd54, %fd42;
	shl.b32 	%r181, %r2, 3;
	add.s32 	%r182, %r180, %r181;
	ld.shared.f64 	%fd44, [%r182];
	add.f64 	%fd54, %fd43, %fd44;
	add.s32 	%r201, %r201, 2;
$L__BB54_72:
	and.b32  	%r183, %r43, 1;
	setp.eq.b32 	%p36, %r183, 1;
	not.pred 	%p37, %p36;
	@%p37 bra 	$L__BB54_74;
	mul.lo.s32 	%r184, %r201, %r2;
	shl.b32 	%r185, %r184, 3;
	add.s32 	%r186, %r42, %r185;
	ld.shared.f64 	%fd45, [%r186];
	add.f64 	%fd54, %fd54, %fd45;
$L__BB54_74:
	st.shared.f64 	[%r42], %fd54;
$L__BB54_75:
	cvta.to.global.u64 	%rd267, %rd144;
	shl.b64 	%rd268, %rd3, 3;
	add.s64 	%rd269, %rd267, %rd268;
	atom.global.add.f64 	%fd46, [%rd269], %fd54;
$L__BB54_76:
	ret;

}
	// .globl	contiguous_fast_reduce_f16
.visible .entry contiguous_fast_reduce_f16(
	.param .u64 .ptr .align 1 contiguous_fast_reduce_f16_param_0,
	.param .u64 .ptr .align 1 contiguous_fast_reduce_f16_param_1,
	.param .u64 contiguous_fast_reduce_f16_param_2
)
{
	.reg .pred 	%p<8>;
	.reg .b16 	%rs<28>;
	.reg .b32 	%r<17>;
	.reg .b32 	%f<25>;
	.reg .b64 	%rd<16>;

	ld.param.u64 	%rd4, [contiguous_fast_reduce_f16_param_0];
	ld.param.u64 	%rd6, [contiguous_fast_reduce_f16_param_1];
	ld.param.u64 	%rd5, [contiguous_fast_reduce_f16_param_2];
	cvta.to.global.u64 	%rd1, %rd6;
	mov.u32 	%r1, %tid.x;
	mov.u32 	%r2, %ctaid.x;
	mov.u32 	%r16, %ntid.x;
	mul.lo.s32 	%r9, %r2, %r16;
	shl.b32 	%r10, %r9, 1;
	add.s32 	%r4, %r10, %r1;
	shl.b32 	%r11, %r1, 1;
	mov.u32 	%r12, sdata_f16;
	add.s32 	%r5, %r12, %r11;
	mov.b32 	%r8, 0;
	// begin inline asm
	cvt.rn.f16.s32 %rs1, %r8;
	// end inline asm
	st.shared.u16 	[%r5], %rs1;
	add.s32 	%r13, %r4, %r16;
	cvt.u64.u32 	%rd2, %r13;
	setp.le.u64 	%p1, %rd5, %rd2;
	@%p1 bra 	$L__BB55_2;
	mul.wide.u32 	%rd9, %r4, 2;
	add.s64 	%rd10, %rd1, %rd9;
	ld.global.u16 	%rs3, [%rd10];
	// begin inline asm
	{  cvt.f32.f16 %f1, %rs3;}

	// end inline asm
	shl.b64 	%rd11, %rd2, 1;
	add.s64 	%rd12, %rd1, %rd11;
	ld.global.u16 	%rs4, [%rd12];
	// begin inline asm
	{  cvt.f32.f16 %f2, %rs4;}

	// end inline asm
	add.f32 	%f3, %f1, %f2;
	// begin inline asm
	{  cvt.rn.f16.f32 %rs5, %f3;}

	// end inline asm
	st.shared.u16 	[%r5], %rs5;
	bra.uni 	$L__BB55_4;
$L__BB55_2:
	cvt.u64.u32 	%rd3, %r4;
	setp.le.u64 	%p2, %rd5, %rd3;
	@%p2 bra 	$L__BB55_4;
	shl.b64 	%rd7, %rd3, 1;
	add.s64 	%rd8, %rd1, %rd7;
	ld.global.u16 	%rs2, [%rd8];
	st.shared.u16 	[%r5], %rs2;
$L__BB55_4:
	bar.sync 	0;
	setp.lt.u32 	%p3, %r16, 66;
	@%p3 bra 	$L__BB55_8;
$L__BB55_5:
	shr.u32 	%r7, %r16, 1;
	setp.ge.u32 	%p4, %r1, %r7;
	@%p4 bra 	$L__BB55_7;
	ld.shared.u16 	%rs6, [%r5];
	// begin inline asm
	{  cvt.f32.f16 %f4, %rs6;}

	// end inline asm
	and.b32  	%r14, %r16, 2046;
	add.s32 	%r15, %r5, %r14;
	ld.shared.u16 	%rs7, [%r15];
	// begin inline asm
	{  cvt.f32.f16 %f5, %rs7;}

	// end inline asm
	add.f32 	%f6, %f4, %f5;
	// begin inline asm
	{  cvt.rn.f16.f32 %rs8, %f6;}

	// end inline asm
	st.shared.u16 	[%r5], %rs8;
$L__BB55_7:
	bar.sync 	0;
	setp.gt.u32 	%p5, %r16, 131;
	mov.u32 	%r16, %r7;
	@%p5 bra 	$L__BB55_5;
$L__BB55_8:
	setp.gt.u32 	%p6, %r1, 31;
	@%p6 bra 	$L__BB55_11;
	ld.shared.u16 	%rs9, [%r5];
	// begin inline asm
	{  cvt.f32.f16 %f7, %rs9;}

	// end inline asm
	ld.shared.u16 	%rs10, [%r5+64];
	// begin inline asm
	{  cvt.f32.f16 %f8, %rs10;}

	// end inline asm
	add.f32 	%f9, %f7, %f8;
	// begin inline asm
	{  cvt.rn.f16.f32 %rs11, %f9;}

	// end inline asm
	st.volatile.shared.u16 	[%r5], %rs11;
	// begin inline asm
	{  cvt.f32.f16 %f10, %rs11;}

	// end inline asm
	ld.shared.u16 	%rs13, [%r5+32];
	// begin inline asm
	{  cvt.f32.f16 %f11, %rs13;}

	// end inline asm
	add.f32 	%f12, %f10, %f11;
	// begin inline asm
	{  cvt.rn.f16.f32 %rs14, %f12;}

	// end inline asm
	st.volatile.shared.u16 	[%r5], %rs14;
	// begin inline asm
	{  cvt.f32.f16 %f13, %rs14;}

	// end inline asm
	ld.shared.u16 	%rs16, [%r5+16];
	// begin inline asm
	{  cvt.f32.f16 %f14, %rs16;}

	// end inline asm
	add.f32 	%f15, %f13, %f14;
	// begin inline asm
	{  cvt.rn.f16.f32 %rs17, %f15;}

	// end inline asm
	st.volatile.shared.u16 	[%r5], %rs17;
	// begin inline asm
	{  cvt.f32.f16 %f16, %rs17;}

	// end inline asm
	ld.shared.u16 	%rs19, [%r5+8];
	// begin inline asm
	{  cvt.f32.f16 %f17, %rs19;}

	// end inline asm
	add.f32 	%f18, %f16, %f17;
	// begin inline asm
	{  cvt.rn.f16.f32 %rs20, %f18;}

	// end inline asm
	st.volatile.shared.u16 	[%r5], %rs20;
	// begin inline asm
	{  cvt.f32.f16 %f19, %rs20;}

	// end inline asm
	ld.shared.u16 	%rs22, [%r5+4];
	// begin inline asm
	{  cvt.f32.f16 %f20, %rs22;}

	// end inline asm
	add.f32 	%f21, %f19, %f20;
	// begin inline asm
	{  cvt.rn.f16.f32 %rs23, %f21;}

	// end inline asm
	st.volatile.shared.u16 	[%r5], %rs23;
	// begin inline asm
	{  cvt.f32.f16 %f22, %rs23;}

	// end inline asm
	ld.shared.u16 	%rs25, [%r5+2];
	// begin inline asm
	{  cvt.f32.f16 %f23, %rs25;}

	// end inline asm
	add.f32 	%f24, %f22, %f23;
	// begin inline asm
	{  cvt.rn.f16.f32 %rs26, %f24;}

	// end inline asm
	st.volatile.shared.u16 	[%r5], %rs26;
	setp.ne.s32 	%p7, %r1, 0;
	@%p7 bra 	$L__BB55_11;
	cvta.to.global.u64 	%rd13, %rd4;
	mul.wide.u32 	%rd14, %r2, 2;
	add.s64 	%rd15, %rd13, %rd14;
	ld.shared.u16 	%rs27, [sdata_f16];
	st.global.u16 	[%rd15], %rs27;
$L__BB55_11:
	ret;

}
	// .globl	uncontiguous_fast_reduce_f16
.visible .entry uncontiguous_fast_reduce_f16(
	.param .u64 .ptr .align 1 uncontiguous_fast_reduce_f16_param_0,
	.param .u64 .ptr .align 1 uncontiguous_fast_reduce_f16_param_1,
	.param .u64 .ptr .align 1 uncontiguous_fast_reduce_f16_param_2,
	.param .u64 .ptr .align 1 uncontiguous_fast_reduce_f16_param_3,
	.param .u64 uncontiguous_fast_reduce_f16_param_4,
	.param .u64 uncontiguous_fast_reduce_f16_param_5
)
{
	.reg .pred 	%p<53>;
	.reg .b16 	%rs<28>;
	.reg .b32 	%r<213>;
	.reg .b32 	%f<25>;
	.reg .b64 	%rd<558>;

	ld.param.u64 	%rd260, [uncontiguous_fast_reduce_f16_param_0];
	ld.param.u64 	%rd263, [uncontiguous_fast_reduce_f16_param_1];
	ld.param.u64 	%rd264, [uncontiguous_fast_reduce_f16_param_2];
	ld.param.u64 	%rd265, [uncontiguous_fast_reduce_f16_param_3];
	ld.param.u64 	%rd261, [uncontiguous_fast_reduce_f16_param_4];
	ld.param.u64 	%rd262, [uncontiguous_fast_reduce_f16_param_5];
	cvta.to.global.u64 	%rd1, %rd265;
	cvta.to.global.u64 	%rd2, %rd264;
	cvta.to.global.u64 	%rd3, %rd263;
	mov.u32 	%r1, %tid.x;
	mov.u32 	%r2, %ctaid.x;
	mov.u32 	%r212, %ntid.x;
	mul.lo.s32 	%r53, %r2, %r212;
	shl.b32 	%r54, %r53, 1;
	add.s32 	%r4, %r54, %r1;
	shl.b32 	%r55, %r1, 1;
	mov.u32 	%r56, sdata_f16;
	add.s32 	%r5, %r56, %r55;
	mov.b32 	%r52, 0;
	// begin inline asm
	cvt.rn.f16.s32 %rs1, %r52;
	// end inline asm
	st.shared.u16 	[%r5], %rs1;
	add.s32 	%r57, %r4, %r212;
	cvt.u64.u32 	%rd511, %r57;
	setp.le.u64 	%p1, %rd262, %rd511;
	@%p1 bra 	$L__BB56_54;
	cvt.u32.u64 	%r6, %rd261;
	add.s32 	%r206, %r6, -1;
	setp.lt.s32 	%p27, %r206, 0;
	mov.b64 	%rd515, 0;
	mov.u64 	%rd516, %rd515;
	@%p27 bra 	$L__BB56_53;
	cvt.u64.u32 	%rd512, %r4;
	setp.lt.u32 	%p28, %r206, 3;
	mov.b64 	%rd516, 0;
	mov.u64 	%rd515, %rd516;
	@%p28 bra 	$L__BB56_30;
	add.s32 	%r204, %r6, -2;
	and.b32  	%r133, %r6, -4;
	neg.s32 	%r203, %r133;
	mov.b64 	%rd516, 0;
$L__BB56_4:
	.pragma "nounroll";
	add.s32 	%r12, %r204, 1;
	mul.wide.u32 	%rd397, %r12, 8;
	add.s64 	%rd398, %rd2, %rd397;
	ld.global.u64 	%rd10, [%rd398];
	or.b64  	%rd399, %rd512, %rd10;
	and.b64  	%rd400, %rd399, -4294967296;
	setp.ne.s64 	%p29, %rd400, 0;
	@%p29 bra 	$L__BB56_6;
	cvt.u32.u64 	%r134, %rd10;
	cvt.u32.u64 	%r135, %rd512;
	div.u32 	%r136, %r135, %r134;
	mul.lo.s32 	%r137, %r136, %r134;
	sub.s32 	%r138, %r135, %r137;
	cvt.u64.u32 	%rd477, %r136;
	cvt.u64.u32 	%rd478, %r138;
	bra.uni 	$L__BB56_7;
$L__BB56_6:
	div.s64 	%rd477, %rd512, %rd10;
	mul.lo.s64 	%rd401, %rd477, %rd10;
	sub.s64 	%rd478, %rd512, %rd401;
$L__BB56_7:
	mul.wide.u32 	%rd402, %r12, 8;
	add.s64 	%rd403, %rd1, %rd402;
	ld.global.u64 	%rd17, [%rd403];
	mad.lo.s64 	%rd18, %rd17, %rd478, %rd515;
	or.b64  	%rd404, %rd511, %rd10;
	and.b64  	%rd405, %rd404, -4294967296;
	setp.ne.s64 	%p30, %rd405, 0;
	@%p30 bra 	$L__BB56_9;
	cvt.u32.u64 	%r139, %rd10;
	cvt.u32.u64 	%r140, %rd511;
	div.u32 	%r141, %r140, %r139;
	mul.lo.s32 	%r142, %r141, %r139;
	sub.s32 	%r143, %r140, %r142;
	cvt.u64.u32 	%rd479, %r141;
	cvt.u64.u32 	%rd480, %r143;
	bra.uni 	$L__BB56_10;
$L__BB56_9:
	div.s64 	%rd479, %rd511, %rd10;
	mul.lo.s64 	%rd406, %rd479, %rd10;
	sub.s64 	%rd480, %rd511, %rd406;
$L__BB56_10:
	mad.lo.s64 	%rd25, %rd480, %rd17, %rd516;
	add.s32 	%r13, %r204, -2;
	mul.wide.u32 	%rd407, %r204, 8;
	add.s64 	%rd408, %rd2, %rd407;
	ld.global.u64 	%rd26, [%rd408];
	or.b64  	%rd409, %rd477, %rd26;
	and.b64  	%rd410, %rd409, -4294967296;
	setp.ne.s64 	%p31, %rd410, 0;
	@%p31 bra 	$L__BB56_12;
	cvt.u32.u64 	%r144, %rd26;
	cvt.u32.u64 	%r145, %rd477;
	div.u32 	%r146, %r145, %r144;
	mul.lo.s32 	%r147, %r146, %r144;
	sub.s32 	%r148, %r145, %r147;
	cvt.u64.u32 	%rd481, %r146;
	cvt.u64.u32 	%rd482, %r148;
	bra.uni 	$L__BB56_13;
$L__BB56_12:
	div.s64 	%rd481, %rd477, %rd26;
	mul.lo.s64 	%rd411, %rd481, %rd26;
	sub.s64 	%rd482, %rd477, %rd411;
$L__BB56_13:
	mul.wide.u32 	%rd412, %r204, 8;
	add.s64 	%rd413, %rd1, %rd412;
	ld.global.u64 	%rd33, [%rd413];
	mad.lo.s64 	%rd34, %rd33, %rd482, %rd18;
	or.b64  	%rd414, %rd479, %rd26;
	and.b64  	%rd415, %rd414, -4294967296;
	setp.ne.s64 	%p32, %rd415, 0;
	@%p32 bra 	$L__BB56_15;
	cvt.u32.u64 	%r149, %rd26;
	cvt.u32.u64 	%r150, %rd479;
	div.u32 	%r151, %r150, %r149;
	mul.lo.s32 	%r152, %r151, %r149;
	sub.s32 	%r153, %r150, %r152;
	cvt.u64.u32 	%rd483, %r151;
	cvt.u64.u32 	%rd484, %r153;
	bra.uni 	$L__BB56_16;
$L__BB56_15:
	div.s64 	%rd483, %rd479, %rd26;
	mul.lo.s64 	%rd416, %rd483, %rd26;
	sub.s64 	%rd484, %rd479, %rd416;
$L__BB56_16:
	mad.lo.s64 	%rd41, %rd484, %rd33, %rd25;
	add.s32 	%r14, %r204, -1;
	mul.wide.u32 	%rd417, %r14, 8;
	add.s64 	%rd418, %rd2, %rd417;
	ld.global.u64 	%rd42, [%rd418];
	or.b64  	%rd419, %rd481, %rd42;
	and.b64  	%rd420, %rd419, -4294967296;
	setp.ne.s64 	%p33, %rd420, 0;
	@%p33 bra 	$L__BB56_18;
	cvt.u32.u64 	%r154, %rd42;
	cvt.u32.u64 	%r155, %rd481;
	div.u32 	%r156, %r155, %r154;
	mul.lo.s32 	%r157, %r156, %r154;
	sub.s32 	%r158, %r155, %r157;
	cvt.u64.u32 	%rd485, %r156;
	cvt.u64.u32 	%rd486, %r158;
	bra.uni 	$L__BB56_19;
$L__BB56_18:
	div.s64 	%rd485, %rd481, %rd42;
	mul.lo.s64 	%rd421, %rd485, %rd42;
	sub.s64 	%rd486, %rd481, %rd421;
$L__BB56_19:
	mul.wide.u32 	%rd422, %r14, 8;
	add.s64 	%rd423, %rd1, %rd422;
	ld.global.u64 	%rd49, [%rd423];
	mad.lo.s64 	%rd50, %rd49, %rd486, %rd34;
	or.b64  	%rd424, %rd483, %rd42;
	and.b64  	%rd425, %rd424, -4294967296;
	setp.ne.s64 	%p34, %rd425, 0;
	@%p34 bra 	$L__BB56_21;
	cvt.u32.u64 	%r159, %rd42;
	cvt.u32.u64 	%r160, %rd483;
	div.u32 	%r161, %r160, %r159;
	mul.lo.s32 	%r162, %r161, %r159;
	sub.s32 	%r163, %r160, %r162;
	cvt.u64.u32 	%rd487, %r161;
	cvt.u64.u32 	%rd488, %r163;
	bra.uni 	$L__BB56_22;
$L__BB56_21:
	div.s64 	%rd487, %rd483, %rd42;
	mul.lo.s64 	%rd426, %rd487, %rd42;
	sub.s64 	%rd488, %rd483, %rd426;
$L__BB56_22:
	mad.lo.s64 	%rd57, %rd488, %rd49, %rd41;
	mul.wide.u32 	%rd427, %r13, 8;
	add.s64 	%rd428, %rd2, %rd427;
	ld.global.u64 	%rd58, [%rd428];
	or.b64  	%rd429, %rd485, %rd58;
	and.b64  	%rd430, %rd429, -4294967296;
	setp.ne.s64 	%p35, %rd430, 0;
	@%p35 bra 	$L__BB56_24;
	cvt.u32.u64 	%r164, %rd58;
	cvt.u32.u64 	%r165, %rd485;
	div.u32 	%r166, %r165, %r164;
	mul.lo.s32 	%r167, %r166, %r164;
	sub.s32 	%r168, %r165, %r167;
	cvt.u64.u32 	%rd512, %r166;
	cvt.u64.u32 	%rd490, %r168;
	bra.uni 	$L__BB56_25;
$L__BB56_24:
	div.s64 	%rd512, %rd485, %rd58;
	mul.lo.s64 	%rd431, %rd512, %rd58;
	sub.s64 	%rd490, %rd485, %rd431;
$L__BB56_25:
	mul.wide.u32 	%rd432, %r13, 8;
	add.s64 	%rd433, %rd1, %rd432;
	ld.global.u64 	%rd65, [%rd433];
	mad.lo.s64 	%rd515, %rd65, %rd490, %rd50;
	or.b64  	%rd434, %rd487, %rd58;
	and.b64  	%rd435, %rd434, -4294967296;
	setp.ne.s64 	%p36, %rd435, 0;
	@%p36 bra 	$L__BB56_27;
	cvt.u32.u64 	%r169, %rd58;
	cvt.u32.u64 	%r170, %rd487;
	div.u32 	%r171, %r170, %r169;
	mul.lo.s32 	%r172, %r171, %r169;
	sub.s32 	%r173, %r170, %r172;
	cvt.u64.u32 	%rd511, %r171;
	cvt.u64.u32 	%rd492, %r173;
	bra.uni 	$L__BB56_28;
$L__BB56_27:
	div.s64 	%rd511, %rd487, %rd58;
	mul.lo.s64 	%rd436, %rd511, %rd58;
	sub.s64 	%rd492, %rd487, %rd436;
$L__BB56_28:
	mad.lo.s64 	%rd516, %rd492, %rd65, %rd57;
	add.s32 	%r204, %r204, -4;
	add.s32 	%r203, %r203, 4;
	setp.ne.s32 	%p37, %r203, 0;
	@%p37 bra 	$L__BB56_4;
	add.s32 	%r206, %r204, 1;
$L__BB56_30:
	and.b32  	%r19, %r6, 3;
	setp.eq.s32 	%p38, %r19, 0;
	@%p38 bra 	$L__BB56_53;
	setp.eq.s32 	%p39, %r19, 1;
	@%p39 bra 	$L__BB56_45;
	mul.wide.u32 	%rd438, %r206, 8;
	add.s64 	%rd439, %rd2, %rd438;
	ld.global.u64 	%rd80, [%rd439];
	or.b64  	%rd440, %rd512, %rd80;
	and.b64  	%rd441, %rd440, -4294967296;
	setp.ne.s64 	%p40, %rd441, 0;
	@%p40 bra 	$L__BB56_34;
	cvt.u32.u64 	%r174, %rd80;
	cvt.u32.u64 	%r175, %rd512;
	div.u32 	%r176, %r175, %r174;
	mul.lo.s32 	%r177, %r176, %r174;
	sub.s32 	%r178, %r175, %r177;
	cvt.u64.u32 	%rd499, %r176;
	cvt.u64.u32 	%rd500, %r178;
	bra.uni 	$L__BB56_35;
$L__BB56_34:
	div.s64 	%rd499, %rd512, %rd80;
	mul.lo.s64 	%rd442, %rd499, %rd80;
	sub.s64 	%rd500, %rd512, %rd442;
$L__BB56_35:
	add.s64 	%rd444, %rd1, %rd438;
	ld.global.u64 	%rd87, [%rd444];
	mad.lo.s64 	%rd88, %rd87, %rd500, %rd515;
	or.b64  	%rd445, %rd511, %rd80;
	and.b64  	%rd446, %rd445, -4294967296;
	setp.ne.s64 	%p41, %rd446, 0;
	@%p41 bra 	$L__BB56_37;
	cvt.u32.u64 	%r179, %rd80;
	cvt.u32.u64 	%r180, %rd511;
	div.u32 	%r181, %r180, %r179;
	mul.lo.s32 	%r182, %r181, %r179;
	sub.s32 	%r183, %r180, %r182;
	cvt.u64.u32 	%rd501, %r181;
	cvt.u64.u32 	%rd502, %r183;
	bra.uni 	$L__BB56_38;
$L__BB56_37:
	div.s64 	%rd501, %rd511, %rd80;
	mul.lo.s64 	%rd447, %rd501, %rd80;
	sub.s64 	%rd502, %rd511, %rd447;
$L__BB56_38:
	mad.lo.s64 	%rd95, %rd502, %rd87, %rd516;
	add.s32 	%r20, %r206, -1;
	mul.wide.u32 	%rd448, %r20, 8;
	add.s64 	%rd449, %rd2, %rd448;
	ld.global.u64 	%rd96, [%rd449];
	or.b64  	%rd450, %rd499, %rd96;
	and.b64  	%rd451, %rd450, -4294967296;
	setp.ne.s64 	%p42, %rd451, 0;
	@%p42 bra 	$L__BB56_40;
	cvt.u32.u64 	%r184, %rd96;
	cvt.u32.u64 	%r185, %rd499;
	div.u32 	%r186, %r185, %r184;
	mul.lo.s32 	%r187, %r186, %r184;
	sub.s32 	%r188, %r185, %r187;
	cvt.u64.u32 	%rd512, %r186;
	cvt.u64.u32 	%rd504, %r188;
	bra.uni 	$L__BB56_41;
$L__BB56_40:
	div.s64 	%rd512, %rd499, %rd96;
	mul.lo.s64 	%rd452, %rd512, %rd96;
	sub.s64 	%rd504, %rd499, %rd452;
$L__BB56_41:
	add.s64 	%rd454, %rd1, %rd448;
	ld.global.u64 	%rd103, [%rd454];
	mad.lo.s64 	%rd515, %rd103, %rd504, %rd88;
	or.b64  	%rd455, %rd501, %rd96;
	and.b64  	%rd456, %rd455, -4294967296;
	setp.ne.s64 	%p43, %rd456, 0;
	@%p43 bra 	$L__BB56_43;
	cvt.u32.u64 	%r189, %rd96;
	cvt.u32.u64 	%r190, %rd501;
	div.u32 	%r191, %r190, %r189;
	mul.lo.s32 	%r192, %r191, %r189;
	sub.s32 	%r193, %r190, %r192;
	cvt.u64.u32 	%rd511, %r191;
	cvt.u64.u32 	%rd506, %r193;
	bra.uni 	$L__BB56_44;
$L__BB56_43:
	div.s64 	%rd511, %rd501, %rd96;
	mul.lo.s64 	%rd457, %rd511, %rd96;
	sub.s64 	%rd506, %rd501, %rd457;
$L__BB56_44:
	mad.lo.s64 	%rd516, %rd506, %rd103, %rd95;
	add.s32 	%r206, %r206, -2;
$L__BB56_45:
	and.b32  	%r194, %r6, 1;
	setp.eq.b32 	%p44, %r194, 1;
	not.pred 	%p45, %p44;
	@%p45 bra 	$L__BB56_53;
	mul.wide.u32 	%rd458, %r206, 8;
	add.s64 	%rd459, %rd2, %rd458;
	ld.global.u64 	%rd118, [%rd459];
	or.b64  	%rd460, %rd512, %rd118;
	and.b64  	%rd461, %rd460, -4294967296;
	setp.ne.s64 	%p46, %rd461, 0;
	@%p46 bra 	$L__BB56_48;
	cvt.u32.u64 	%r195, %rd118;
	cvt.u32.u64 	%r196, %rd512;
	rem.u32 	%r197, %r196, %r195;
	cvt.u64.u32 	%rd513, %r197;
	bra.uni 	$L__BB56_49;
$L__BB56_48:
	rem.s64 	%rd513, %rd512, %rd118;
$L__BB56_49:
	add.s64 	%rd463, %rd1, %rd458;
	ld.global.u64 	%rd122, [%rd463];
	mad.lo.s64 	%rd515, %rd122, %rd513, %rd515;
	or.b64  	%rd464, %rd511, %rd118;
	and.b64  	%rd465, %rd464, -4294967296;
	setp.ne.s64 	%p47, %rd465, 0;
	@%p47 bra 	$L__BB56_51;
	cvt.u32.u64 	%r198, %rd118;
	cvt.u32.u64 	%r199, %rd511;
	rem.u32 	%r200, %r199, %r198;
	cvt.u64.u32 	%rd514, %r200;
	bra.uni 	$L__BB56_52;
$L__BB56_51:
	rem.s64 	%rd514, %rd511, %rd118;
$L__BB56_52:
	mad.lo.s64 	%rd516, %rd514, %rd122, %rd516;
$L__BB56_53:
	shl.b64 	%rd466, %rd515, 1;
	add.s64 	%rd467, %rd3, %rd466;
	ld.global.u16 	%rs3, [%rd467];
	// begin inline asm
	{  cvt.f32.f16 %f1, %rs3;}

	// end inline asm
	shl.b64 	%rd468, %rd516, 1;
	add.s64 	%rd469, %rd3, %rd468;
	ld.global.u16 	%rs4, [%rd469];
	// begin inline asm
	{  cvt.f32.f16 %f2, %rs4;}

	// end inline asm
	add.f32 	%f3, %f1, %f2;
	// begin inline asm
	{  cvt.rn.f16.f32 %rs5, %f3;}

	// end inline asm
	st.shared.u16 	[%r5], %rs5;
	bra.uni 	$L__BB56_114;
$L__BB56_54:
	cvt.u64.u32 	%rd548, %r4;
	setp.le.u64 	%p2, %rd262, %rd548;
	@%p2 bra 	$L__BB56_114;
	cvt.u32.u64 	%r23, %rd261;
	add.s32 	%r210, %r23, -1;
	setp.lt.s32 	%p3, %r210, 0;
	mov.b64 	%rd557, 0;
	@%p3 bra 	$L__BB56_113;
	and.b32  	%r25, %r23, 7;
	setp.lt.u32 	%p4, %r210, 7;
	mov.b64 	%rd557, 0;
	@%p4 bra 	$L__BB56_84;
	add.s32 	%r208, %r23, -4;
	and.b32  	%r58, %r23, -8;
	neg.s32 	%r207, %r58;
	mov.b64 	%rd557, 0;
$L__BB56_58:
	.pragma "nounroll";
	add.s32 	%r30, %r208, 3;
	mul.wide.u32 	%rd270, %r30, 8;
	add.s64 	%rd271, %rd2, %rd270;
	ld.global.u64 	%rd133, [%rd271];
	or.b64  	%rd272, %rd548, %rd133;
	and.b64  	%rd273, %rd272, -4294967296;
	setp.ne.s64 	%p5, %rd273, 0;
	@%p5 bra 	$L__BB56_60;
	cvt.u32.u64 	%r59, %rd133;
	cvt.u32.u64 	%r60, %rd548;
	div.u32 	%r61, %r60, %r59;
	mul.lo.s32 	%r62, %r61, %r59;
	sub.s32 	%r63, %r60, %r62;
	cvt.u64.u32 	%rd519, %r61;
	cvt.u64.u32 	%rd520, %r63;
	bra.uni 	$L__BB56_61;
$L__BB56_60:
	div.s64 	%rd519, %rd548, %rd133;
	mul.lo.s64 	%rd274, %rd519, %rd133;
	sub.s64 	%rd520, %rd548, %rd274;
$L__BB56_61:
	add.s64 	%rd276, %rd1, %rd270;
	ld.global.u64 	%rd277, [%rd276];
	mad.lo.s64 	%rd140, %rd277, %rd520, %rd557;
	add.s32 	%r31, %r208, 2;
	mul.wide.u32 	%rd278, %r31, 8;
	add.s64 	%rd279, %rd2, %rd278;
	ld.global.u64 	%rd141, [%rd279];
	or.b64  	%rd280, %rd519, %rd141;
	and.b64  	%rd281, %rd280, -4294967296;
	setp.ne.s64 	%p6, %rd281, 0;
	@%p6 bra 	$L__BB56_63;
	cvt.u32.u64 	%r64, %rd141;
	cvt.u32.u64 	%r65, %rd519;
	div.u32 	%r66, %r65, %r64;
	mul.lo.s32 	%r67, %r66, %r64;
	sub.s32 	%r68, %r65, %r67;
	cvt.u64.u32 	%rd521, %r66;
	cvt.u64.u32 	%rd522, %r68;
	bra.uni 	$L__BB56_64;
$L__BB56_63:
	div.s64 	%rd521, %rd519, %rd141;
	mul.lo.s64 	%rd282, %rd521, %rd141;
	sub.s64 	%rd522, %rd519, %rd282;
$L__BB56_64:
	add.s64 	%rd284, %rd1, %rd278;
	ld.global.u64 	%rd285, [%rd284];
	mad.lo.s64 	%rd148, %rd285, %rd522, %rd140;
	add.s32 	%r32, %r208, 1;
	mul.wide.u32 	%rd286, %r32, 8;
	add.s64 	%rd287, %rd2, %rd286;
	ld.global.u64 	%rd149, [%rd287];
	or.b64  	%rd288, %rd521, %rd149;
	and.b64  	%rd289, %rd288, -4294967296;
	setp.ne.s64 	%p7, %rd289, 0;
	@%p7 bra 	$L__BB56_66;
	cvt.u32.u64 	%r69, %rd149;
	cvt.u32.u64 	%r70, %rd521;
	div.u32 	%r71, %r70, %r69;
	mul.lo.s32 	%r72, %r71, %r69;
	sub.s32 	%r73, %r70, %r72;
	cvt.u64.u32 	%rd523, %r71;
	cvt.u64.u32 	%rd524, %r73;
	bra.uni 	$L__BB56_67;
$L__BB56_66:
	div.s64 	%rd523, %rd521, %rd149;
	mul.lo.s64 	%rd290, %rd523, %rd149;
	sub.s64 	%rd524, %rd521, %rd290;
$L__BB56_67:
	add.s64 	%rd292, %rd1, %rd286;
	ld.global.u64 	%rd293, [%rd292];
	mad.lo.s64 	%rd156, %rd293, %rd524, %rd148;
	add.s32 	%r33, %r208, -4;
	mul.wide.u32 	%rd294, %r208, 8;
	add.s64 	%rd295, %rd2, %rd294;
	ld.global.u64 	%rd157, [%rd295];
	or.b64  	%rd296, %rd523, %rd157;
	and.b64  	%rd297, %rd296, -4294967296;
	setp.ne.s64 	%p8, %rd297, 0;
	@%p8 bra 	$L__BB56_69;
	cvt.u32.u64 	%r74, %rd157;
	cvt.u32.u64 	%r75, %rd523;
	div.u32 	%r76, %r75, %r74;
	mul.lo.s32 	%r77, %r76, %r74;
	sub.s32 	%r78, %r75, %r77;
	cvt.u64.u32 	%rd525, %r76;
	cvt.u64.u32 	%rd526, %r78;
	bra.uni 	$L__BB56_70;
$L__BB56_69:
	div.s64 	%rd525, %rd523, %rd157;
	mul.lo.s64 	%rd298, %rd525, %rd157;
	sub.s64 	%rd526, %rd523, %rd298;
$L__BB56_70:
	add.s64 	%rd300, %rd1, %rd294;
	ld.global.u64 	%rd301, [%rd300];
	mad.lo.s64 	%rd164, %rd301, %rd526, %rd156;
	add.s32 	%r34, %r208, -1;
	mul.wide.u32 	%rd302, %r34, 8;
	add.s64 	%rd303, %rd2, %rd302;
	ld.global.u64 	%rd165, [%rd303];
	or.b64  	%rd304, %rd525, %rd165;
	and.b64  	%rd305, %rd304, -4294967296;
	setp.ne.s64 	%p9, %rd305, 0;
	@%p9 bra 	$L__BB56_72;
	cvt.u32.u64 	%r79, %rd165;
	cvt.u32.u64 	%r80, %rd525;
	div.u32 	%r81, %r80, %r79;
	mul.lo.s32 	%r82, %r81, %r79;
	sub.s32 	%r83, %r80, %r82;
	cvt.u64.u32 	%rd527, %r81;
	cvt.u64.u32 	%rd528, %r83;
	bra.uni 	$L__BB56_73;
$L__BB56_72:
	div.s64 	%rd527, %rd525, %rd165;
	mul.lo.s64 	%rd306, %rd527, %rd165;
	sub.s64 	%rd528, %rd525, %rd306;
$L__BB56_73:
	add.s64 	%rd308, %rd1, %rd302;
	ld.global.u64 	%rd309, [%rd308];
	mad.lo.s64 	%rd172, %rd309, %rd528, %rd164;
	add.s32 	%r35, %r208, -2;
	mul.wide.u32 	%rd310, %r35, 8;
	add.s64 	%rd311, %rd2, %rd310;
	ld.global.u64 	%rd173, [%rd311];
	or.b64  	%rd312, %rd527, %rd173;
	and.b64  	%rd313, %rd312, -4294967296;
	setp.ne.s64 	%p10, %rd313, 0;
	@%p10 bra 	$L__BB56_75;
	cvt.u32.u64 	%r84, %rd173;
	cvt.u32.u64 	%r85, %rd527;
	div.u32 	%r86, %r85, %r84;
	mul.lo.s32 	%r87, %r86, %r84;
	sub.s32 	%r88, %r85, %r87;
	cvt.u64.u32 	%rd529, %r86;
	cvt.u64.u32 	%rd530, %r88;
	bra.uni 	$L__BB56_76;
$L__BB56_75:
	div.s64 	%rd529, %rd527, %rd173;
	mul.lo.s64 	%rd314, %rd529, %rd173;
	sub.s64 	%rd530, %rd527, %rd314;
$L__BB56_76:
	add.s64 	%rd316, %rd1, %rd310;
	ld.global.u64 	%rd317, [%rd316];
	mad.lo.s64 	%rd180, %rd317, %rd530, %rd172;
	add.s32 	%r36, %r208, -3;
	mul.wide.u32 	%rd318, %r36, 8;
	add.s64 	%rd319, %rd2, %rd318;
	ld.global.u64 	%rd181, [%rd319];
	or.b64  	%rd320, %rd529, %rd181;
	and.b64  	%rd321, %rd320, -4294967296;
	setp.ne.s64 	%p11, %rd321, 0;
	@%p11 bra 	$L__BB56_78;
	cvt.u32.u64 	%r89, %rd181;
	cvt.u32.u64 	%r90, %rd529;
	div.u32 	%r91, %r90, %r89;
	mul.lo.s32 	%r92, %r91, %r89;
	sub.s32 	%r93, %r90, %r92;
	cvt.u64.u32 	%rd531, %r91;
	cvt.u64.u32 	%rd532, %r93;
	bra.uni 	$L__BB56_79;
$L__BB56_78:
	div.s64 	%rd531, %rd529, %rd181;
	mul.lo.s64 	%rd322, %rd531, %rd181;
	sub.s64 	%rd532, %rd529, %rd322;
$L__BB56_79:
	add.s64 	%rd324, %rd1, %rd318;
	ld.global.u64 	%rd325, [%rd324];
	mad.lo.s64 	%rd188, %rd325, %rd532, %rd180;
	mul.wide.u32 	%rd326, %r33, 8;
	add.s64 	%rd327, %rd2, %rd326;
	ld.global.u64 	%rd189, [%rd327];
	or.b64  	%rd328, %rd531, %rd189;
	and.b64  	%rd329, %rd328, -4294967296;
	setp.ne.s64 	%p12, %rd329, 0;
	@%p12 bra 	$L__BB56_81;
	cvt.u32.u64 	%r94, %rd189;
	cvt.u32.u64 	%r95, %rd531;
	div.u32 	%r96, %r95, %r94;
	mul.lo.s32 	%r97, %r96, %r94;
	sub.s32 	%r98, %r95, %r97;
	cvt.u64.u32 	%rd548, %r96;
	cvt.u64.u32 	%rd534, %r98;
	bra.uni 	$L__BB56_82;
$L__BB56_81:
	div.s64 	%rd548, %rd531, %rd189;
	mul.lo.s64 	%rd330, %rd548, %rd189;
	sub.s64 	%rd534, %rd531, %rd330;
$L__BB56_82:
	add.s64 	%rd332, %rd1, %rd326;
	ld.global.u64 	%rd333, [%rd332];
	mad.lo.s64 	%rd557, %rd333, %rd534, %rd188;
	add.s32 	%r208, %r208, -8;
	add.s32 	%r207, %r207, 8;
	setp.ne.s32 	%p13, %r207, 0;
	@%p13 bra 	$L__BB56_58;
	add.s32 	%r210, %r208, 3;
$L__BB56_84:
	setp.eq.s32 	%p14, %r25, 0;
	@%p14 bra 	$L__BB56_113;
	and.b32  	%r41, %r23, 3;
	setp.lt.u32 	%p15, %r25, 4;
	@%p15 bra 	$L__BB56_99;
	mul.wide.u32 	%rd335, %r210, 8;
	add.s64 	%rd336, %rd2, %rd335;
	ld.global.u64 	%rd200, [%rd336];
	or.b64  	%rd337, %rd548, %rd200;
	and.b64  	%rd338, %rd337, -4294967296;
	setp.ne.s64 	%p16, %rd338, 0;
	@%p16 bra 	$L__BB56_88;
	cvt.u32.u64 	%r99, %rd200;
	cvt.u32.u64 	%r100, %rd548;
	div.u32 	%r101, %r100, %r99;
	mul.lo.s32 	%r102, %r101, %r99;
	sub.s32 	%r103, %r100, %r102;
	cvt.u64.u32 	%rd538, %r101;
	cvt.u64.u32 	%rd539, %r103;
	bra.uni 	$L__BB56_89;
$L__BB56_88:
	div.s64 	%rd538, %rd548, %rd200;
	mul.lo.s64 	%rd339, %rd538, %rd200;
	sub.s64 	%rd539, %rd548, %rd339;
$L__BB56_89:
	add.s64 	%rd341, %rd1, %rd335;
	ld.global.u64 	%rd342, [%rd341];
	mad.lo.s64 	%rd207, %rd342, %rd539, %rd557;
	add.s32 	%r42, %r210, -1;
	mul.wide.u32 	%rd343, %r42, 8;
	add.s64 	%rd344, %rd2, %rd343;
	ld.global.u64 	%rd208, [%rd344];
	or.b64  	%rd345, %rd538, %rd208;
	and.b64  	%rd346, %rd345, -4294967296;
	setp.ne.s64 	%p17, %rd346, 0;
	@%p17 bra 	$L__BB56_91;
	cvt.u32.u64 	%r104, %rd208;
	cvt.u32.u64 	%r105, %rd538;
	div.u32 	%r106, %r105, %r104;
	mul.lo.s32 	%r107, %r106, %r104;
	sub.s32 	%r108, %r105, %r107;
	cvt.u64.u32 	%rd540, %r106;
	cvt.u64.u32 	%rd541, %r108;
	bra.uni 	$L__BB56_92;
$L__BB56_91:
	div.s64 	%rd540, %rd538, %rd208;
	mul.lo.s64 	%rd347, %rd540, %rd208;
	sub.s64 	%rd541, %rd538, %rd347;
$L__BB56_92:
	add.s64 	%rd349, %rd1, %rd343;
	ld.global.u64 	%rd350, [%rd349];
	mad.lo.s64 	%rd215, %rd350, %rd541, %rd207;
	add.s32 	%r43, %r210, -2;
	mul.wide.u32 	%rd351, %r43, 8;
	add.s64 	%rd352, %rd2, %rd351;
	ld.global.u64 	%rd216, [%rd352];
	or.b64  	%rd353, %rd540, %rd216;
	and.b64  	%rd354, %rd353, -4294967296;
	setp.ne.s64 	%p18, %rd354, 0;
	@%p18 bra 	$L__BB56_94;
	cvt.u32.u64 	%r109, %rd216;
	cvt.u32.u64 	%r110, %rd540;
	div.u32 	%r111, %r110, %r109;
	mul.lo.s32 	%r112, %r111, %r109;
	sub.s32 	%r113, %r110, %r112;
	cvt.u64.u32 	%rd542, %r111;
	cvt.u64.u32 	%rd543, %r113;
	bra.uni 	$L__BB56_95;
$L__BB56_94:
	div.s64 	%rd542, %rd540, %rd216;
	mul.lo.s64 	%rd355, %rd542, %rd216;
	sub.s64 	%rd543, %rd540, %rd355;
$L__BB56_95:
	add.s64 	%rd357, %rd1, %rd351;
	ld.global.u64 	%rd358, [%rd357];
	mad.lo.s64 	%rd223, %rd358, %rd543, %rd215;
	add.s32 	%r44, %r210, -3;
	mul.wide.u32 	%rd359, %r44, 8;
	add.s64 	%rd360, %rd2, %rd359;
	ld.global.u64 	%rd224, [%rd360];
	or.b64  	%rd361, %rd542, %rd224;
	and.b64  	%rd362, %rd361, -4294967296;
	setp.ne.s64 	%p19, %rd362, 0;
	@%p19 bra 	$L__BB56_97;
	cvt.u32.u64 	%r114, %rd224;
	cvt.u32.u64 	%r115, %rd542;
	div.u32 	%r116, %r115, %r114;
	mul.lo.s32 	%r117, %r116, %r114;
	sub.s32 	%r118, %r115, %r117;
	cvt.u64.u32 	%rd548, %r116;
	cvt.u64.u32 	%rd545, %r118;
	bra.uni 	$L__BB56_98;
$L__BB56_97:
	div.s64 	%rd548, %rd542, %rd224;
	mul.lo.s64 	%rd363, %rd548, %rd224;
	sub.s64 	%rd545, %rd542, %rd363;
$L__BB56_98:
	add.s64 	%rd365, %rd1, %rd359;
	ld.global.u64 	%rd366, [%rd365];
	mad.lo.s64 	%rd557, %rd366, %rd545, %rd223;
	add.s32 	%r210, %r210, -4;
$L__BB56_99:
	setp.eq.s32 	%p20, %r41, 0;
	@%p20 bra 	$L__BB56_113;
	setp.eq.s32 	%p21, %r41, 1;
	@%p21 bra 	$L__BB56_108;
	mul.wide.u32 	%rd368, %r210, 8;
	add.s64 	%rd369, %rd2, %rd368;
	ld.global.u64 	%rd235, [%rd369];
	or.b64  	%rd370, %rd548, %rd235;
	and.b64  	%rd371, %rd370, -4294967296;
	setp.ne.s64 	%p22, %rd371, 0;
	@%p22 bra 	$L__BB56_103;
	cvt.u32.u64 	%r119, %rd235;
	cvt.u32.u64 	%r120, %rd548;
	div.u32 	%r121, %r120, %r119;
	mul.lo.s32 	%r122, %r121, %r119;
	sub.s32 	%r123, %r120, %r122;
	cvt.u64.u32 	%rd549, %r121;
	cvt.u64.u32 	%rd550, %r123;
	bra.uni 	$L__BB56_104;
$L__BB56_103:
	div.s64 	%rd549, %rd548, %rd235;
	mul.lo.s64 	%rd372, %rd549, %rd235;
	sub.s64 	%rd550, %rd548, %rd372;
$L__BB56_104:
	add.s64 	%rd374, %rd1, %rd368;
	ld.global.u64 	%rd375, [%rd374];
	mad.lo.s64 	%rd242, %rd375, %rd550, %rd557;
	add.s32 	%r47, %r210, -1;
	mul.wide.u32 	%rd376, %r47, 8;
	add.s64 	%rd377, %rd2, %rd376;
	ld.global.u64 	%rd243, [%rd377];
	or.b64  	%rd378, %rd549, %rd243;
	and.b64  	%rd379, %rd378, -4294967296;
	setp.ne.s64 	%p23, %rd379, 0;
	@%p23 bra 	$L__BB56_106;
	cvt.u32.u64 	%r124, %rd243;
	cvt.u32.u64 	%r125, %rd549;
	div.u32 	%r126, %r125, %r124;
	mul.lo.s32 	%r127, %r126, %r124;
	sub.s32 	%r128, %r125, %r127;
	cvt.u64.u32 	%rd548, %r126;
	cvt.u64.u32 	%rd552, %r128;
	bra.uni 	$L__BB56_107;
$L__BB56_106:
	div.s64 	%rd548, %rd549, %rd243;
	mul.lo.s64 	%rd380, %rd548, %rd243;
	sub.s64 	%rd552, %rd549, %rd380;
$L__BB56_107:
	add.s64 	%rd382, %rd1, %rd376;
	ld.global.u64 	%rd383, [%rd382];
	mad.lo.s64 	%rd557, %rd383, %rd552, %rd242;
	add.s32 	%r210, %r210, -2;
$L__BB56_108:
	and.b32  	%r129, %r23, 1;
	setp.eq.b32 	%p24, %r129, 1;
	not.pred 	%p25, %p24;
	@%p25 bra 	$L__BB56_113;
	mul.wide.u32 	%rd384, %r210, 8;
	add.s64 	%rd385, %rd2, %rd384;
	ld.global.u64 	%rd254, [%rd385];
	or.b64  	%rd386, %rd548, %rd254;
	and.b64  	%rd387, %rd386, -4294967296;
	setp.ne.s64 	%p26, %rd387, 0;
	@%p26 bra 	$L__BB56_111;
	cvt.u32.u64 	%r130, %rd254;
	cvt.u32.u64 	%r131, %rd548;
	rem.u32 	%r132, %r131, %r130;
	cvt.u64.u32 	%rd556, %r132;
	bra.uni 	$L__BB56_112;
$L__BB56_111:
	rem.s64 	%rd556, %rd548, %rd254;
$L__BB56_112:
	add.s64 	%rd389, %rd1, %rd384;
	ld.global.u64 	%rd390, [%rd389];
	mad.lo.s64 	%rd557, %rd390, %rd556, %rd557;
$L__BB56_113:
	shl.b64 	%rd391, %rd557, 1;
	add.s64 	%rd392, %rd3, %rd391;
	ld.global.u16 	%rs2, [%rd392];
	st.shared.u16 	[%r5], %rs2;
$L__BB56_114:
	bar.sync 	0;
	setp.lt.u32 	%p48, %r212, 66;
	@%p48 bra 	$L__BB56_118;
$L__BB56_115:
	shr.u32 	%r51, %r212, 1;
	setp.ge.u32 	%p49, %r1, %r51;
	@%p49 bra 	$L__BB56_117;
	ld.shared.u16 	%rs6, [%r5];
	// begin inline asm
	{  cvt.f32.f16 %f4, %rs6;}

	// end inline asm
	and.b32  	%r201, %r212, 2046;
	add.s32 	%r202, %r5, %r201;
	ld.shared.u16 	%rs7, [%r202];
	// begin inline asm
	{  cvt.f32.f16 %f5, %rs7;}

	// end inline asm
	add.f32 	%f6, %f4, %f5;
	// begin inline asm
	{  cvt.rn.f16.f32 %rs8, %f6;}

	// end inline asm
	st.shared.u16 	[%r5], %rs8;
$L__BB56_117:
	bar.sync 	0;
	setp.gt.u32 	%p50, %r212, 131;
	mov.u32 	%r212, %r51;
	@%p50 bra 	$L__BB56_115;
$L__BB56_118:
	setp.gt.u32 	%p51, %r1, 31;
	@%p51 bra 	$L__BB56_121;
	ld.shared.u16 	%rs9, [%r5];
	// begin inline asm
	{  cvt.f32.f16 %f7, %rs9;}

	// end inline asm
	ld.shared.u16 	%rs10, [%r5+64];
	// begin inline asm
	{  cvt.f32.f16 %f8, %rs10;}

	// end inline asm
	add.f32 	%f9, %f7, %f8;
	// begin inline asm
	{  cvt.rn.f16.f32 %rs11, %f9;}

	// end inline asm
	st.volatile.shared.u16 	[%r5], %rs11;
	// begin inline asm
	{  cvt.f32.f16 %f10, %rs11;}

	// end inline asm
	ld.shared.u16 	%rs13, [%r5+32];
	// begin inline asm
	{  cvt.f32.f16 %f11, %rs13;}

	// end inline asm
	add.f32 	%f12, %f10, %f11;
	// begin inline asm
	{  cvt.rn.f16.f32 %rs14, %f12;}

	// end inline asm
	st.volatile.shared.u16 	[%r5], %rs14;
	// begin inline asm
	{  cvt.f32.f16 %f13, %rs14;}

	// end inline asm
	ld.shared.u16 	%rs16, [%r5+16];
	// begin inline asm
	{  cvt.f32.f16 %f14, %rs16;}

	// end inline asm
	add.f32 	%f15, %f13, %f14;
	// begin inline asm
	{  cvt.rn.f16.f32 %rs17, %f15;}

	// end inline asm
	st.volatile.shared.u16 	[%r5], %rs17;
	// begin inline asm
	{  cvt.f32.f16 %f16, %rs17;}

	// end inline asm
	ld.shared.u16 	%rs19, [%r5+8];
	// begin inline asm
	{  cvt.f32.f16 %f17, %rs19;}

	// end inline asm
	add.f32 	%f18, %f16, %f17;
	// begin inline asm
	{  cvt.rn.f16.f32 %rs20, %f18;}

	// end inline asm
	st.volatile.shared.u16 	[%r5], %rs20;
	// begin inline asm
	{  cvt.f32.f16 %f19, %rs20;}

	// end inline asm
	ld.shared.u16 	%rs22, [%r5+4];
	// begin inline asm
	{  cvt.f32.f16 %f20, %rs22;}

	// end inline asm
	add.f32 	%f21, %f19, %f20;
	// begin inline asm
	{  cvt.rn.f16.f32 %rs23, %f21;}

	// end inline asm
	st.volatile.shared.u16 	[%r5], %rs23;
	// begin inline asm
	{  cvt.f32.f16 %f22, %rs23;}

	// end inline asm
	ld.shared.u16 	%rs25, [%r5+2];
	// begin inline asm
	{  cvt.f32.f16 %f23, %rs25;}

	// end inline asm
	add.f32 	%f24, %f22, %f23;
	// begin inline asm
	{  cvt.rn.f16.f32 %rs26, %f24;}

	// end inline asm
	st.volatile.shared.u16 	[%r5], %rs26;
	setp.ne.s32 	%p52, %r1, 0;
	@%p52 bra 	$L__BB56_121;
	cvta.to.global.u64 	%rd470, %rd260;
	mul.wide.u32 	%rd471, %r2, 2;
	add.s64 	%rd472, %rd470, %rd471;
	ld.shared.u16 	%rs27, [sdata_f16];
	st.global.u16 	[%rd472], %rs27;
$L__BB56_121:
	ret;

}
	// .globl	contiguous_reduce2_f16
.visible .entry contiguous_reduce2_f16(
	.param .u64 .ptr .align 1 contiguous_reduce2_f16_param_0,
	.param .u64 .ptr .align 1 contiguous_reduce2_f16_param_1,
	.param .u64 .ptr .align 1 contiguous_reduce2_f16_param_2,
	.param .u64 .ptr .align 1 contiguous_reduce2_f16_param_3,
	.param .u64 contiguous_reduce2_f16_param_4,
	.param .u64 contiguous_reduce2_f16_param_5,
	.param .u64 contiguous_reduce2_f16_param_6
)
{
	.reg .pred 	%p<53>;
	.reg .b16 	%rs<28>;
	.reg .b32 	%r<217>;
	.reg .b32 	%f<25>;
	.reg .b64 	%rd<572>;

	ld.param.u64 	%rd266, [contiguous_reduce2_f16_param_1];
	ld.param.u64 	%rd267, [contiguous_reduce2_f16_param_2];
	ld.param.u64 	%rd268, [contiguous_reduce2_f16_param_3];
	ld.param.u64 	%rd263, [contiguous_reduce2_f16_param_4];
	ld.param.u64 	%rd264, [contiguous_reduce2_f16_param_5];
	ld.param.u64 	%rd265, [contiguous_reduce2_f16_param_6];
	cvta.to.global.u64 	%rd1, %rd268;
	cvta.to.global.u64 	%rd2, %rd267;
	cvta.to.global.u64 	%rd571, %rd266;
	mov.u32 	%r1, %tid.x;
	mov.u32 	%r2, %ctaid.x;
	mov.u32 	%r216, %ntid.x;
	mul.lo.s32 	%r52, %r2, %r216;
	shl.b32 	%r53, %r52, 1;
	add.s32 	%r4, %r53, %r1;
	shl.b32 	%r54, %r1, 1;
	mov.u32 	%r55, sdata_f16;
	add.s32 	%r5, %r55, %r54;
	mov.b32 	%r51, 0;
	// begin inline asm
	cvt.rn.f16.s32 %rs1, %r51;
	// end inline asm
	st.shared.u16 	[%r5], %rs1;
	add.s32 	%r56, %r4, %r216;
	cvt.u64.u32 	%rd4, %r56;
	setp.le.u64 	%p1, %rd264, %rd4;
	@%p1 bra 	$L__BB57_54;
	cvt.u64.u32 	%rd401, %r4;
	mov.u32 	%r133, %ctaid.y;
	cvt.u64.u32 	%rd402, %r133;
	mul.lo.s64 	%rd403, %rd264, %rd402;
	add.s64 	%rd525, %rd403, %rd401;
	add.s64 	%rd523, %rd403, %rd4;
	cvt.u32.u64 	%r6, %rd263;
	add.s32 	%r210, %r6, -1;
	setp.lt.s32 	%p27, %r210, 0;
	mov.b64 	%rd529, 0;
	mov.u64 	%rd530, %rd529;
	@%p27 bra 	$L__BB57_53;
	setp.lt.u32 	%p28, %r210, 3;
	mov.b64 	%rd530, 0;
	mov.u64 	%rd529, %rd530;
	@%p28 bra 	$L__BB57_30;
	add.s32 	%r208, %r6, -2;
	and.b32  	%r134, %r6, -4;
	neg.s32 	%r207, %r134;
	mov.b64 	%rd530, 0;
$L__BB57_4:
	.pragma "nounroll";
	add.s32 	%r12, %r208, 1;
	mul.wide.u32 	%rd407, %r12, 8;
	add.s64 	%rd408, %rd2, %rd407;
	ld.global.u64 	%rd11, [%rd408];
	or.b64  	%rd409, %rd525, %rd11;
	and.b64  	%rd410, %rd409, -4294967296;
	setp.ne.s64 	%p29, %rd410, 0;
	@%p29 bra 	$L__BB57_6;
	cvt.u32.u64 	%r135, %rd11;
	cvt.u32.u64 	%r136, %rd525;
	div.u32 	%r137, %r136, %r135;
	mul.lo.s32 	%r138, %r137, %r135;
	sub.s32 	%r139, %r136, %r138;
	cvt.u64.u32 	%rd491, %r137;
	cvt.u64.u32 	%rd492, %r139;
	bra.uni 	$L__BB57_7;
$L__BB57_6:
	div.s64 	%rd491, %rd525, %rd11;
	mul.lo.s64 	%rd411, %rd491, %rd11;
	sub.s64 	%rd492, %rd525, %rd411;
$L__BB57_7:
	mul.wide.u32 	%rd412, %r12, 8;
	add.s64 	%rd413, %rd1, %rd412;
	ld.global.u64 	%rd18, [%rd413];
	mad.lo.s64 	%rd19, %rd18, %rd492, %rd529;
	or.b64  	%rd414, %rd523, %rd11;
	and.b64  	%rd415, %rd414, -4294967296;
	setp.ne.s64 	%p30, %rd415, 0;
	@%p30 bra 	$L__BB57_9;
	cvt.u32.u64 	%r140, %rd11;
	cvt.u32.u64 	%r141, %rd523;
	div.u32 	%r142, %r141, %r140;
	mul.lo.s32 	%r143, %r142, %r140;
	sub.s32 	%r144, %r141, %r143;
	cvt.u64.u32 	%rd493, %r142;
	cvt.u64.u32 	%rd494, %r144;
	bra.uni 	$L__BB57_10;
$L__BB57_9:
	div.s64 	%rd493, %rd523, %rd11;
	mul.lo.s64 	%rd416, %rd493, %rd11;
	sub.s64 	%rd494, %rd523, %rd416;
$L__BB57_10:
	mad.lo.s64 	%rd26, %rd494, %rd18, %rd530;
	mul.wide.u32 	%rd417, %r208, 8;
	add.s64 	%rd418, %rd2, %rd417;
	ld.global.u64 	%rd27, [%rd418];
	or.b64  	%rd419, %rd491, %rd27;
	and.b64  	%rd420, %rd419, -4294967296;
	setp.ne.s64 	%p31, %rd420, 0;
	@%p31 bra 	$L__BB57_12;
	cvt.u32.u64 	%r145, %rd27;
	cvt.u32.u64 	%r146, %rd491;
	div.u32 	%r147, %r146, %r145;
	mul.lo.s32 	%r148, %r147, %r145;
	sub.s32 	%r149, %r146, %r148;
	cvt.u64.u32 	%rd495, %r147;
	cvt.u64.u32 	%rd496, %r149;
	bra.uni 	$L__BB57_13;
$L__BB57_12:
	div.s64 	%rd495, %rd491, %rd27;
	mul.lo.s64 	%rd421, %rd495, %rd27;
	sub.s64 	%rd496, %rd491, %rd421;
$L__BB57_13:
	mul.wide.u32 	%rd422, %r208, 8;
	add.s64 	%rd423, %rd1, %rd422;
	ld.global.u64 	%rd34, [%rd423];
	mad.lo.s64 	%rd35, %rd34, %rd496, %rd19;
	or.b64  	%rd424, %rd493, %rd27;
	and.b64  	%rd425, %rd424, -4294967296;
	setp.ne.s64 	%p32, %rd425, 0;
	@%p32 bra 	$L__BB57_15;
	cvt.u32.u64 	%r150, %rd27;
	cvt.u32.u64 	%r151, %rd493;
	div.u32 	%r152, %r151, %r150;
	mul.lo.s32 	%r153, %r152, %r150;
	sub.s32 	%r154, %r151, %r153;
	cvt.u64.u32 	%rd497, %r152;
	cvt.u64.u32 	%rd498, %r154;
	bra.uni 	$L__BB57_16;
$L__BB57_15:
	div.s64 	%rd497, %rd493, %rd27;
	mul.lo.s64 	%rd426, %rd497, %rd27;
	sub.s64 	%rd498, %rd493, %rd426;
$L__BB57_16:
	mad.lo.s64 	%rd42, %rd498, %rd34, %rd26;
	add.s32 	%r13, %r208, -1;
	mul.wide.u32 	%rd427, %r13, 8;
	add.s64 	%rd428, %rd2, %rd427;
	ld.global.u64 	%rd43, [%rd428];
	or.b64  	%rd429, %rd495, %rd43;
	and.b64  	%rd430, %rd429, -4294967296;
	setp.ne.s64 	%p33, %rd430, 0;
	@%p33 bra 	$L__BB57_18;
	cvt.u32.u64 	%r155, %rd43;
	cvt.u32.u64 	%r156, %rd495;
	div.u32 	%r157, %r156, %r155;
	mul.lo.s32 	%r158, %r157, %r155;
	sub.s32 	%r159, %r156, %r158;
	cvt.u64.u32 	%rd499, %r157;
	cvt.u64.u32 	%rd500, %r159;
	bra.uni 	$L__BB57_19;
$L__BB57_18:
	div.s64 	%rd499, %rd495, %rd43;
	mul.lo.s64 	%rd431, %rd499, %rd43;
	sub.s64 	%rd500, %rd495, %rd431;
$L__BB57_19:
	mul.wide.u32 	%rd432, %r13, 8;
	add.s64 	%rd433, %rd1, %rd432;
	ld.global.u64 	%rd50, [%rd433];
	mad.lo.s64 	%rd51, %rd50, %rd500, %rd35;
	or.b64  	%rd434, %rd497, %rd43;
	and.b64  	%rd435, %rd434, -4294967296;
	setp.ne.s64 	%p34, %rd435, 0;
	@%p34 bra 	$L__BB57_21;
	cvt.u32.u64 	%r160, %rd43;
	cvt.u32.u64 	%r161, %rd497;
	div.u32 	%r162, %r161, %r160;
	mul.lo.s32 	%r163, %r162, %r160;
	sub.s32 	%r164, %r161, %r163;
	cvt.u64.u32 	%rd501, %r162;
	cvt.u64.u32 	%rd502, %r164;
	bra.uni 	$L__BB57_22;
$L__BB57_21:
	div.s64 	%rd501, %rd497, %rd43;
	mul.lo.s64 	%rd436, %rd501, %rd43;
	sub.s64 	%rd502, %rd497, %rd436;
$L__BB57_22:
	mad.lo.s64 	%rd58, %rd502, %rd50, %rd42;
	add.s32 	%r165, %r208, -2;
	mul.wide.u32 	%rd437, %r165, 8;
	add.s64 	%rd438, %rd2, %rd437;
	ld.global.u64 	%rd59, [%rd438];
	or.b64  	%rd439, %rd499, %rd59;
	and.b64  	%rd440, %rd439, -4294967296;
	setp.ne.s64 	%p35, %rd440, 0;
	@%p35 bra 	$L__BB57_24;
	cvt.u32.u64 	%r166, %rd59;
	cvt.u32.u64 	%r167, %rd499;
	div.u32 	%r168, %r167, %r166;
	mul.lo.s32 	%r169, %r168, %r166;
	sub.s32 	%r170, %r167, %r169;
	cvt.u64.u32 	%rd525, %r168;
	cvt.u64.u32 	%rd504, %r170;
	bra.uni 	$L__BB57_25;
$L__BB57_24:
	div.s64 	%rd525, %rd499, %rd59;
	mul.lo.s64 	%rd441, %rd525, %rd59;
	sub.s64 	%rd504, %rd499, %rd441;
$L__BB57_25:
	mul.wide.u32 	%rd442, %r165, 8;
	add.s64 	%rd443, %rd1, %rd442;
	ld.global.u64 	%rd66, [%rd443];
	mad.lo.s64 	%rd529, %rd66, %rd504, %rd51;
	or.b64  	%rd444, %rd501, %rd59;
	and.b64  	%rd445, %rd444, -4294967296;
	setp.ne.s64 	%p36, %rd445, 0;
	@%p36 bra 	$L__BB57_27;
	cvt.u32.u64 	%r172, %rd59;
	cvt.u32.u64 	%r173, %rd501;
	div.u32 	%r174, %r173, %r172;
	mul.lo.s32 	%r175, %r174, %r172;
	sub.s32 	%r176, %r173, %r175;
	cvt.u64.u32 	%rd523, %r174;
	cvt.u64.u32 	%rd506, %r176;
	bra.uni 	$L__BB57_28;
$L__BB57_27:
	div.s64 	%rd523, %rd501, %rd59;
	mul.lo.s64 	%rd446, %rd523, %rd59;
	sub.s64 	%rd506, %rd501, %rd446;
$L__BB57_28:
	mad.lo.s64 	%rd530, %rd506, %rd66, %rd58;
	add.s32 	%r208, %r208, -4;
	add.s32 	%r207, %r207, 4;
	setp.ne.s32 	%p37, %r207, 0;
	@%p37 bra 	$L__BB57_4;
	add.s32 	%r210, %r208, 1;
$L__BB57_30:
	and.b32  	%r18, %r6, 3;
	setp.eq.s32 	%p38, %r18, 0;
	@%p38 bra 	$L__BB57_53;
	setp.eq.s32 	%p39, %r18, 1;
	@%p39 bra 	$L__BB57_45;
	mul.wide.u32 	%rd448, %r210, 8;
	add.s64 	%rd449, %rd2, %rd448;
	ld.global.u64 	%rd81, [%rd449];
	or.b64  	%rd450, %rd525, %rd81;
	and.b64  	%rd451, %rd450, -4294967296;
	setp.ne.s64 	%p40, %rd451, 0;
	@%p40 bra 	$L__BB57_34;
	cvt.u32.u64 	%r177, %rd81;
	cvt.u32.u64 	%r178, %rd525;
	div.u32 	%r179, %r178, %r177;
	mul.lo.s32 	%r180, %r179, %r177;
	sub.s32 	%r181, %r178, %r180;
	cvt.u64.u32 	%rd513, %r179;
	cvt.u64.u32 	%rd514, %r181;
	bra.uni 	$L__BB57_35;
$L__BB57_34:
	div.s64 	%rd513, %rd525, %rd81;
	mul.lo.s64 	%rd452, %rd513, %rd81;
	sub.s64 	%rd514, %rd525, %rd452;
$L__BB57_35:
	add.s64 	%rd454, %rd1, %rd448;
	ld.global.u64 	%rd88, [%rd454];
	mad.lo.s64 	%rd89, %rd88, %rd514, %rd529;
	or.b64  	%rd455, %rd523, %rd81;
	and.b64  	%rd456, %rd455, -4294967296;
	setp.ne.s64 	%p41, %rd456, 0;
	@%p41 bra 	$L__BB57_37;
	cvt.u32.u64 	%r182, %rd81;
	cvt.u32.u64 	%r183, %rd523;
	div.u32 	%r184, %r183, %r182;
	mul.lo.s32 	%r185, %r184, %r182;
	sub.s32 	%r186, %r183, %r185;
	cvt.u64.u32 	%rd515, %r184;
	cvt.u64.u32 	%rd516, %r186;
	bra.uni 	$L__BB57_38;
$L__BB57_37:
	div.s64 	%rd515, %rd523, %rd81;
	mul.lo.s64 	%rd457, %rd515, %rd81;
	sub.s64 	%rd516, %rd523, %rd457;
$L__BB57_38:
	mad.lo.s64 	%rd96, %rd516, %rd88, %rd530;
	add.s32 	%r19, %r210, -1;
	mul.wide.u32 	%rd458, %r19, 8;
	add.s64 	%rd459, %rd2, %rd458;
	ld.global.u64 	%rd97, [%rd459];
	or.b64  	%rd460, %rd513, %rd97;
	and.b64  	%rd461, %rd460, -4294967296;
	setp.ne.s64 	%p42, %rd461, 0;
	@%p42 bra 	$L__BB57_40;
	cvt.u32.u64 	%r187, %rd97;
	cvt.u32.u64 	%r188, %rd513;
	div.u32 	%r189, %r188, %r187;
	mul.lo.s32 	%r190, %r189, %r187;
	sub.s32 	%r191, %r188, %r190;
	cvt.u64.u32 	%rd525, %r189;
	cvt.u64.u32 	%rd518, %r191;
	bra.uni 	$L__BB57_41;
$L__BB57_40:
	div.s64 	%rd525, %rd513, %rd97;
	mul.lo.s64 	%rd462, %rd525, %rd97;
	sub.s64 	%rd518, %rd513, %rd462;
$L__BB57_41:
	add.s64 	%rd464, %rd1, %rd458;
	ld.global.u64 	%rd104, [%rd464];
	mad.lo.s64 	%rd529, %rd104, %rd518, %rd89;
	or.b64  	%rd465, %rd515, %rd97;
	and.b64  	%rd466, %rd465, -4294967296;
	setp.ne.s64 	%p43, %rd466, 0;
	@%p43 bra 	$L__BB57_43;
	cvt.u32.u64 	%r192, %rd97;
	cvt.u32.u64 	%r193, %rd515;
	div.u32 	%r194, %r193, %r192;
	mul.lo.s32 	%r195, %r194, %r192;
	sub.s32 	%r196, %r193, %r195;
	cvt.u64.u32 	%rd523, %r194;
	cvt.u64.u32 	%rd520, %r196;
	bra.uni 	$L__BB57_44;
$L__BB57_43:
	div.s64 	%rd523, %rd515, %rd97;
	mul.lo.s64 	%rd467, %rd523, %rd97;
	sub.s64 	%rd520, %rd515, %rd467;
$L__BB57_44:
	mad.lo.s64 	%rd530, %rd520, %rd104, %rd96;
	add.s32 	%r210, %r210, -2;
$L__BB57_45:
	and.b32  	%r197, %r6, 1;
	setp.eq.b32 	%p44, %r197, 1;
	not.pred 	%p45, %p44;
	@%p45 bra 	$L__BB57_53;
	mul.wide.u32 	%rd468, %r210, 8;
	add.s64 	%rd469, %rd2, %rd468;
	ld.global.u64 	%rd119, [%rd469];
	or.b64  	%rd470, %rd525, %rd119;
	and.b64  	%rd471, %rd470, -4294967296;
	setp.ne.s64 	%p46, %rd471, 0;
	@%p46 bra 	$L__BB57_48;
	cvt.u32.u64 	%r198, %rd119;
	cvt.u32.u64 	%r199, %rd525;
	rem.u32 	%r200, %r199, %r198;
	cvt.u64.u32 	%rd527, %r200;
	bra.uni 	$L__BB57_49;
$L__BB57_48:
	rem.s64 	%rd527, %rd525, %rd119;
$L__BB57_49:
	add.s64 	%rd473, %rd1, %rd468;
	ld.global.u64 	%rd123, [%rd473];
	mad.lo.s64 	%rd529, %rd123, %rd527, %rd529;
	or.b64  	%rd474, %rd523, %rd119;
	and.b64  	%rd475, %rd474, -4294967296;
	setp.ne.s64 	%p47, %rd475, 0;
	@%p47 bra 	$L__BB57_51;
	cvt.u32.u64 	%r201, %rd119;
	cvt.u32.u64 	%r202, %rd523;
	rem.u32 	%r203, %r202, %r201;
	cvt.u64.u32 	%rd528, %r203;
	bra.uni 	$L__BB57_52;
$L__BB57_51:
	rem.s64 	%rd528, %rd523, %rd119;
$L__BB57_52:
	mad.lo.s64 	%rd530, %rd528, %rd123, %rd530;
$L__BB57_53:
	shl.b64 	%rd476, %rd529, 1;
	add.s64 	%rd477, %rd571, %rd476;
	ld.global.u16 	%rs3, [%rd477];
	// begin inline asm
	{  cvt.f32.f16 %f1, %rs3;}

	// end inline asm
	shl.b64 	%rd478, %rd530, 1;
	add.s64 	%rd479, %rd571, %rd478;
	ld.global.u16 	%rs4, [%rd479];
	// begin inline asm
	{  cvt.f32.f16 %f2, %rs4;}

	// end inline asm
	add.f32 	%f3, %f1, %f2;
	// begin inline asm
	{  cvt.rn.f16.f32 %rs5, %f3;}

	// end inline asm
	st.shared.u16 	[%r5], %rs5;
	bra.uni 	$L__BB57_114;
$L__BB57_54:
	cvt.u64.u32 	%rd131, %r4;
	setp.le.u64 	%p2, %rd264, %rd131;
	@%p2 bra 	$L__BB57_114;
	mov.u32 	%r57, %ctaid.y;
	cvt.u64.u32 	%rd269, %r57;
	mad.lo.s64 	%rd562, %rd264, %rd269, %rd131;
	cvt.u32.u64 	%r22, %rd263;
	add.s32 	%r214, %r22, -1;
	setp.lt.s32 	%p3, %r214, 0;
	@%p3 bra 	$L__BB57_113;
	and.b32  	%r24, %r22, 7;
	setp.lt.u32 	%p4, %r214, 7;
	@%p4 bra 	$L__BB57_84;
	add.s32 	%r212, %r22, -4;
	and.b32  	%r58, %r22, -8;
	neg.s32 	%r211, %r58;
$L__BB57_58:
	.pragma "nounroll";
	add.s32 	%r29, %r212, 3;
	mul.wide.u32 	%rd271, %r29, 8;
	add.s64 	%rd272, %rd2, %rd271;
	ld.global.u64 	%rd135, [%rd272];
	or.b64  	%rd273, %rd562, %rd135;
	and.b64  	%rd274, %rd273, -4294967296;
	setp.ne.s64 	%p5, %rd274, 0;
	@%p5 bra 	$L__BB57_60;
	cvt.u32.u64 	%r59, %rd135;
	cvt.u32.u64 	%r60, %rd562;
	div.u32 	%r61, %r60, %r59;
	mul.lo.s32 	%r62, %r61, %r59;
	sub.s32 	%r63, %r60, %r62;
	cvt.u64.u32 	%rd533, %r61;
	cvt.u64.u32 	%rd534, %r63;
	bra.uni 	$L__BB57_61;
$L__BB57_60:
	div.s64 	%rd533, %rd562, %rd135;
	mul.lo.s64 	%rd275, %rd533, %rd135;
	sub.s64 	%rd534, %rd562, %rd275;
$L__BB57_61:
	add.s64 	%rd277, %rd1, %rd271;
	ld.global.u64 	%rd278, [%rd277];
	mul.lo.s64 	%rd142, %rd278, %rd534;
	add.s32 	%r30, %r212, 2;
	mul.wide.u32 	%rd279, %r30, 8;
	add.s64 	%rd280, %rd2, %rd279;
	ld.global.u64 	%rd143, [%rd280];
	or.b64  	%rd281, %rd533, %rd143;
	and.b64  	%rd282, %rd281, -4294967296;
	setp.ne.s64 	%p6, %rd282, 0;
	@%p6 bra 	$L__BB57_63;
	cvt.u32.u64 	%r64, %rd143;
	cvt.u32.u64 	%r65, %rd533;
	div.u32 	%r66, %r65, %r64;
	mul.lo.s32 	%r67, %r66, %r64;
	sub.s32 	%r68, %r65, %r67;
	cvt.u64.u32 	%rd535, %r66;
	cvt.u64.u32 	%rd536, %r68;
	bra.uni 	$L__BB57_64;
$L__BB57_63:
	div.s64 	%rd535, %rd533, %rd143;
	mul.lo.s64 	%rd283, %rd535, %rd143;
	sub.s64 	%rd536, %rd533, %rd283;
$L__BB57_64:
	add.s64 	%rd285, %rd1, %rd279;
	ld.global.u64 	%rd286, [%rd285];
	mad.lo.s64 	%rd150, %rd286, %rd536, %rd142;
	add.s32 	%r31, %r212, 1;
	mul.wide.u32 	%rd287, %r31, 8;
	add.s64 	%rd288, %rd2, %rd287;
	ld.global.u64 	%rd151, [%rd288];
	or.b64  	%rd289, %rd535, %rd151;
	and.b64  	%rd290, %rd289, -4294967296;
	setp.ne.s64 	%p7, %rd290, 0;
	@%p7 bra 	$L__BB57_66;
	cvt.u32.u64 	%r69, %rd151;
	cvt.u32.u64 	%r70, %rd535;
	div.u32 	%r71, %r70, %r69;
	mul.lo.s32 	%r72, %r71, %r69;
	sub.s32 	%r73, %r70, %r72;
	cvt.u64.u32 	%rd537, %r71;
	cvt.u64.u32 	%rd538, %r73;
	bra.uni 	$L__BB57_67;
$L__BB57_66:
	div.s64 	%rd537, %rd535, %rd151;
	mul.lo.s64 	%rd291, %rd537, %rd151;
	sub.s64 	%rd538, %rd535, %rd291;
$L__BB57_67:
	add.s64 	%rd293, %rd1, %rd287;
	ld.global.u64 	%rd294, [%rd293];
	mad.lo.s64 	%rd158, %rd294, %rd538, %rd150;
	add.s32 	%r32, %r212, -4;
	mul.wide.u32 	%rd295, %r212, 8;
	add.s64 	%rd296, %rd2, %rd295;
	ld.global.u64 	%rd159, [%rd296];
	or.b64  	%rd297, %rd537, %rd159;
	and.b64  	%rd298, %rd297, -4294967296;
	setp.ne.s64 	%p8, %rd298, 0;
	@%p8 bra 	$L__BB57_69;
	cvt.u32.u64 	%r74, %rd159;
	cvt.u32.u64 	%r75, %rd537;
	div.u32 	%r76, %r75, %r74;
	mul.lo.s32 	%r77, %r76, %r74;
	sub.s32 	%r78, %r75, %r77;
	cvt.u64.u32 	%rd539, %r76;
	cvt.u64.u32 	%rd540, %r78;
	bra.uni 	$L__BB57_70;
$L__BB57_69:
	div.s64 	%rd539, %rd537, %rd159;
	mul.lo.s64 	%rd299, %rd539, %rd159;
	sub.s64 	%rd540, %rd537, %rd299;
$L__BB57_70:
	add.s64 	%rd301, %rd1, %rd295;
	ld.global.u64 	%rd302, [%rd301];
	mad.lo.s64 	%rd166, %rd302, %rd540, %rd158;
	add.s32 	%r33, %r212, -1;
	mul.wide.u32 	%rd303, %r33, 8;
	add.s64 	%rd304, %rd2, %rd303;
	ld.global.u64 	%rd167, [%rd304];
	or.b64  	%rd305, %rd539, %rd167;
	and.b64  	%rd306, %rd305, -4294967296;
	setp.ne.s64 	%p9, %rd306, 0;
	@%p9 bra 	$L__BB57_72;
	cvt.u32.u64 	%r79, %rd167;
	cvt.u32.u64 	%r80, %rd539;
	div.u32 	%r81, %r80, %r79;
	mul.lo.s32 	%r82, %r81, %r79;
	sub.s32 	%r83, %r80, %r82;
	cvt.u64.u32 	%rd541, %r81;
	cvt.u64.u32 	%rd542, %r83;
	bra.uni 	$L__BB57_73;
$L__BB57_72:
	div.s64 	%rd541, %rd539, %rd167;
	mul.lo.s64 	%rd307, %rd541, %rd167;
	sub.s64 	%rd542, %rd539, %rd307;
$L__BB57_73:
	add.s64 	%rd309, %rd1, %rd303;
	ld.global.u64 	%rd310, [%rd309];
	mad.lo.s64 	%rd174, %rd310, %rd542, %rd166;
	add.s32 	%r34, %r212, -2;
	mul.wide.u32 	%rd311, %r34, 8;
	add.s64 	%rd312, %rd2, %rd311;
	ld.global.u64 	%rd175, [%rd312];
	or.b64  	%rd313, %rd541, %rd175;
	and.b64  	%rd314, %rd313, -4294967296;
	setp.ne.s64 	%p10, %rd314, 0;
	@%p10 bra 	$L__BB57_75;
	cvt.u32.u64 	%r84, %rd175;
	cvt.u32.u64 	%r85, %rd541;
	div.u32 	%r86, %r85, %r84;
	mul.lo.s32 	%r87, %r86, %r84;
	sub.s32 	%r88, %r85, %r87;
	cvt.u64.u32 	%rd543, %r86;
	cvt.u64.u32 	%rd544, %r88;
	bra.uni 	$L__BB57_76;
$L__BB57_75:
	div.s64 	%rd543, %rd541, %rd175;
	mul.lo.s64 	%rd315, %rd543, %rd175;
	sub.s64 	%rd544, %rd541, %rd315;
$L__BB57_76:
	add.s64 	%rd317, %rd1, %rd311;
	ld.global.u64 	%rd318, [%rd317];
	mad.lo.s64 	%rd182, %rd318, %rd544, %rd174;
	add.s32 	%r35, %r212, -3;
	mul.wide.u32 	%rd319, %r35, 8;
	add.s64 	%rd320, %rd2, %rd319;
	ld.global.u64 	%rd183, [%rd320];
	or.b64  	%rd321, %rd543, %rd183;
	and.b64  	%rd322, %rd321, -4294967296;
	setp.ne.s64 	%p11, %rd322, 0;
	@%p11 bra 	$L__BB57_78;
	cvt.u32.u64 	%r89, %rd183;
	cvt.u32.u64 	%r90, %rd543;
	div.u32 	%r91, %r90, %r89;
	mul.lo.s32 	%r92, %r91, %r89;
	sub.s32 	%r93, %r90, %r92;
	cvt.u64.u32 	%rd545, %r91;
	cvt.u64.u32 	%rd546, %r93;
	bra.uni 	$L__BB57_79;
$L__BB57_78:
	div.s64 	%rd545, %rd543, %rd183;
	mul.lo.s64 	%rd323, %rd545, %rd183;
	sub.s64 	%rd546, %rd543, %rd323;
$L__BB57_79:
	add.s64 	%rd325, %rd1, %rd319;
	ld.global.u64 	%rd326, [%rd325];
	mad.lo.s64 	%rd190, %rd326, %rd546, %rd182;
	mul.wide.u32 	%rd327, %r32, 8;
	add.s64 	%rd328, %rd2, %rd327;
	ld.global.u64 	%rd191, [%rd328];
	or.b64  	%rd329, %rd545, %rd191;
	and.b64  	%rd330, %rd329, -4294967296;
	setp.ne.s64 	%p12, %rd330, 0;
	@%p12 bra 	$L__BB57_81;
	cvt.u32.u64 	%r94, %rd191;
	cvt.u32.u64 	%r95, %rd545;
	div.u32 	%r96, %r95, %r94;
	mul.lo.s32 	%r97, %r96, %r94;
	sub.s32 	%r98, %r95, %r97;
	cvt.u64.u32 	%rd562, %r96;
	cvt.u64.u32 	%rd548, %r98;
	bra.uni 	$L__BB57_82;
$L__BB57_81:
	div.s64 	%rd562, %rd545, %rd191;
	mul.lo.s64 	%rd331, %rd562, %rd191;
	sub.s64 	%rd548, %rd545, %rd331;
$L__BB57_82:
	add.s64 	%rd333, %rd1, %rd327;
	ld.global.u64 	%rd334, [%rd333];
	mad.lo.s64 	%rd335, %rd334, %rd548, %rd190;
	shl.b64 	%rd336, %rd335, 1;
	add.s64 	%rd571, %rd571, %rd336;
	add.s32 	%r212, %r212, -8;
	add.s32 	%r211, %r211, 8;
	setp.ne.s32 	%p13, %r211, 0;
	@%p13 bra 	$L__BB57_58;
	add.s32 	%r214, %r212, 3;
$L__BB57_84:
	setp.eq.s32 	%p14, %r24, 0;
	@%p14 bra 	$L__BB57_113;
	and.b32  	%r40, %r22, 3;
	setp.lt.u32 	%p15, %r24, 4;
	@%p15 bra 	$L__BB57_99;
	mul.wide.u32 	%rd338, %r214, 8;
	add.s64 	%rd339, %rd2, %rd338;
	ld.global.u64 	%rd202, [%rd339];
	or.b64  	%rd340, %rd562, %rd202;
	and.b64  	%rd341, %rd340, -4294967296;
	setp.ne.s64 	%p16, %rd341, 0;
	@%p16 bra 	$L__BB57_88;
	cvt.u32.u64 	%r99, %rd202;
	cvt.u32.u64 	%r100, %rd562;
	div.u32 	%r101, %r100, %r99;
	mul.lo.s32 	%r102, %r101, %r99;
	sub.s32 	%r103, %r100, %r102;
	cvt.u64.u32 	%rd552, %r101;
	cvt.u64.u32 	%rd553, %r103;
	bra.uni 	$L__BB57_89;
$L__BB57_88:
	div.s64 	%rd552, %rd562, %rd202;
	mul.lo.s64 	%rd342, %rd552, %rd202;
	sub.s64 	%rd553, %rd562, %rd342;
$L__BB57_89:
	add.s64 	%rd344, %rd1, %rd338;
	ld.global.u64 	%rd345, [%rd344];
	mul.lo.s64 	%rd209, %rd345, %rd553;
	add.s32 	%r41, %r214, -1;
	mul.wide.u32 	%rd346, %r41, 8;
	add.s64 	%rd347, %rd2, %rd346;
	ld.global.u64 	%rd210, [%rd347];
	or.b64  	%rd348, %rd552, %rd210;
	and.b64  	%rd349, %rd348, -4294967296;
	setp.ne.s64 	%p17, %rd349, 0;
	@%p17 bra 	$L__BB57_91;
	cvt.u32.u64 	%r104, %rd210;
	cvt.u32.u64 	%r105, %rd552;
	div.u32 	%r106, %r105, %r104;
	mul.lo.s32 	%r107, %r106, %r104;
	sub.s32 	%r108, %r105, %r107;
	cvt.u64.u32 	%rd554, %r106;
	cvt.u64.u32 	%rd555, %r108;
	bra.uni 	$L__BB57_92;
$L__BB57_91:
	div.s64 	%rd554, %rd552, %rd210;
	mul.lo.s64 	%rd350, %rd554, %rd210;
	sub.s64 	%rd555, %rd552, %rd350;
$L__BB57_92:
	add.s64 	%rd352, %rd1, %rd346;
	ld.global.u64 	%rd353, [%rd352];
	mad.lo.s64 	%rd217, %rd353, %rd555, %rd209;
	add.s32 	%r42, %r214, -2;
	mul.wide.u32 	%rd354, %r42, 8;
	add.s64 	%rd355, %rd2, %rd354;
	ld.global.u64 	%rd218, [%rd355];
	or.b64  	%rd356, %rd554, %rd218;
	and.b64  	%rd357, %rd356, -4294967296;
	setp.ne.s64 	%p18, %rd357, 0;
	@%p18 bra 	$L__BB57_94;
	cvt.u32.u64 	%r109, %rd218;
	cvt.u32.u64 	%r110, %rd554;
	div.u32 	%r111, %r110, %r109;
	mul.lo.s32 	%r112, %r111, %r109;
	sub.s32 	%r113, %r110, %r112;
	cvt.u64.u32 	%rd556, %r111;
	cvt.u64.u32 	%rd557, %r113;
	bra.uni 	$L__BB57_95;
$L__BB57_94:
	div.s64 	%rd556, %rd554, %rd218;
	mul.lo.s64 	%rd358, %rd556, %rd218;
	sub.s64 	%rd557, %rd554, %rd358;
$L__BB57_95:
	add.s64 	%rd360, %rd1, %rd354;
	ld.global.u64 	%rd361, [%rd360];
	mad.lo.s64 	%rd225, %rd361, %rd557, %rd217;
	add.s32 	%r43, %r214, -3;
	mul.wide.u32 	%rd362, %r43, 8;
	add.s64 	%rd363, %rd2, %rd362;
	ld.global.u64 	%rd226, [%rd363];
	or.b64  	%rd364, %rd556, %rd226;
	and.b64  	%rd365, %rd364, -4294967296;
	setp.ne.s64 	%p19, %rd365, 0;
	@%p19 bra 	$L__BB57_97;
	cvt.u32.u64 	%r114, %rd226;
	cvt.u32.u64 	%r115, %rd556;
	div.u32 	%r116, %r115, %r114;
	mul.lo.s32 	%r117, %r116, %r114;
	sub.s32 	%r118, %r115, %r117;
	cvt.u64.u32 	%rd562, %r116;
	cvt.u64.u32 	%rd559, %r118;
	bra.uni 	$L__BB57_98;
$L__BB57_97:
	div.s64 	%rd562, %rd556, %rd226;
	mul.lo.s64 	%rd366, %rd562, %rd226;
	sub.s64 	%rd559, %rd556, %rd366;
$L__BB57_98:
	add.s64 	%rd368, %rd1, %rd362;
	ld.global.u64 	%rd369, [%rd368];
	mad.lo.s64 	%rd370, %rd369, %rd559, %rd225;
	shl.b64 	%rd371, %rd370, 1;
	add.s64 	%rd571, %rd571, %rd371;
	add.s32 	%r214, %r214, -4;
$L__BB57_99:
	setp.eq.s32 	%p20, %r40, 0;
	@%p20 bra 	$L__BB57_113;
	setp.eq.s32 	%p21, %r40, 1;
	@%p21 bra 	$L__BB57_108;
	mul.wide.u32 	%rd373, %r214, 8;
	add.s64 	%rd374, %rd2, %rd373;
	ld.global.u64 	%rd237, [%rd374];
	or.b64  	%rd375, %rd562, %rd237;
	and.b64  	%rd376, %rd375, -4294967296;
	setp.ne.s64 	%p22, %rd376, 0;
	@%p22 bra 	$L__BB57_103;
	cvt.u32.u64 	%r119, %rd237;
	cvt.u32.u64 	%r120, %rd562;
	div.u32 	%r121, %r120, %r119;
	mul.lo.s32 	%r122, %r121, %r119;
	sub.s32 	%r123, %r120, %r122;
	cvt.u64.u32 	%rd563, %r121;
	cvt.u64.u32 	%rd564, %r123;
	bra.uni 	$L__BB57_104;
$L__BB57_103:
	div.s64 	%rd563, %rd562, %rd237;
	mul.lo.s64 	%rd377, %rd563, %rd237;
	sub.s64 	%rd564, %rd562, %rd377;
$L__BB57_104:
	add.s64 	%rd379, %rd1, %rd373;
	ld.global.u64 	%rd380, [%rd379];
	mul.lo.s64 	%rd244, %rd380, %rd564;
	add.s32 	%r46, %r214, -1;
	mul.wide.u32 	%rd381, %r46, 8;
	add.s64 	%rd382, %rd2, %rd381;
	ld.global.u64 	%rd245, [%rd382];
	or.b64  	%rd383, %rd563, %rd245;
	and.b64  	%rd384, %rd383, -4294967296;
	setp.ne.s64 	%p23, %rd384, 0;
	@%p23 bra 	$L__BB57_106;
	cvt.u32.u64 	%r124, %rd245;
	cvt.u32.u64 	%r125, %rd563;
	div.u32 	%r126, %r125, %r124;
	mul.lo.s32 	%r127, %r126, %r124;
	sub.s32 	%r128, %r125, %r127;
	cvt.u64.u32 	%rd562, %r126;
	cvt.u64.u32 	%rd566, %r128;
	bra.uni 	$L__BB57_107;
$L__BB57_106:
	div.s64 	%rd562, %rd563, %rd245;
	mul.lo.s64 	%rd385, %rd562, %rd245;
	sub.s64 	%rd566, %rd563, %rd385;
$L__BB57_107:
	add.s64 	%rd387, %rd1, %rd381;
	ld.global.u64 	%rd388, [%rd387];
	mad.lo.s64 	%rd389, %rd388, %rd566, %rd244;
	shl.b64 	%rd390, %rd389, 1;
	add.s64 	%rd571, %rd571, %rd390;
	add.s32 	%r214, %r214, -2;
$L__BB57_108:
	and.b32  	%r129, %r22, 1;
	setp.eq.b32 	%p24, %r129, 1;
	not.pred 	%p25, %p24;
	@%p25 bra 	$L__BB57_113;
	mul.wide.u32 	%rd391, %r214, 8;
	add.s64 	%rd392, %rd2, %rd391;
	ld.global.u64 	%rd256, [%rd392];
	or.b64  	%rd393, %rd562, %rd256;
	and.b64  	%rd394, %rd393, -4294967296;
	setp.ne.s64 	%p26, %rd394, 0;
	@%p26 bra 	$L__BB57_111;
	cvt.u32.u64 	%r130, %rd256;
	cvt.u32.u64 	%r131, %rd562;
	rem.u32 	%r132, %r131, %r130;
	cvt.u64.u32 	%rd570, %r132;
	bra.uni 	$L__BB57_112;
$L__BB57_111:
	rem.s64 	%rd570, %rd562, %rd256;
$L__BB57_112:
	add.s64 	%rd396, %rd1, %rd391;
	ld.global.u64 	%rd397, [%rd396];
	mul.lo.s64 	%rd398, %rd397, %rd570;
	shl.b64 	%rd399, %rd398, 1;
	add.s64 	%rd571, %rd571, %rd399;
$L__BB57_113:
	ld.global.u16 	%rs2, [%rd571];
	st.shared.u16 	[%r5], %rs2;
$L__BB57_114:
	bar.sync 	0;
	setp.lt.u32 	%p48, %r216, 66;
	@%p48 bra 	$L__BB57_118;
$L__BB57_115:
	shr.u32 	%r50, %r216, 1;
	setp.ge.u32 	%p49, %r1, %r50;
	@%p49 bra 	$L__BB57_117;
	ld.shared.u16 	%rs6, [%r5];
	// begin inline asm
	{  cvt.f32.f16 %f4, %rs6;}

	// end inline asm
	and.b32  	%r204, %r216, 2046;
	add.s32 	%r205, %r5, %r204;
	ld.shared.u16 	%rs7, [%r205];
	// begin inline asm
	{  cvt.f32.f16 %f5, %rs7;}

	// end inline asm
	add.f32 	%f6, %f4, %f5;
	// begin inline asm
	{  cvt.rn.f16.f32 %rs8, %f6;}

	// end inline asm
	st.shared.u16 	[%r5], %rs8;
$L__BB57_117:
	bar.sync 	0;
	setp.gt.u32 	%p50, %r216, 131;
	mov.u32 	%r216, %r50;
	@%p50 bra 	$L__BB57_115;
$L__BB57_118:
	setp.gt.u32 	%p51, %r1, 31;
	@%p51 bra 	$L__BB57_121;
	ld.shared.u16 	%rs9, [%r5];
	// begin inline asm
	{  cvt.f32.f16 %f7, %rs9;}

	// end inline asm
	ld.shared.u16 	%rs10, [%r5+64];
	// begin inline asm
	{  cvt.f32.f16 %f8, %rs10;}

	// end inline asm
	add.f32 	%f9, %f7, %f8;
	// begin inline asm
	{  cvt.rn.f16.f32 %rs11, %f9;}

	// end inline asm
	st.volatile.shared.u16 	[%r5], %rs11;
	// begin inline asm
	{  cvt.f32.f16 %f10, %rs11;}

	// end inline asm
	ld.shared.u16 	%rs13, [%r5+32];
	// begin inline asm
	{  cvt.f32.f16 %f11, %rs13;}

	// end inline asm
	add.f32 	%f12, %f10, %f11;
	// begin inline asm
	{  cvt.rn.f16.f32 %rs14, %f12;}

	// end inline asm
	st.volatile.shared.u16 	[%r5], %rs14;
	// begin inline asm
	{  cvt.f32.f16 %f13, %rs14;}

	// end inline asm
	ld.shared.u16 	%rs16, [%r5+16];
	// begin inline asm
	{  cvt.f32.f16 %f14, %rs16;}

	// end inline asm
	add.f32 	%f15, %f13, %f14;
	// begin inline asm
	{  cvt.rn.f16.f32 %rs17, %f15;}

	// end inline asm
	st.volatile.shared.u16 	[%r5], %rs17;
	// begin inline asm
	{  cvt.f32.f16 %f16, %rs17;}

	// end inline asm
	ld.shared.u16 	%rs19, [%r5+8];
	// begin inline asm
	{  cvt.f32.f16 %f17, %rs19;}

	// end inline asm
	add.f32 	%f18, %f16, %f17;
	// begin inline asm
	{  cvt.rn.f16.f32 %rs20, %f18;}

	// end inline asm
	st.volatile.shared.u16 	[%r5], %rs20;
	// begin inline asm
	{  cvt.f32.f16 %f19, %rs20;}

	// end inline asm
	ld.shared.u16 	%rs22, [%r5+4];
	// begin inline asm
	{  cvt.f32.f16 %f20, %rs22;}

	// end inline asm
	add.f32 	%f21, %f19, %f20;
	// begin inline asm
	{  cvt.rn.f16.f32 %rs23, %f21;}

	// end inline asm
	st.volatile.shared.u16 	[%r5], %rs23;
	// begin inline asm
	{  cvt.f32.f16 %f22, %rs23;}

	// end inline asm
	ld.shared.u16 	%rs25, [%r5+2];
	// begin inline asm
	{  cvt.f32.f16 %f23, %rs25;}

	// end inline asm
	add.f32 	%f24, %f22, %f23;
	// begin inline asm
	{  cvt.rn.f16.f32 %rs26, %f24;}

	// end inline asm
	st.volatile.shared.u16 	[%r5], %rs26;
	setp.ne.s32 	%p52, %r1, 0;
	@%p52 bra 	$L__BB57_121;
	ld.param.u64 	%rd486, [contiguous_reduce2_f16_param_0];
	cvt.u64.u32 	%rd480, %r2;
	mov.u32 	%r206, %ctaid.y;
	cvt.u64.u32 	%rd481, %r206;
	mad.lo.s64 	%rd482, %rd265, %rd481, %rd480;
	cvta.to.global.u64 	%rd483, %rd486;
	shl.b64 	%rd484, %rd482, 1;
	add.s64 	%rd485, %rd483, %rd484;
	ld.shared.u16 	%rs27, [sdata_f16];
	st.global.u16 	[%rd485], %rs27;
$L__BB57_121:
	ret;

}
	// .globl	contiguous_reduce22_f16
.visible .entry contiguous_reduce22_f16(
	.param .u64 .ptr .align 1 contiguous_reduce22_f16_param_0,
	.param .u64 .ptr .align 1 contiguous_reduce22_f16_param_1,
	.param .u64 contiguous_reduce22_f16_param_2,
	.param .u64 contiguous_reduce22_f16_param_3
)
{
	.reg .pred 	%p<8>;
	.reg .b16 	%rs<28>;
	.reg .b32 	%r<20>;
	.reg .b32 	%f<25>;
	.reg .b64 	%rd<27>;

	ld.param.u64 	%rd4, [contiguous_reduce22_f16_param_0];
	ld.param.u64 	%rd7, [contiguous_reduce22_f16_param_1];
	ld.param.u64 	%rd5, [contiguous_reduce22_f16_param_2];
	ld.param.u64 	%rd6, [contiguous_reduce22_f16_param_3];
	cvta.to.global.u64 	%rd1, %rd7;
	mov.u32 	%r1, %tid.x;
	mov.u32 	%r2, %ctaid.x;
	mov.u32 	%r19, %ntid.x;
	mul.lo.s32 	%r9, %r2, %r19;
	shl.b32 	%r10, %r9, 1;
	add.s32 	%r4, %r10, %r1;
	shl.b32 	%r11, %r1, 1;
	mov.u32 	%r12, sdata_f16;
	add.s32 	%r5, %r12, %r11;
	mov.b32 	%r8, 0;
	// begin inline asm
	cvt.rn.f16.s32 %rs1, %r8;
	// end inline asm
	st.shared.u16 	[%r5], %rs1;
	add.s32 	%r13, %r4, %r19;
	cvt.u64.u32 	%rd2, %r13;
	setp.le.u64 	%p1, %rd5, %rd2;
	@%p1 bra 	$L__BB58_2;
	cvt.u64.u32 	%rd12, %r4;
	mov.u32 	%r15, %ctaid.y;
	cvt.u64.u32 	%rd13, %r15;
	mul.lo.s64 	%rd14, %rd5, %rd13;
	add.s64 	%rd15, %rd14, %rd12;
	shl.b64 	%rd16, %rd15, 1;
	add.s64 	%rd17, %rd1, %rd16;
	ld.global.u16 	%rs3, [%rd17];
	// begin inline asm
	{  cvt.f32.f16 %f1, %rs3;}

	// end inline asm
	add.s64 	%rd18, %rd14, %rd2;
	shl.b64 	%rd19, %rd18, 1;
	add.s64 	%rd20, %rd1, %rd19;
	ld.global.u16 	%rs4, [%rd20];
	// begin inline asm
	{  cvt.f32.f16 %f2, %rs4;}

	// end inline asm
	add.f32 	%f3, %f1, %f2;
	// begin inline asm
	{  cvt.rn.f16.f32 %rs5, %f3;}

	// end inline asm
	st.shared.u16 	[%r5], %rs5;
	bra.uni 	$L__BB58_4;
$L__BB58_2:
	cvt.u64.u32 	%rd3, %r4;
	setp.le.u64 	%p2, %rd5, %rd3;
	@%p2 bra 	$L__BB58_4;
	mov.u32 	%r14, %ctaid.y;
	cvt.u64.u32 	%rd8, %r14;
	mad.lo.s64 	%rd9, %rd5, %rd8, %rd3;
	shl.b64 	%rd10, %rd9, 1;
	add.s64 	%rd11, %rd1, %rd10;
	ld.global.u16 	%rs2, [%rd11];
	st.shared.u16 	[%r5], %rs2;
$L__BB58_4:
	bar.sync 	0;
	setp.lt.u32 	%p3, %r19, 66;
	@%p3 bra 	$L__BB58_8;
$L__BB58_5:
	shr.u32 	%r7, %r19, 1;
	setp.ge.u32 	%p4, %r1, %r7;
	@%p4 bra 	$L__BB58_7;
	ld.shared.u16 	%rs6, [%r5];
	// begin inline asm
	{  cvt.f32.f16 %f4, %rs6;}

	// end inline asm
	and.b32  	%r16, %r19, 2046;
	add.s32 	%r17, %r5, %r16;
	ld.shared.u16 	%rs7, [%r17];
	// begin inline asm
	{  cvt.f32.f16 %f5, %rs7;}

	// end inline asm
	add.f32 	%f6, %f4, %f5;
	// begin inline asm
	{  cvt.rn.f16.f32 %rs8, %f6;}

	// end inline asm
	st.shared.u16 	[%r5], %rs8;
$L__BB58_7:
	bar.sync 	0;
	setp.gt.u32 	%p5, %r19, 131;
	mov.u32 	%r19, %r7;
	@%p5 bra 	$L__BB58_5;
$L__BB58_8:
	setp.gt.u32 	%p6, %r1, 31;
	@%p6 bra 	$L__BB58_11;
	ld.shared.u16 	%rs9, [%r5];
	// begin inline asm
	{  cvt.f32.f16 %f7, %rs9;}

	// end inline asm
	ld.shared.u16 	%rs10, [%r5+64];
	// begin inline asm
	{  cvt.f32.f16 %f8, %rs10;}

	// end inline asm
	add.f32 	%f9, %f7, %f8;
	// begin inline asm
	{  cvt.rn.f16.f32 %rs11, %f9;}

	// end inline asm
	st.volatile.shared.u16 	[%r5], %rs11;
	// begin inline asm
	{  cvt.f32.f16 %f10, %rs11;}

	// end inline asm
	ld.shared.u16 	%rs13, [%r5+32];
	// begin inline asm
	{  cvt.f32.f16 %f11, %rs13;}

	// end inline asm
	add.f32 	%f12, %f10, %f11;
	// begin inline asm
	{  cvt.rn.f16.f32 %rs14, %f12;}

	// end inline asm
	st.volatile.shared.u16 	[%r5], %rs14;
	// begin inline asm
	{  cvt.f32.f16 %f13, %rs14;}

	// end inline asm
	ld.shared.u16 	%rs16, [%r5+16];
	// begin inline asm
	{  cvt.f32.f16 %f14, %rs16;}

	// end inline asm
	add.f32 	%f15, %f13, %f14;
	// begin inline asm
	{  cvt.rn.f16.f32 %rs17, %f15;}

	// end inline asm
	st.volatile.shared.u16 	[%r5], %rs17;
	// begin inline asm
	{  cvt.f32.f16 %f16, %rs17;}

	// end inline asm
	ld.shared.u16 	%rs19, [%r5+8];
	// begin inline asm
	{  cvt.f32.f16 %f17, %rs19;}

	// end inline asm
	add.f32 	%f18, %f16, %f17;
	// begin inline asm
	{  cvt.rn.f16.f32 %rs20, %f18;}

	// end inline asm
	st.volatile.shared.u16 	[%r5], %rs20;
	// begin inline asm
	{  cvt.f32.f16 %f19, %rs20;}

	// end inline asm
	ld.shared.u16 	%rs22, [%r5+4];
	// begin inline asm
	{  cvt.f32.f16 %f20, %rs22;}

	// end inline asm
	add.f32 	%f21, %f19, %f20;
	// begin inline asm
	{  cvt.rn.f16.f32 %rs23, %f21;}

	// end inline asm
	st.volatile.shared.u16 	[%r5], %rs23;
	// begin inline asm
	{  cvt.f32.f16 %f22, %rs23;}

	// end inline asm
	ld.shared.u16 	%rs25, [%r5+2];
	// begin inline asm
	{  cvt.f32.f16 %f23, %rs25;}

	// end inline asm
	add.f32 	%f24, %f22, %f23;
	// begin inline asm
	{  cvt.rn.f16.f32 %rs26, %f24;}

	// end inline asm
	st.volatile.shared.u16 	[%r5], %rs26;
	setp.ne.s32 	%p7, %r1, 0;
	@%p7 bra 	$L__BB58_11;
	cvt.u64.u32 	%rd21, %r2;
	mov.u32 	%r18, %ctaid.y;
	cvt.u64.u32 	%rd22, %r18;
	mad.lo.s64 	%rd23, %rd6, %rd22, %rd21;
	cvta.to.global.u64 	%rd24, %rd4;
	shl.b64 	%rd25, %rd23, 1;
	add.s64 	%rd26, %rd24, %rd25;
	ld.shared.u16 	%rs27, [sdata_f16];
	st.global.u16 	[%rd26], %rs27;
$L__BB58_11:
	ret;

}
	// .globl	contiguous_reduce3_f16
.visible .entry contiguous_reduce3_f16(
	.param .u64 .ptr .align 1 contiguous_reduce3_f16_param_0,
	.param .u64 .ptr .align 1 contiguous_reduce3_f16_param_1,
	.param .u64 .ptr .align 1 contiguous_reduce3_f16_param_2,
	.param .u64 .ptr .align 1 contiguous_reduce3_f16_param_3,
	.param .u64 contiguous_reduce3_f16_param_4,
	.param .u64 contiguous_reduce3_f16_param_5,
	.param .u64 contiguous_reduce3_f16_param_6
)
{
	.reg .pred 	%p<39>;
	.reg .b16 	%rs<75>;
	.reg .b32 	%r<203>;
	.reg .b32 	%f<49>;
	.reg .b64 	%rd<306>;

	ld.param.u64 	%rd144, [contiguous_reduce3_f16_param_0];
	ld.param.u64 	%rd145, [contiguous_reduce3_f16_param_1];
	ld.param.u64 	%rd148, [contiguous_reduce3_f16_param_2];
	ld.param.u64 	%rd149, [contiguous_reduce3_f16_param_3];
	ld.param.u64 	%rd146, [contiguous_reduce3_f16_param_4];
	ld.param.u64 	%rd147, [contiguous_reduce3_f16_param_5];
	ld.param.u64 	%rd150, [contiguous_reduce3_f16_param_6];
	cvta.to.global.u64 	%rd1, %rd149;
	cvta.to.global.u64 	%rd2, %rd148;
	mov.u32 	%r1, %tid.y;
	mov.u32 	%r2, %ntid.x;
	mov.u32 	%r3, %tid.x;
	mad.lo.s32 	%r65, %r1, %r2, %r3;
	mov.u32 	%r66, %ctaid.x;
	mad.lo.s32 	%r67, %r66, %r2, %r3;
	mov.u32 	%r68, %ctaid.y;
	mov.u32 	%r4, %ntid.y;
	mad.lo.s32 	%r69, %r68, %r4, %r1;
	shl.b32 	%r70, %r65, 1;
	mov.u32 	%r71, sdata_f16;
	add.s32 	%r6, %r71, %r70;
	mov.b32 	%r64, 0;
	// begin inline asm
	cvt.rn.f16.s32 %rs14, %r64;
	// end inline asm
	st.shared.u16 	[%r6], %rs14;
	cvt.u64.u32 	%rd3, %r67;
	setp.le.u64 	%p1, %rd147, %rd3;
	cvt.u64.u32 	%rd152, %r69;
	setp.le.u64 	%p2, %rd150, %rd152;
	or.pred  	%p3, %p1, %p2;
	@%p3 bra 	$L__BB59_76;
	cvt.u32.u64 	%r72, %rd3;
	cvt.u32.u64 	%r73, %rd147;
	mad.lo.s32 	%r193, %r69, %r73, %r72;
	cvt.u32.u64 	%r8, %rd146;
	add.s32 	%r192, %r8, -1;
	setp.lt.s32 	%p4, %r192, 0;
	mov.b64 	%rd305, 0;
	@%p4 bra 	$L__BB59_59;
	and.b32  	%r10, %r8, 7;
	setp.lt.u32 	%p5, %r192, 7;
	mov.b64 	%rd305, 0;
	@%p5 bra 	$L__BB59_30;
	add.s32 	%r188, %r8, -4;
	and.b32  	%r74, %r8, -8;
	neg.s32 	%r187, %r74;
	mov.b64 	%rd305, 0;
$L__BB59_4:
	.pragma "nounroll";
	add.s32 	%r16, %r188, 3;
	cvt.u64.u32 	%rd5, %r193;
	mul.wide.u32 	%rd157, %r16, 8;
	add.s64 	%rd158, %rd2, %rd157;
	ld.global.u64 	%rd6, [%rd158];
	and.b64  	%rd159, %rd6, -4294967296;
	setp.ne.s64 	%p6, %rd159, 0;
	@%p6 bra 	$L__BB59_6;
	cvt.u32.u64 	%r75, %rd6;
	cvt.u32.u64 	%r76, %rd5;
	div.u32 	%r77, %r76, %r75;
	mul.lo.s32 	%r78, %r77, %r75;
	sub.s32 	%r79, %r76, %r78;
	cvt.u64.u32 	%rd270, %r77;
	cvt.u64.u32 	%rd271, %r79;
	bra.uni 	$L__BB59_7;
$L__BB59_6:
	div.s64 	%rd270, %rd5, %rd6;
	mul.lo.s64 	%rd160, %rd270, %rd6;
	sub.s64 	%rd271, %rd5, %rd160;
$L__BB59_7:
	add.s64 	%rd162, %rd1, %rd157;
	ld.global.u64 	%rd163, [%rd162];
	mad.lo.s64 	%rd13, %rd163, %rd271, %rd305;
	add.s32 	%r17, %r188, 2;
	and.b64  	%rd14, %rd270, 4294967295;
	mul.wide.u32 	%rd164, %r17, 8;
	add.s64 	%rd165, %rd2, %rd164;
	ld.global.u64 	%rd15, [%rd165];
	and.b64  	%rd166, %rd15, -4294967296;
	setp.ne.s64 	%p7, %rd166, 0;
	@%p7 bra 	$L__BB59_9;
	cvt.u32.u64 	%r80, %rd15;
	cvt.u32.u64 	%r81, %rd14;
	div.u32 	%r82, %r81, %r80;
	mul.lo.s32 	%r83, %r82, %r80;
	sub.s32 	%r84, %r81, %r83;
	cvt.u64.u32 	%rd272, %r82;
	cvt.u64.u32 	%rd273, %r84;
	bra.uni 	$L__BB59_10;
$L__BB59_9:
	div.s64 	%rd272, %rd14, %rd15;
	mul.lo.s64 	%rd167, %rd272, %rd15;
	sub.s64 	%rd273, %rd14, %rd167;
$L__BB59_10:
	add.s64 	%rd169, %rd1, %rd164;
	ld.global.u64 	%rd170, [%rd169];
	mad.lo.s64 	%rd22, %rd170, %rd273, %rd13;
	add.s32 	%r18, %r188, 1;
	and.b64  	%rd23, %rd272, 4294967295;
	mul.wide.u32 	%rd171, %r18, 8;
	add.s64 	%rd172, %rd2, %rd171;
	ld.global.u64 	%rd24, [%rd172];
	and.b64  	%rd173, %rd24, -4294967296;
	setp.ne.s64 	%p8, %rd173, 0;
	@%p8 bra 	$L__BB59_12;
	cvt.u32.u64 	%r85, %rd24;
	cvt.u32.u64 	%r86, %rd23;
	div.u32 	%r87, %r86, %r85;
	mul.lo.s32 	%r88, %r87, %r85;
	sub.s32 	%r89, %r86, %r88;
	cvt.u64.u32 	%rd274, %r87;
	cvt.u64.u32 	%rd275, %r89;
	bra.uni 	$L__BB59_13;
$L__BB59_12:
	div.s64 	%rd274, %rd23, %rd24;
	mul.lo.s64 	%rd174, %rd274, %rd24;
	sub.s64 	%rd275, %rd23, %rd174;
$L__BB59_13:
	add.s64 	%rd176, %rd1, %rd171;
	ld.global.u64 	%rd177, [%rd176];
	mad.lo.s64 	%rd31, %rd177, %rd275, %rd22;
	add.s32 	%r19, %r188, -4;
	and.b64  	%rd32, %rd274, 4294967295;
	mul.wide.u32 	%rd178, %r188, 8;
	add.s64 	%rd179, %rd2, %rd178;
	ld.global.u64 	%rd33, [%rd179];
	and.b64  	%rd180, %rd33, -4294967296;
	setp.ne.s64 	%p9, %rd180, 0;
	@%p9 bra 	$L__BB59_15;
	cvt.u32.u64 	%r90, %rd33;
	cvt.u32.u64 	%r91, %rd32;
	div.u32 	%r92, %r91, %r90;
	mul.lo.s32 	%r93, %r92, %r90;
	sub.s32 	%r94, %r91, %r93;
	cvt.u64.u32 	%rd276, %r92;
	cvt.u64.u32 	%rd277, %r94;
	bra.uni 	$L__BB59_16;
$L__BB59_15:
	div.s64 	%rd276, %rd32, %rd33;
	mul.lo.s64 	%rd181, %rd276, %rd33;
	sub.s64 	%rd277, %rd32, %rd181;
$L__BB59_16:
	mul.wide.u32 	%rd182, %r188, 8;
	add.s64 	%rd183, %rd1, %rd182;
	ld.global.u64 	%rd184, [%rd183];
	mad.lo.s64 	%rd40, %rd184, %rd277, %rd31;
	add.s32 	%r20, %r188, -1;
	and.b64  	%rd41, %rd276, 4294967295;
	mul.wide.u32 	%rd185, %r20, 8;
	add.s64 	%rd186, %rd2, %rd185;
	ld.global.u64 	%rd42, [%rd186];
	and.b64  	%rd187, %rd42, -4294967296;
	setp.ne.s64 	%p10, %rd187, 0;
	@%p10 bra 	$L__BB59_18;
	cvt.u32.u64 	%r95, %rd42;
	cvt.u32.u64 	%r96, %rd41;
	div.u32 	%r97, %r96, %r95;
	mul.lo.s32 	%r98, %r97, %r95;
	sub.s32 	%r99, %r96, %r98;
	cvt.u64.u32 	%rd278, %r97;
	cvt.u64.u32 	%rd279, %r99;
	bra.uni 	$L__BB59_19;
$L__BB59_18:
	div.s64 	%rd278, %rd41, %rd42;
	mul.lo.s64 	%rd188, %rd278, %rd42;
	sub.s64 	%rd279, %rd41, %rd188;
$L__BB59_19:
	mul.wide.u32 	%rd189, %r20, 8;
	add.s64 	%rd190, %rd1, %rd189;
	ld.global.u64 	%rd191, [%rd190];
	mad.lo.s64 	%rd49, %rd191, %rd279, %rd40;
	add.s32 	%r21, %r188, -2;
	and.b64  	%rd50, %rd278, 4294967295;
	mul.wide.u32 	%rd192, %r21, 8;
	add.s64 	%rd193, %rd2, %rd192;
	ld.global.u64 	%rd51, [%rd193];
	and.b64  	%rd194, %rd51, -4294967296;
	setp.ne.s64 	%p11, %rd194, 0;
	@%p11 bra 	$L__BB59_21;
	cvt.u32.u64 	%r100, %rd51;
	cvt.u32.u64 	%r101, %rd50;
	div.u32 	%r102, %r101, %r100;
	mul.lo.s32 	%r103, %r102, %r100;
	sub.s32 	%r104, %r101, %r103;
	cvt.u64.u32 	%rd280, %r102;
	cvt.u64.u32 	%rd281, %r104;
	bra.uni 	$L__BB59_22;
$L__BB59_21:
	div.s64 	%rd280, %rd50, %rd51;
	mul.lo.s64 	%rd195, %rd280, %rd51;
	sub.s64 	%rd281, %rd50, %rd195;
$L__BB59_22:
	mul.wide.u32 	%rd196, %r21, 8;
	add.s64 	%rd197, %rd1, %rd196;
	ld.global.u64 	%rd198, [%rd197];
	mad.lo.s64 	%rd58, %rd198, %rd281, %rd49;
	add.s32 	%r22, %r188, -3;
	and.b64  	%rd59, %rd280, 4294967295;
	mul.wide.u32 	%rd199, %r22, 8;
	add.s64 	%rd200, %rd2, %rd199;
	ld.global.u64 	%rd60, [%rd200];
	and.b64  	%rd201, %rd60, -4294967296;
	setp.ne.s64 	%p12, %rd201, 0;
	@%p12 bra 	$L__BB59_24;
	cvt.u32.u64 	%r105, %rd60;
	cvt.u32.u64 	%r106, %rd59;
	div.u32 	%r107, %r106, %r105;
	mul.lo.s32 	%r108, %r107, %r105;
	sub.s32 	%r109, %r106, %r108;
	cvt.u64.u32 	%rd282, %r107;
	cvt.u64.u32 	%rd283, %r109;
	bra.uni 	$L__BB59_25;
$L__BB59_24:
	div.s64 	%rd282, %rd59, %rd60;
	mul.lo.s64 	%rd202, %rd282, %rd60;
	sub.s64 	%rd283, %rd59, %rd202;
$L__BB59_25:
	mul.wide.u32 	%rd203, %r22, 8;
	add.s64 	%rd204, %rd1, %rd203;
	ld.global.u64 	%rd205, [%rd204];
	mad.lo.s64 	%rd67, %rd205, %rd283, %rd58;
	and.b64  	%rd68, %rd282, 4294967295;
	mul.wide.u32 	%rd206, %r19, 8;
	add.s64 	%rd207, %rd2, %rd206;
	ld.global.u64 	%rd69, [%rd207];
	and.b64  	%rd208, %rd69, -4294967296;
	setp.ne.s64 	%p13, %rd208, 0;
	@%p13 bra 	$L__BB59_27;
	cvt.u32.u64 	%r110, %rd69;
	cvt.u32.u64 	%r111, %rd68;
	div.u32 	%r112, %r111, %r110;
	mul.lo.s32 	%r113, %r112, %r110;
	sub.s32 	%r114, %r111, %r113;
	cvt.u64.u32 	%rd284, %r112;
	cvt.u64.u32 	%rd285, %r114;
	bra.uni 	$L__BB59_28;
$L__BB59_27:
	div.s64 	%rd284, %rd68, %rd69;
	mul.lo.s64 	%rd209, %rd284, %rd69;
	sub.s64 	%rd285, %rd68, %rd209;
$L__BB59_28:
	add.s64 	%rd211, %rd1, %rd206;
	ld.global.u64 	%rd212, [%rd211];
	mad.lo.s64 	%rd305, %rd212, %rd285, %rd67;
	cvt.u32.u64 	%r193, %rd284;
	add.s32 	%r188, %r188, -8;
	add.s32 	%r187, %r187, 8;
	setp.ne.s32 	%p14, %r187, 0;
	@%p14 bra 	$L__BB59_4;
	add.s32 	%r192, %r188, 3;
$L__BB59_30:
	setp.eq.s32 	%p15, %r10, 0;
	@%p15 bra 	$L__BB59_59;
	and.b32  	%r29, %r8, 3;
	setp.lt.u32 	%p16, %r10, 4;
	@%p16 bra 	$L__BB59_45;
	cvt.u64.u32 	%rd79, %r193;
	mul.wide.u32 	%rd214, %r192, 8;
	add.s64 	%rd215, %rd2, %rd214;
	ld.global.u64 	%rd80, [%rd215];
	and.b64  	%rd216, %rd80, -4294967296;
	setp.ne.s64 	%p17, %rd216, 0;
	@%p17 bra 	$L__BB59_34;
	cvt.u32.u64 	%r115, %rd80;
	cvt.u32.u64 	%r116, %rd79;
	div.u32 	%r117, %r116, %r115;
	mul.lo.s32 	%r118, %r117, %r115;
	sub.s32 	%r119, %r116, %r118;
	cvt.u64.u32 	%rd288, %r117;
	cvt.u64.u32 	%rd289, %r119;
	bra.uni 	$L__BB59_35;
$L__BB59_34:
	div.s64 	%rd288, %rd79, %rd80;
	mul.lo.s64 	%rd217, %rd288, %rd80;
	sub.s64 	%rd289, %rd79, %rd217;
$L__BB59_35:
	add.s64 	%rd219, %rd1, %rd214;
	ld.global.u64 	%rd220, [%rd219];
	mad.lo.s64 	%rd87, %rd220, %rd289, %rd305;
	add.s32 	%r30, %r192, -1;
	and.b64  	%rd88, %rd288, 4294967295;
	mul.wide.u32 	%rd221, %r30, 8;
	add.s64 	%rd222, %rd2, %rd221;
	ld.global.u64 	%rd89, [%rd222];
	and.b64  	%rd223, %rd89, -4294967296;
	setp.ne.s64 	%p18, %rd223, 0;
	@%p18 bra 	$L__BB59_37;
	cvt.u32.u64 	%r120, %rd89;
	cvt.u32.u64 	%r121, %rd88;
	div.u32 	%r122, %r121, %r120;
	mul.lo.s32 	%r123, %r122, %r120;
	sub.s32 	%r124, %r121, %r123;
	cvt.u64.u32 	%rd290, %r122;
	cvt.u64.u32 	%rd291, %r124;
	bra.uni 	$L__BB59_38;
$L__BB59_37:
	div.s64 	%rd290, %rd88, %rd89;
	mul.lo.s64 	%rd224, %rd290, %rd89;
	sub.s64 	%rd291, %rd88, %rd224;
$L__BB59_38:
	add.s64 	%rd226, %rd1, %rd221;
	ld.global.u64 	%rd227, [%rd226];
	mad.lo.s64 	%rd96, %rd227, %rd291, %rd87;
	add.s32 	%r31, %r192, -2;
	and.b64  	%rd97, %rd290, 4294967295;
	mul.wide.u32 	%rd228, %r31, 8;
	add.s64 	%rd229, %rd2, %rd228;
	ld.global.u64 	%rd98, [%rd229];
	and.b64  	%rd230, %rd98, -4294967296;
	setp.ne.s64 	%p19, %rd230, 0;
	@%p19 bra 	$L__BB59_40;
	cvt.u32.u64 	%r125, %rd98;
	cvt.u32.u64 	%r126, %rd97;
	div.u32 	%r127, %r126, %r125;
	mul.lo.s32 	%r128, %r127, %r125;
	sub.s32 	%r129, %r126, %r128;
	cvt.u64.u32 	%rd292, %r127;
	cvt.u64.u32 	%rd293, %r129;
	bra.uni 	$L__BB59_41;
$L__BB59_40:
	div.s64 	%rd292, %rd97, %rd98;
	mul.lo.s64 	%rd231, %rd292, %rd98;
	sub.s64 	%rd293, %rd97, %rd231;
$L__BB59_41:
	add.s64 	%rd233, %rd1, %rd228;
	ld.global.u64 	%rd234, [%rd233];
	mad.lo.s64 	%rd105, %rd234, %rd293, %rd96;
	add.s32 	%r32, %r192, -3;
	and.b64  	%rd106, %rd292, 4294967295;
	mul.wide.u32 	%rd235, %r32, 8;
	add.s64 	%rd236, %rd2, %rd235;
	ld.global.u64 	%rd107, [%rd236];
	and.b64  	%rd237, %rd107, -4294967296;
	setp.ne.s64 	%p20, %rd237, 0;
	@%p20 bra 	$L__BB59_43;
	cvt.u32.u64 	%r130, %rd107;
	cvt.u32.u64 	%r131, %rd106;
	div.u32 	%r132, %r131, %r130;
	mul.lo.s32 	%r133, %r132, %r130;
	sub.s32 	%r134, %r131, %r133;
	cvt.u64.u32 	%rd294, %r132;
	cvt.u64.u32 	%rd295, %r134;
	bra.uni 	$L__BB59_44;
$L__BB59_43:
	div.s64 	%rd294, %rd106, %rd107;
	mul.lo.s64 	%rd238, %rd294, %rd107;
	sub.s64 	%rd295, %rd106, %rd238;
$L__BB59_44:
	add.s64 	%rd240, %rd1, %rd235;
	ld.global.u64 	%rd241, [%rd240];
	mad.lo.s64 	%rd305, %rd241, %rd295, %rd105;
	cvt.u32.u64 	%r193, %rd294;
	add.s32 	%r192, %r192, -4;
$L__BB59_45:
	setp.eq.s32 	%p21, %r29, 0;
	@%p21 bra 	$L__BB59_59;
	setp.eq.s32 	%p22, %r29, 1;
	@%p22 bra 	$L__BB59_54;
	cvt.u64.u32 	%rd117, %r193;
	mul.wide.u32 	%rd243, %r192, 8;
	add.s64 	%rd244, %rd2, %rd243;
	ld.global.u64 	%rd118, [%rd244];
	and.b64  	%rd245, %rd118, -4294967296;
	setp.ne.s64 	%p23, %rd245, 0;
	@%p23 bra 	$L__BB59_49;
	cvt.u32.u64 	%r135, %rd118;
	cvt.u32.u64 	%r136, %rd117;
	div.u32 	%r137, %r136, %r135;
	mul.lo.s32 	%r138, %r137, %r135;
	sub.s32 	%r139, %r136, %r138;
	cvt.u64.u32 	%rd298, %r137;
	cvt.u64.u32 	%rd299, %r139;
	bra.uni 	$L__BB59_50;
$L__BB59_49:
	div.s64 	%rd298, %rd117, %rd118;
	mul.lo.s64 	%rd246, %rd298, %rd118;
	sub.s64 	%rd299, %rd117, %rd246;
$L__BB59_50:
	add.s64 	%rd248, %rd1, %rd243;
	ld.global.u64 	%rd249, [%rd248];
	mad.lo.s64 	%rd125, %rd249, %rd299, %rd305;
	add.s32 	%r37, %r192, -1;
	and.b64  	%rd126, %rd298, 4294967295;
	mul.wide.u32 	%rd250, %r37, 8;
	add.s64 	%rd251, %rd2, %rd250;
	ld.global.u64 	%rd127, [%rd251];
	and.b64  	%rd252, %rd127, -4294967296;
	setp.ne.s64 	%p24, %rd252, 0;
	@%p24 bra 	$L__BB59_52;
	cvt.u32.u64 	%r140, %rd127;
	cvt.u32.u64 	%r141, %rd126;
	div.u32 	%r142, %r141, %r140;
	mul.lo.s32 	%r143, %r142, %r140;
	sub.s32 	%r144, %r141, %r143;
	cvt.u64.u32 	%rd300, %r142;
	cvt.u64.u32 	%rd301, %r144;
	bra.uni 	$L__BB59_53;
$L__BB59_52:
	div.s64 	%rd300, %rd126, %rd127;
	mul.lo.s64 	%rd253, %rd300, %rd127;
	sub.s64 	%rd301, %rd126, %rd253;
$L__BB59_53:
	add.s64 	%rd255, %rd1, %rd250;
	ld.global.u64 	%rd256, [%rd255];
	mad.lo.s64 	%rd305, %rd256, %rd301, %rd125;
	cvt.u32.u64 	%r193, %rd300;
	add.s32 	%r192, %r192, -2;
$L__BB59_54:
	and.b32  	%r145, %r8, 1;
	setp.eq.b32 	%p25, %r145, 1;
	not.pred 	%p26, %p25;
	@%p26 bra 	$L__BB59_59;
	cvt.u64.u32 	%rd137, %r193;
	mul.wide.u32 	%rd257, %r192, 8;
	add.s64 	%rd258, %rd2, %rd257;
	ld.global.u64 	%rd138, [%rd258];
	and.b64  	%rd259, %rd138, -4294967296;
	setp.ne.s64 	%p27, %rd259, 0;
	@%p27 bra 	$L__BB59_57;
	cvt.u32.u64 	%r146, %rd138;
	cvt.u32.u64 	%r147, %rd137;
	rem.u32 	%r148, %r147, %r146;
	cvt.u64.u32 	%rd304, %r148;
	bra.uni 	$L__BB59_58;
$L__BB59_57:
	rem.s64 	%rd304, %rd137, %rd138;
$L__BB59_58:
	add.s64 	%rd261, %rd1, %rd257;
	ld.global.u64 	%rd262, [%rd261];
	mad.lo.s64 	%rd305, %rd262, %rd304, %rd305;
$L__BB59_59:
	cvta.to.global.u64 	%rd263, %rd145;
	shl.b64 	%rd264, %rd305, 1;
	add.s64 	%rd265, %rd263, %rd264;
	ld.global.u16 	%rs15, [%rd265];
	st.shared.u16 	[%r6], %rs15;
	bar.sync 	0;
	setp.ne.s32 	%p28, %r1, 0;
	@%p28 bra 	$L__BB59_76;
	setp.lt.u32 	%p29, %r4, 2;
	shl.b32 	%r149, %r3, 1;
	add.s32 	%r42, %r71, %r149;
	@%p29 bra 	$L__BB59_74;
	ld.shared.u16 	%rs73, [%r42];
	add.s32 	%r43, %r4, -1;
	add.s32 	%r152, %r4, -2;
	and.b32  	%r44, %r43, 7;
	setp.lt.u32 	%p30, %r152, 7;
	mov.b32 	%r197, 1;
	@%p30 bra 	$L__BB59_65;
	and.b32  	%r155, %r43, -8;
	neg.s32 	%r201, %r155;
	shl.b32 	%r46, %r2, 1;
	add.s32 	%r157, %r149, %r46;
	mov.u32 	%r158, sdata_f16;
	add.s32 	%r199, %r158, %r157;
	shl.b32 	%r48, %r2, 4;
	mov.b32 	%r202, 1;
	mov.b32 	%r200, 0;
$L__BB59_63:
	.pragma "nounroll";
	// begin inline asm
	{  cvt.f32.f16 %f1, %rs73;}

	// end inline asm
	mul.lo.s32 	%r159, %r202, %r2;
	shl.b32 	%r160, %r159, 1;
	add.s32 	%r161, %r42, %r160;
	ld.shared.u16 	%rs18, [%r199];
	// begin inline asm
	{  cvt.f32.f16 %f2, %rs18;}

	// end inline asm
	add.f32 	%f3, %f1, %f2;
	// begin inline asm
	{  cvt.rn.f16.f32 %rs19, %f3;}

	// end inline asm
	// begin inline asm
	{  cvt.f32.f16 %f4, %rs19;}

	// end inline asm
	add.s32 	%r162, %r161, %r46;
	ld.shared.u16 	%rs21, [%r162];
	// begin inline asm
	{  cvt.f32.f16 %f5, %rs21;}

	// end inline asm
	add.f32 	%f6, %f4, %f5;
	// begin inline asm
	{  cvt.rn.f16.f32 %rs22, %f6;}

	// end inline asm
	// begin inline asm
	{  cvt.f32.f16 %f7, %rs22;}

	// end inline asm
	add.s32 	%r163, %r162, %r46;
	ld.shared.u16 	%rs24, [%r163];
	// begin inline asm
	{  cvt.f32.f16 %f8, %rs24;}

	// end inline asm
	add.f32 	%f9, %f7, %f8;
	// begin inline asm
	{  cvt.rn.f16.f32 %rs25, %f9;}

	// end inline asm
	// begin inline asm
	{  cvt.f32.f16 %f10, %rs25;}

	// end inline asm
	add.s32 	%r164, %r163, %r46;
	ld.shared.u16 	%rs27, [%r164];
	// begin inline asm
	{  cvt.f32.f16 %f11, %rs27;}

	// end inline asm
	add.f32 	%f12, %f10, %f11;
	// begin inline asm
	{  cvt.rn.f16.f32 %rs28, %f12;}

	// end inline asm
	// begin inline asm
	{  cvt.f32.f16 %f13, %rs28;}

	// end inline asm
	add.s32 	%r165, %r164, %r46;
	ld.shared.u16 	%rs30, [%r165];
	// begin inline asm
	{  cvt.f32.f16 %f14, %rs30;}

	// end inline asm
	add.f32 	%f15, %f13, %f14;
	// begin inline asm
	{  cvt.rn.f16.f32 %rs31, %f15;}

	// end inline asm
	// begin inline asm
	{  cvt.f32.f16 %f16, %rs31;}

	// end inline asm
	add.s32 	%r166, %r165, %r46;
	ld.shared.u16 	%rs33, [%r166];
	// begin inline asm
	{  cvt.f32.f16 %f17, %rs33;}

	// end inline asm
	add.f32 	%f18, %f16, %f17;
	// begin inline asm
	{  cvt.rn.f16.f32 %rs34, %f18;}

	// end inline asm
	// begin inline asm
	{  cvt.f32.f16 %f19, %rs34;}

	// end inline asm
	add.s32 	%r167, %r166, %r46;
	ld.shared.u16 	%rs36, [%r167];
	// begin inline asm
	{  cvt.f32.f16 %f20, %rs36;}

	// end inline asm
	add.f32 	%f21, %f19, %f20;
	// begin inline asm
	{  cvt.rn.f16.f32 %rs37, %f21;}

	// end inline asm
	// begin inline asm
	{  cvt.f32.f16 %f22, %rs37;}

	// end inline asm
	add.s32 	%r168, %r167, %r46;
	ld.shared.u16 	%rs39, [%r168];
	// begin inline asm
	{  cvt.f32.f16 %f23, %rs39;}

	// end inline asm
	add.f32 	%f24, %f22, %f23;
	// begin inline asm
	{  cvt.rn.f16.f32 %rs73, %f24;}

	// end inline asm
	add.s32 	%r202, %r202, 8;
	add.s32 	%r201, %r201, 8;
	add.s32 	%r200, %r200, 8;
	add.s32 	%r199, %r199, %r48;
	setp.eq.s32 	%p31, %r201, 0;
	@%p31 bra 	$L__BB59_64;
	bra.uni 	$L__BB59_63;
$L__BB59_64:
	add.s32 	%r197, %r200, 1;
$L__BB59_65:
	setp.eq.s32 	%p32, %r44, 0;
	@%p32 bra 	$L__BB59_73;
	and.b32  	%r51, %r43, 3;
	setp.lt.u32 	%p33, %r44, 4;
	@%p33 bra 	$L__BB59_68;
	// begin inline asm
	{  cvt.f32.f16 %f25, %rs73;}

	// end inline asm
	mul.lo.s32 	%r169, %r197, %r2;
	shl.b32 	%r170, %r169, 1;
	add.s32 	%r171, %r42, %r170;
	ld.shared.u16 	%rs43, [%r171];
	// begin inline asm
	{  cvt.f32.f16 %f26, %rs43;}

	// end inline asm
	add.f32 	%f27, %f25, %f26;
	// begin inline asm
	{  cvt.rn.f16.f32 %rs44, %f27;}

	// end inline asm
	// begin inline asm
	{  cvt.f32.f16 %f28, %rs44;}

	// end inline asm
	shl.b32 	%r172, %r2, 1;
	add.s32 	%r173, %r171, %r172;
	ld.shared.u16 	%rs46, [%r173];
	// begin inline asm
	{  cvt.f32.f16 %f29, %rs46;}

	// end inline asm
	add.f32 	%f30, %f28, %f29;
	// begin inline asm
	{  cvt.rn.f16.f32 %rs47, %f30;}

	// end inline asm
	// begin inline asm
	{  cvt.f32.f16 %f31, %rs47;}

	// end inline asm
	add.s32 	%r174, %r173, %r172;
	ld.shared.u16 	%rs49, [%r174];
	// begin inline asm
	{  cvt.f32.f16 %f32, %rs49;}

	// end inline asm
	add.f32 	%f33, %f31, %f32;
	// begin inline asm
	{  cvt.rn.f16.f32 %rs50, %f33;}

	// end inline asm
	// begin inline asm
	{  cvt.f32.f16 %f34, %rs50;}

	// end inline asm
	add.s32 	%r175, %r174, %r172;
	ld.shared.u16 	%rs52, [%r175];
	// begin inline asm
	{  cvt.f32.f16 %f35, %rs52;}

	// end inline asm
	add.f32 	%f36, %f34, %f35;
	// begin inline asm
	{  cvt.rn.f16.f32 %rs73, %f36;}

	// end inline asm
	add.s32 	%r197, %r197, 4;
$L__BB59_68:
	setp.eq.s32 	%p34, %r51, 0;
	@%p34 bra 	$L__BB59_73;
	setp.eq.s32 	%p35, %r51, 1;
	@%p35 bra 	$L__BB59_71;
	// begin inline asm
	{  cvt.f32.f16 %f37, %rs73;}

	// end inline asm
	mul.lo.s32 	%r176, %r197, %r2;
	shl.b32 	%r177, %r176, 1;
	add.s32 	%r178, %r42, %r177;
	ld.shared.u16 	%rs56, [%r178];
	// begin inline asm
	{  cvt.f32.f16 %f38, %rs56;}

	// end inline asm
	add.f32 	%f39, %f37, %f38;
	// begin inline asm
	{  cvt.rn.f16.f32 %rs57, %f39;}

	// end inline asm
	// begin inline asm
	{  cvt.f32.f16 %f40, %rs57;}

	// end inline asm
	shl.b32 	%r179, %r2, 1;
	add.s32 	%r180, %r178, %r179;
	ld.shared.u16 	%rs59, [%r180];
	// begin inline asm
	{  cvt.f32.f16 %f41, %rs59;}

	// end inline asm
	add.f32 	%f42, %f40, %f41;
	// begin inline asm
	{  cvt.rn.f16.f32 %rs73, %f42;}

	// end inline asm
	add.s32 	%r197, %r197, 2;
$L__BB59_71:
	and.b32  	%r181, %r43, 1;
	setp.eq.b32 	%p36, %r181, 1;
	not.pred 	%p37, %p36;
	@%p37 bra 	$L__BB59_73;
	// begin inline asm
	{  cvt.f32.f16 %f43, %rs73;}

	// end inline asm
	mul.lo.s32 	%r182, %r197, %r2;
	shl.b32 	%r183, %r182, 1;
	add.s32 	%r184, %r42, %r183;
	ld.shared.u16 	%rs62, [%r184];
	// begin inline asm
	{  cvt.f32.f16 %f44, %rs62;}

	// end inline asm
	add.f32 	%f45, %f43, %f44;
	// begin inline asm
	{  cvt.rn.f16.f32 %rs73, %f45;}

	// end inline asm
$L__BB59_73:
	st.shared.u16 	[%r42], %rs73;
$L__BB59_74:
	atom.relaxed.global.cas.b32 	%r185, [global_lock], 0, 1;
	setp.ne.s32 	%p38, %r185, 0;
	@%p38 bra 	$L__BB59_74;
	cvta.to.global.u64 	%rd266, %rd144;
	shl.b64 	%rd267, %rd3, 1;
	add.s64 	%rd268, %rd266, %rd267;
	ld.global.u16 	%rs64, [%rd268];
	// begin inline asm
	{  cvt.f32.f16 %f46, %rs64;}

	// end inline asm
	ld.shared.u16 	%rs65, [%r42];
	// begin inline asm
	{  cvt.f32.f16 %f47, %rs65;}

	// end inline asm
	add.f32 	%f48, %f46, %f47;
	// begin inline asm
	{  cvt.rn.f16.f32 %rs66, %f48;}

	// end inline asm
	st.global.u16 	[%rd268], %rs66;
	atom.global.exch.b32 	%r186, [global_lock], 0;
$L__BB59_76:
	ret;

}


// ===== COMPILED SASS (sm_100) =====

	.target	sm_100

	.elftype	@"ET_EXEC"


//--------------------- .note.nv.tkinfo           --------------------------
	.section	.note.nv.tkinfo,"",@"SHT_NOTE"
	.sectionflags	@"SHF_NOTE_NV_TKINFO"
	.tkinfo
        /*0018*/ 	.word	0x00000002
        /*0030*/ 	.string	""
        /*0030*/ 	.string	"ptxas"
        /*0030*/ 	.string	"Cuda compilation tools, release 13.0, V13.0.88"
        /*0030*/ 	.string	"Build cuda_13.0.r13.0/compiler.36424714_0"
        /*0030*/ 	.string	"-arch sm_100 -m 64 "



//--------------------- .note.nv.cuinfo           --------------------------
	.section	.note.nv.cuinfo,"",@"SHT_NOTE"
	.sectionflags	@"SHF_NOTE_NV_CUINFO"
        /*0018*/ 	.short	0x0002
        /*001a*/ 	.short	0x0064
        /*001c*/ 	.short	0x0082
	.zero		2


//--------------------- .nv.info                  --------------------------
	.section	.nv.info,"",@"SHT_CUDA_INFO"
	.align	4


	//----- nvinfo : EIATTR_REGCOUNT
	.align		4
        /*0000*/ 	.byte	0x04, 0x2f
        /*0002*/ 	.short	(.L_2 - .L_1)
	.align		4
.L_1:
        /*0004*/ 	.word	index@(contiguous_fast_reduce_bool)
        /*0008*/ 	.word	0x0000000c


	//----- nvinfo : EIATTR_FRAME_SIZE
	.align		4
.L_2:
        /*000c*/ 	.byte	0x04, 0x11
        /*000e*/ 	.short	(.L_4 - .L_3)
	.align		4
.L_3:
        /*0010*/ 	.word	index@(contiguous_fast_reduce_bool)
        /*0014*/ 	.word	0x00000000


	//----- nvinfo : EIATTR_REGCOUNT
	.align		4
.L_4:
        /*0018*/ 	.byte	0x04, 0x2f
        /*001a*/ 	.short	(.L_6 - .L_5)
	.align		4
.L_5:
        /*001c*/ 	.word	index@(uncontiguous_fast_reduce_bool)
        /*0020*/ 	.word	0x00000030


	//----- nvinfo : EIATTR_FRAME_SIZE
	.align		4
.L_6:
        /*0024*/ 	.byte	0x04, 0x11
        /*0026*/ 	.short	(.L_8 - .L_7)
	.align		4
.L_7:
        /*0028*/ 	.word	index@($__internal_71_$__cuda_sm20_rem_s64)
        /*002c*/ 	.word	0x00000000


	//----- nvinfo : EIATTR_FRAME_SIZE
	.align		4
.L_8:
        /*0030*/ 	.byte	0x04, 0x11
        /*0032*/ 	.short	(.L_10 - .L_9)
	.align		4
.L_9:
        /*0034*/ 	.word	index@($__internal_70_$__cuda_sm20_div_s64)
        /*0038*/ 	.word	0x00000000


	//----- nvinfo : EIATTR_FRAME_SIZE
	.align		4
.L_10:
        /*003c*/ 	.byte	0x04, 0x11
        /*003e*/ 	.short	(.L_12 - .L_11)
	.align		4
.L_11:
        /*0040*/ 	.word	index@(uncontiguous_fast_reduce_bool)
        /*0044*/ 	.word	0x00000000


	//----- nvinfo : EIATTR_REGCOUNT
	.align		4
.L_12:
        /*0048*/ 	.byte	0x04, 0x2f
        /*004a*/ 	.short	(.L_14 - .L_13)
	.align		4
.L_13:
        /*004c*/ 	.word	index@(contiguous_reduce2_bool)
        /*0050*/ 	.word	0x0000002e


	//----- nvinfo : EIATTR_FRAME_SIZE
	.align		4
.L_14:
        /*0054*/ 	.byte	0x04, 0x11
        /*0056*/ 	.short	(.L_16 - .L_15)
	.align		4
.L_15:
        /*0058*/ 	.word	index@($__internal_69_$__cuda_sm20_rem_s64)
        /*005c*/ 	.word	0x00000000


	//----- nvinfo : EIATTR_FRAME_SIZE
	.align		4
.L_16:
        /*0060*/ 	.byte	0x04, 0x11
        /*0062*/ 	.short	(.L_18 - .L_17)
	.align		4
.L_17:
        /*0064*/ 	.word	index@($__internal_68_$__cuda_sm20_div_s64)
        /*0068*/ 	.word	0x00000000


	//----- nvinfo : EIATTR_FRAME_SIZE
	.align		4
.L_18:
        /*006c*/ 	.byte	0x04, 0x11
        /*006e*/ 	.short	(.L_20 - .L_19)
	.align		4
.L_19:
        /*0070*/ 	.word	index@(contiguous_reduce2_bool)
        /*0074*/ 	.word	0x00000000


	//----- nvinfo : EIATTR_REGCOUNT
	.align		4
.L_20:
        /*0078*/ 	.byte	0x04, 0x2f
        /*007a*/ 	.short	(.L_22 - .L_21)
	.align		4
.L_21:
        /*007c*/ 	.word	index@(contiguous_reduce22_bool)
        /*0080*/ 	.word	0x0000000c


	//----- nvinfo : EIATTR_FRAME_SIZE
	.align		4
.L_22:
        /*0084*/ 	.byte	0x04, 0x11
        /*0086*/ 	.short	(.L_24 - .L_23)
	.align		4
.L_23:
        /*0088*/ 	.word	index@(contiguous_reduce22_bool)
        /*008c*/ 	.word	0x00000000


	//----- nvinfo : EIATTR_REGCOUNT
	.align		4
.L_24:
        /*0090*/ 	.byte	0x04, 0x2f
        /*0092*/ 	.short	(.L_26 - .L_25)
	.align		4
.L_25:
        /*0094*/ 	.word	index@(contiguous_reduce3_bool)
        /*0098*/ 	.word	0x0000002c


	//----- nvinfo : EIATTR_FRAME_SIZE
	.align		4
.L_26:
        /*009c*/ 	.byte	0x04, 0x11
        /*009e*/ 	.short	(.L_28 - .L_27)
	.align		4
.L_27:
        /*00a0*/ 	.word	index@($__internal_67_$__cuda_sm20_rem_s64)
        /*00a4*/ 	.word	0x00000000


	//----- nvinfo : EIATTR_FRAME_SIZE
	.align		4
.L_28:
        /*00a8*/ 	.byte	0x04, 0x11
        /*00aa*/ 	.short	(.L_30 - .L_29)
	.align		4
.L_29:
        /*00ac*/ 	.word	index@($__internal_66_$__cuda_sm20_div_s64)
        /*00b0*/ 	.word	0x00000000


	//----- nvinfo : EIATTR_FRAME_SIZE
	.align		4
.L_30:
        /*00b4*/ 	.byte	0x04, 0x11
        /*00b6*/ 	.short	(.L_32 - .L_31)
	.align		4
.L_31:
        /*00b8*/ 	.word	index@(contiguous_reduce3_bool)
        /*00bc*/ 	.word	0x00000000


	//----- nvinfo : EIATTR_REGCOUNT
	.align		4
.L_32:
        /*00c0*/ 	.byte	0x04, 0x2f
        /*00c2*/ 	.short	(.L_34 - .L_33)
	.align		4
.L_33:
        /*00c4*/ 	.word	index@(contiguous_fast_reduce_i8)
        /*00c8*/ 	.word	0x0000000c


	//----- nvinfo : EIATTR_FRAME_SIZE
	.align		4
.L_34:
        /*00cc*/ 	.byte	0x04, 0x11
        /*00ce*/ 	.short	(.L_36 - .L_35)
	.align		4
.L_35:
        /*00d0*/ 	.word	index@(contiguous_fast_reduce_i8)
        /*00d4*/ 	.word	0x00000000


	//----- nvinfo : EIATTR_REGCOUNT
	.align		4
.L_36:
        /*00d8*/ 	.byte	0x04, 0x2f
        /*00da*/ 	.short	(.L_38 - .L_37)
	.align		4
.L_37:
        /*00dc*/ 	.word	index@(uncontiguous_fast_reduce_i8)
        /*00e0*/ 	.word	0x00000030


	//----- nvinfo : EIATTR_FRAME_SIZE
	.align		4
.L_38:
        /*00e4*/ 	.byte	0x04, 0x11
        /*00e6*/ 	.short	(.L_40 - .L_39)
	.align		4
.L_39:
        /*00e8*/ 	.word	index@($__internal_65_$__cuda_sm20_rem_s64)
        /*00ec*/ 	.word	0x00000000


	//----- nvinfo : EIATTR_FRAME_SIZE
	.align		4
.L_40:
        /*00f0*/ 	.byte	0x04, 0x11
        /*00f2*/ 	.short	(.L_42 - .L_41)
	.align		4
.L_41:
        /*00f4*/ 	.word	index@($__internal_64_$__cuda_sm20_div_s64)
        /*00f8*/ 	.word	0x00000000


	//----- nvinfo : EIATTR_FRAME_SIZE
	.align		4
.L_42:
        /*00fc*/ 	.byte	0x04, 0x11
        /*00fe*/ 	.short	(.L_44 - .L_43)
	.align		4
.L_43:
        /*0100*/ 	.word	index@(uncontiguous_fast_reduce_i8)
        /*0104*/ 	.word	0x00000000


	//----- nvinfo : EIATTR_REGCOUNT
	.align		4
.L_44:
        /*0108*/ 	.byte	0x04, 0x2f
        /*010a*/ 	.short	(.L_46 - .L_45)
	.align		4
.L_45:
        /*010c*/ 	.word	index@(contiguous_reduce2_i8)
        /*0110*/ 	.word	0x0000002e


	//----- nvinfo : EIATTR_FRAME_SIZE
	.align		4
.L_46:
        /*0114*/ 	.byte	0x04, 0x11
        /*0116*/ 	.short	(.L_48 - .L_47)
	.align		4
.L_47:
        /*0118*/ 	.word	index@($__internal_63_$__cuda_sm20_rem_s64)
        /*011c*/ 	.word	0x00000000


	//----- nvinfo : EIATTR_FRAME_SIZE
	.align		4
.L_48:
        /*0120*/ 	.byte	0x04, 0x11
        /*0122*/ 	.short	(.L_50 - .L_49)
	.align		4
.L_49:
        /*0124*/ 	.word	index@($__internal_62_$__cuda_sm20_div_s64)
        /*0128*/ 	.word	0x00000000


	//----- nvinfo : EIATTR_FRAME_SIZE
	.align		4
.L_50:
        /*012c*/ 	.byte	0x04, 0x11
        /*012e*/ 	.short	(.L_52 - .L_51)
	.align		4
.L_51:
        /*0130*/ 	.word	index@(contiguous_reduce2_i8)
        /*0134*/ 	.word	0x00000000


	//----- nvinfo : EIATTR_REGCOUNT
	.align		4
.L_52:
        /*0138*/ 	.byte	0x04, 0x2f
        /*013a*/ 	.short	(.L_54 - .L_53)
	.align		4
.L_53:
        /*013c*/ 	.word	index@(contiguous_reduce22_i8)
        /*0140*/ 	.word	0x0000000e


	//----- nvinfo : EIATTR_FRAME_SIZE
	.align		4
.L_54:
        /*0144*/ 	.byte	0x04, 0x11
        /*0146*/ 	.short	(.L_56 - .L_55)
	.align		4
.L_55:
        /*0148*/ 	.word	index@(contiguous_reduce22_i8)
        /*014c*/ 	.word	0x00000000


	//----- nvinfo : EIATTR_REGCOUNT
	.align		4
.L_56:
        /*0150*/ 	.byte	0x04, 0x2f
        /*0152*/ 	.short	(.L_58 - .L_57)
	.align		4
.L_57:
        /*0154*/ 	.word	index@(contiguous_reduce3_i8)
        /*0158*/ 	.word	0x0000002c


	//----- nvinfo : EIATTR_FRAME_SIZE
	.align		4
.L_58:
        /*015c*/ 	.byte	0x04, 0x11
        /*015e*/ 	.short	(.L_60 - .L_59)
	.align		4
.L_59:
        /*0160*/ 	.word	index@($__internal_61_$__cuda_sm20_rem_s64)
        /*0164*/ 	.word	0x00000000


	//----- nvinfo : EIATTR_FRAME_SIZE
	.align		4
.L_60:
        /*0168*/ 	.byte	0x04, 0x11
        /*016a*/ 	.short	(.L_62 - .L_61)
	.align		4
.L_61:
        /*016c*/ 	.word	index@($__internal_60_$__cuda_sm20_div_s64)
        /*0170*/ 	.word	0x00000000


	//----- nvinfo : EIATTR_FRAME_SIZE
	.align		4
.L_62:
        /*0174*/ 	.byte	0x04, 0x11
        /*0176*/ 	.short	(.L_64 - .L_63)
	.align		4
.L_63:
        /*0178*/ 	.word	index@(contiguous_reduce3_i8)
        /*017c*/ 	.word	0x00000000


	//----- nvinfo : EIATTR_REGCOUNT
	.align		4
.L_64:
        /*0180*/ 	.byte	0x04, 0x2f
        /*0182*/ 	.short	(.L_66 - .L_65)
	.align		4
.L_65:
        /*0184*/ 	.word	index@(contiguous_fast_reduce_i16)
        /*0188*/ 	.word	0x0000000d


	//----- nvinfo : EIATTR_FRAME_SIZE
	.align		4
.L_66:
        /*018c*/ 	.byte	0x04, 0x11
        /*018e*/ 	.short	(.L_68 - .L_67)
	.align		4
.L_67:
        /*0190*/ 	.word	index@(contiguous_fast_reduce_i16)
        /*0194*/ 	.word	0x00000000


	//----- nvinfo : EIATTR_REGCOUNT
	.align		4
.L_68:
        /*0198*/ 	.byte	0x04, 0x2f
        /*019a*/ 	.short	(.L_70 - .L_69)
	.align		4
.L_69:
        /*019c*/ 	.word	index@(uncontiguous_fast_reduce_i16)
        /*01a0*/ 	.word	0x00000030


	//----- nvinfo : EIATTR_FRAME_SIZE
	.align		4
.L_70:
        /*01a4*/ 	.byte	0x04, 0x11
        /*01a6*/ 	.short	(.L_72 - .L_71)
	.align		4
.L_71:
        /*01a8*/ 	.word	index@($__internal_59_$__cuda_sm20_rem_s64)
        /*01ac*/ 	.word	0x00000000


	//----- nvinfo : EIATTR_FRAME_SIZE
	.align		4
.L_72:
        /*01b0*/ 	.byte	0x04, 0x11
        /*01b2*/ 	.short	(.L_74 - .L_73)
	.align		4
.L_73:
        /*01b4*/ 	.word	index@($__internal_58_$__cuda_sm20_div_s64)
        /*01b8*/ 	.word	0x00000000


	//----- nvinfo : EIATTR_FRAME_SIZE
	.align		4
.L_74:
        /*01bc*/ 	.byte	0x04, 0x11
        /*01be*/ 	.short	(.L_76 - .L_75)
	.align		4
.L_75:
        /*01c0*/ 	.word	index@(uncontiguous_fast_reduce_i16)
        /*01c4*/ 	.word	0x00000000


	//----- nvinfo : EIATTR_REGCOUNT
	.align		4
.L_76:
        /*01c8*/ 	.byte	0x04, 0x2f
        /*01ca*/ 	.short	(.L_78 - .L_77)
	.align		4
.L_77:
        /*01cc*/ 	.word	index@(contiguous_reduce2_i16)
        /*01d0*/ 	.word	0x00000030


	//----- nvinfo : EIATTR_FRAME_SIZE
	.align		4
.L_78:
        /*01d4*/ 	.byte	0x04, 0x11
        /*01d6*/ 	.short	(.L_80 - .L_79)
	.align		4
.L_79:
        /*01d8*/ 	.word	index@($__internal_57_$__cuda_sm20_rem_s64)
        /*01dc*/ 	.word	0x00000000


	//----- nvinfo : EIATTR_FRAME_SIZE
	.align		4
.L_80:
        /*01e0*/ 	.byte	0x04, 0x11
        /*01e2*/ 	.short	(.L_82 - .L_81)
	.align		4
.L_81:
        /*01e4*/ 	.word	index@($__internal_56_$__cuda_sm20_div_s64)
        /*01e8*/ 	.word	0x00000000


	//----- nvinfo : EIATTR_FRAME_SIZE
	.align		4
.L_82:
        /*01ec*/ 	.byte	0x04, 0x11
        /*01ee*/ 	.short	(.L_84 - .L_83)
	.align		4
.L_83:
        /*01f0*/ 	.word	index@(contiguous_reduce2_i16)
        /*01f4*/ 	.word	0x00000000


	//----- nvinfo : EIATTR_REGCOUNT
	.align		4
.L_84:
        /*01f8*/ 	.byte	0x04, 0x2f
        /*01fa*/ 	.short	(.L_86 - .L_85)
	.align		4
.L_85:
        /*01fc*/ 	.word	index@(contiguous_reduce22_i16)
        /*0200*/ 	.word	0x00000010


	//----- nvinfo : EIATTR_FRAME_SIZE
	.align		4
.L_86:
        /*0204*/ 	.byte	0x04, 0x11
        /*0206*/ 	.short	(.L_88 - .L_87)
	.align		4
.L_87:
        /*0208*/ 	.word	index@(contiguous_reduce22_i16)
        /*020c*/ 	.word	0x00000000


	//----- nvinfo : EIATTR_REGCOUNT
	.align		4
.L_88:
        /*0210*/ 	.byte	0x04, 0x2f
        /*0212*/ 	.short	(.L_90 - .L_89)
	.align		4
.L_89:
        /*0214*/ 	.word	index@(contiguous_reduce3_i16)
        /*0218*/ 	.word	0x0000002c


	//----- nvinfo : EIATTR_FRAME_SIZE
	.align		4
.L_90:
        /*021c*/ 	.byte	0x04, 0x11
        /*021e*/ 	.short	(.L_92 - .L_91)
	.align		4
.L_91:
        /*0220*/ 	.word	index@($__internal_55_$__cuda_sm20_rem_s64)
        /*0224*/ 	.word	0x00000000


	//----- nvinfo : EIATTR_FRAME_SIZE
	.align		4
.L_92:
        /*0228*/ 	.byte	0x04, 0x11
        /*022a*/ 	.short	(.L_94 - .L_93)
	.align		4
.L_93:
        /*022c*/ 	.word	index@($__internal_54_$__cuda_sm20_div_s64)
        /*0230*/ 	.word	0x00000000


	//----- nvinfo : EIATTR_FRAME_SIZE
	.align		4
.L_94:
        /*0234*/ 	.byte	0x04, 0x11
        /*0236*/ 	.short	(.L_96 - .L_95)
	.align		4
.L_95:
        /*0238*/ 	.word	index@(contiguous_reduce3_i16)
        /*023c*/ 	.word	0x00000000


	//----- nvinfo : EIATTR_REGCOUNT
	.align		4
.L_96:
        /*0240*/ 	.byte	0x04, 0x2f
        /*0242*/ 	.short	(.L_98 - .L_97)
	.align		4
.L_97:
        /*0244*/ 	.word	index@(contiguous_fast_reduce_i32)
        /*0248*/ 	.word	0x0000000d


	//----- nvinfo : EIATTR_FRAME_SIZE
	.align		4
.L_98:
        /*024c*/ 	.byte	0x04, 0x11
        /*024e*/ 	.short	(.L_100 - .L_99)
	.align		4
.L_99:
        /*0250*/ 	.word	index@(contiguous_fast_reduce_i32)
        /*0254*/ 	.word	0x00000000


	//----- nvinfo : EIATTR_REGCOUNT
	.align		4
.L_100:
        /*0258*/ 	.byte	0x04, 0x2f
        /*025a*/ 	.short	(.L_102 - .L_101)
	.align		4
.L_101:
        /*025c*/ 	.word	index@(uncontiguous_fast_reduce_i32)
        /*0260*/ 	.word	0x0000002e


	//----- nvinfo : EIATTR_FRAME_SIZE
	.align		4
.L_102:
        /*0264*/ 	.byte	0x04, 0x11
        /*0266*/ 	.short	(.L_104 - .L_103)
	.align		4
.L_103:
        /*0268*/ 	.word	index@($__internal_53_$__cuda_sm20_rem_s64)
        /*026c*/ 	.word	0x00000000


	//----- nvinfo : EIATTR_FRAME_SIZE
	.align		4
.L_104:
        /*0270*/ 	.byte	0x04, 0x11
        /*0272*/ 	.short	(.L_106 - .L_105)
	.align		4
.L_105:
        /*0274*/ 	.word	index@($__internal_52_$__cuda_sm20_div_s64)
        /*0278*/ 	.word	0x00000000


	//----- nvinfo : EIATTR_FRAME_SIZE
	.align		4
.L_106:
        /*027c*/ 	.byte	0x04, 0x11
        /*027e*/ 	.short	(.L_108 - .L_107)
	.align		4
.L_107:
        /*0280*/ 	.word	index@(uncontiguous_fast_reduce_i32)
        /*0284*/ 	.word	0x00000000


	//----- nvinfo : EIATTR_REGCOUNT
	.align		4
.L_108:
        /*0288*/ 	.byte	0x04, 0x2f
        /*028a*/ 	.short	(.L_110 - .L_109)
	.align		4
.L_109:
        /*028c*/ 	.word	index@(contiguous_reduce2_i32)
        /*0290*/ 	.word	0x00000030


	//----- nvinfo : EIATTR_FRAME_SIZE
	.align		4
.L_110:
        /*0294*/ 	.byte	0x04, 0x11
        /*0296*/ 	.short	(.L_112 - .L_111)
	.align		4
.L_111:
        /*0298*/ 	.word	index@($__internal_51_$__cuda_sm20_rem_s64)
        /*029c*/ 	.word	0x00000000


	//----- nvinfo : EIATTR_FRAME_SIZE
	.align		4
.L_112:
        /*02a0*/ 	.byte	0x04, 0x11
        /*02a2*/ 	.short	(.L_114 - .L_113)
	.align		4
.L_113:
        /*02a4*/ 	.word	index@($__internal_50_$__cuda_sm20_div_s64)
        /*02a8*/ 	.word	0x00000000


	//----- nvinfo : EIATTR_FRAME_SIZE
	.align		4
.L_114:
        /*02ac*/ 	.byte	0x04, 0x11
        /*02ae*/ 	.short	(.L_116 - .L_115)
	.align		4
.L_115:
        /*02b0*/ 	.word	index@(contiguous_reduce2_i32)
        /*02b4*/ 	.word	0x00000000


	//----- nvinfo : EIATTR_REGCOUNT
	.align		4
.L_116:
        /*02b8*/ 	.byte	0x04, 0x2f
        /*02ba*/ 	.short	(.L_118 - .L_117)
	.align		4
.L_117:
        /*02bc*/ 	.word	index@(contiguous_reduce22_i32)
        /*02c0*/ 	.word	0x00000012


	//----- nvinfo : EIATTR_FRAME_SIZE
	.align		4
.L_118:
        /*02c4*/ 	.byte	0x04, 0x11
        /*02c6*/ 	.short	(.L_120 - .L_119)
	.align		4
.L_119:
        /*02c8*/ 	.word	index@(contiguous_reduce22_i32)
        /*02cc*/ 	.word	0x00000000


	//----- nvinfo : EIATTR_REGCOUNT
	.align		4
.L_120:
        /*02d0*/ 	.byte	0x04, 0x2f
        /*02d2*/ 	.short	(.L_122 - .L_121)
	.align		4
.L_121:
        /*02d4*/ 	.word	index@(contiguous_reduce3_i32)
        /*02d8*/ 	.word	0x0000002c


	//----- nvinfo : EIATTR_FRAME_SIZE
	.align		4
.L_122:
        /*02dc*/ 	.byte	0x04, 0x11
        /*02de*/ 	.short	(.L_124 - .L_123)
	.align		4
.L_123:
        /*02e0*/ 	.word	index@($__internal_49_$__cuda_sm20_rem_s64)
        /*02e4*/ 	.word	0x00000000


	//----- nvinfo : EIATTR_FRAME_SIZE
	.align		4
.L_124:
        /*02e8*/ 	.byte	0x04, 0x11
        /*02ea*/ 	.short	(.L_126 - .L_125)
	.align		4
.L_125:
        /*02ec*/ 	.word	index@($__internal_48_$__cuda_sm20_div_s64)
        /*02f0*/ 	.word	0x00000000


	//----- nvinfo : EIATTR_FRAME_SIZE
	.align		4
.L_126:
        /*02f4*/ 	.byte	0x04, 0x11
        /*02f6*/ 	.short	(.L_128 - .L_127)
	.align		4
.L_127:
        /*02f8*/ 	.word	index@(contiguous_reduce3_i32)
        /*02fc*/ 	.word	0x00000000


	//----- nvinfo : EIATTR_REGCOUNT
	.align		4
.L_128:
        /*0300*/ 	.byte	0x04, 0x2f
        /*0302*/ 	.short	(.L_130 - .L_129)
	.align		4
.L_129:
        /*0304*/ 	.word	index@(contiguous_fast_reduce_i64)
        /*0308*/ 	.word	0x00000010


	//----- nvinfo : EIATTR_FRAME_SIZE
	.align		4
.L_130:
        /*030c*/ 	.byte	0x04, 0x11
        /*030e*/ 	.short	(.L_132 - .L_131)
	.align		4
.L_131:
        /*0310*/ 	.word	index@(contiguous_fast_reduce_i64)
        /*0314*/ 	.word	0x00000000


	//----- nvinfo : EIATTR_REGCOUNT
	.align		4
.L_132:
        /*0318*/ 	.byte	0x04, 0x2f
        /*031a*/ 	.short	(.L_134 - .L_133)
	.align		4
.L_133:
        /*031c*/ 	.word	index@(uncontiguous_fast_reduce_i64)
        /*0320*/ 	.word	0x0000002e


	//----- nvinfo : EIATTR_FRAME_SIZE
	.align		4
.L_134:
        /*0324*/ 	.byte	0x04, 0x11
        /*0326*/ 	.short	(.L_136 - .L_135)
	.align		4
.L_135:
        /*0328*/ 	.word	index@($__internal_47_$__cuda_sm20_rem_s64)
        /*032c*/ 	.word	0x00000000


	//----- nvinfo : EIATTR_FRAME_SIZE
	.align		4
.L_136:
        /*0330*/ 	.byte	0x04, 0x11
        /*0332*/ 	.short	(.L_138 - .L_137)
	.align		4
.L_137:
        /*0334*/ 	.word	index@($__internal_46_$__cuda_sm20_div_s64)
        /*0338*/ 	.word	0x00000000


	//----- nvinfo : EIATTR_FRAME_SIZE
	.align		4
.L_138:
        /*033c*/ 	.byte	0x04, 0x11
        /*033e*/ 	.short	(.L_140 - .L_139)
	.align		4
.L_139:
        /*0340*/ 	.word	index@(uncontiguous_fast_reduce_i64)
        /*0344*/ 	.word	0x00000000


	//----- nvinfo : EIATTR_REGCOUNT
	.align		4
.L_140:
        /*0348*/ 	.byte	0x04, 0x2f
        /*034a*/ 	.short	(.L_142 - .L_141)
	.align		4
.L_141:
        /*034c*/ 	.word	index@(contiguous_reduce2_i64)
        /*0350*/ 	.word	0x00000030


	//----- nvinfo : EIATTR_FRAME_SIZE
	.align		4
.L_142:
        /*0354*/ 	.byte	0x04, 0x11
        /*0356*/ 	.short	(.L_144 - .L_143)
	.align		4
.L_143:
        /*0358*/ 	.word	index@($__internal_45_$__cuda_sm20_rem_s64)
        /*035c*/ 	.word	0x00000000


	//----- nvinfo : EIATTR_FRAME_SIZE
	.align		4
.L_144:
        /*0360*/ 	.byte	0x04, 0x11
        /*0362*/ 	.short	(.L_146 - .L_145)
	.align		4
.L_145:
        /*0364*/ 	.word	index@($__internal_44_$__cuda_sm20_div_s64)
        /*0368*/ 	.word	0x00000000


	//----- nvinfo : EIATTR_FRAME_SIZE
	.align		4
.L_146:
        /*036c*/ 	.byte	0x04, 0x11
        /*036e*/ 	.short	(.L_148 - .L_147)
	.align		4
.L_147:
        /*0370*/ 	.word	index@(contiguous_reduce2_i64)
        /*0374*/ 	.word	0x00000000


	//----- nvinfo : EIATTR_REGCOUNT
	.align		4
.L_148:
        /*0378*/ 	.byte	0x04, 0x2f
        /*037a*/ 	.short	(.L_150 - .L_149)
	.align		4
.L_149:
        /*037c*/ 	.word	index@(contiguous_reduce22_i64)
        /*0380*/ 	.word	0x00000010


	//----- nvinfo : EIATTR_FRAME_SIZE
	.align		4
.L_150:
        /*0384*/ 	.byte	0x04, 0x11
        /*0386*/ 	.short	(.L_152 - .L_151)
	.align		4
.L_151:
        /*0388*/ 	.word	index@(contiguous_reduce22_i64)
        /*038c*/ 	.word	0x00000000


	//----- nvinfo : EIATTR_REGCOUNT
	.align		4
.L_152:
        /*0390*/ 	.byte	0x04, 0x2f
        /*0392*/ 	.short	(.L_154 - .L_153)
	.align		4
.L_153:
        /*0394*/ 	.word	index@(contiguous_reduce3_i64)
        /*0398*/ 	.word	0x0000002c


	//----- nvinfo : EIATTR_FRAME_SIZE
	.align		4
.L_154:
        /*039c*/ 	.byte	0x04, 0x11
        /*039e*/ 	.short	(.L_156 - .L_155)
	.align		4
.L_155:
        /*03a0*/ 	.word	index@($__internal_43_$__cuda_sm20_rem_s64)
        /*03a4*/ 	.word	0x00000000


	//----- nvinfo : EIATTR_FRAME_SIZE
	.align		4
.L_156:
        /*03a8*/ 	.byte	0x04, 0x11
        /*03aa*/ 	.short	(.L_158 - .L_157)
	.align		4
.L_157:
        /*03ac*/ 	.word	index@($__internal_42_$__cuda_sm20_div_s64)
        /*03b0*/ 	.word	0x00000000


	//----- nvinfo : EIATTR_FRAME_SIZE
	.align		4
.L_158:
        /*03b4*/ 	.byte	0x04, 0x11
        /*03b6*/ 	.short	(.L_160 - .L_159)
	.align		4
.L_159:
        /*03b8*/ 	.word	index@(contiguous_reduce3_i64)
        /*03bc*/ 	.word	0x00000000


	//----- nvinfo : EIATTR_REGCOUNT
	.align		4
.L_160:
        /*03c0*/ 	.byte	0x04, 0x2f
        /*03c2*/ 	.short	(.L_162 - .L_161)
	.align		4
.L_161:
        /*03c4*/ 	.word	index@(contiguous_fast_reduce_u8)
        /*03c8*/ 	.word	0x0000000c


	//----- nvinfo : EIATTR_FRAME_SIZE
	.align		4
.L_162:
        /*03cc*/ 	.byte	0x04, 0x11
        /*03ce*/ 	.short	(.L_164 - .L_163)
	.align		4
.L_163:
        /*03d0*/ 	.word	index@(contiguous_fast_reduce_u8)
        /*03d4*/ 	.word	0x00000000


	//----- nvinfo : EIATTR_REGCOUNT
	.align		4
.L_164:
        /*03d8*/ 	.byte	0x04, 0x2f
        /*03da*/ 	.short	(.L_166 - .L_165)
	.align		4
.L_165:
        /*03dc*/ 	.word	index@(uncontiguous_fast_reduce_u8)
        /*03e0*/ 	.word	0x00000030


	//----- nvinfo : EIATTR_FRAME_SIZE
	.align		4
.L_166:
        /*03e4*/ 	.byte	0x04, 0x11
        /*03e6*/ 	.short	(.L_168 - .L_167)
	.align		4
.L_167:
        /*03e8*/ 	.word	index@($__internal_41_$__cuda_sm20_rem_s64)
        /*03ec*/ 	.word	0x00000000


	//----- nvinfo : EIATTR_FRAME_SIZE
	.align		4
.L_168:
        /*03f0*/ 	.byte	0x04, 0x11
        /*03f2*/ 	.short	(.L_170 - .L_169)
	.align		4
.L_169:
        /*03f4*/ 	.word	index@($__internal_40_$__cuda_sm20_div_s64)
        /*03f8*/ 	.word	0x00000000


	//----- nvinfo : EIATTR_FRAME_SIZE
	.align		4
.L_170:
        /*03fc*/ 	.byte	0x04, 0x11
        /*03fe*/ 	.short	(.L_172 - .L_171)
	.align		4
.L_171:
        /*0400*/ 	.word	index@(uncontiguous_fast_reduce_u8)
        /*0404*/ 	.word	0x00000000


	//----- nvinfo : EIATTR_REGCOUNT
	.align		4
.L_172:
        /*0408*/ 	.byte	0x04, 0x2f
        /*040a*/ 	.short	(.L_174 - .L_173)
	.align		4
.L_173:
        /*040c*/ 	.word	index@(contiguous_reduce2_u8)
        /*0410*/ 	.word	0x0000002e


	//----- nvinfo : EIATTR_FRAME_SIZE
	.align		4
.L_174:
        /*0414*/ 	.byte	0x04, 0x11
        /*0416*/ 	.short	(.L_176 - .L_175)
	.align		4
.L_175:
        /*0418*/ 	.word	index@($__internal_39_$__cuda_sm20_rem_s64)
        /*041c*/ 	.word	0x00000000


	//----- nvinfo : EIATTR_FRAME_SIZE
	.align		4
.L_176:
        /*0420*/ 	.byte	0x04, 0x11
        /*0422*/ 	.short	(.L_178 - .L_177)
	.align		4
.L_177:
        /*0424*/ 	.word	index@($__internal_38_$__cuda_sm20_div_s64)
        /*0428*/ 	.word	0x00000000


	//----- nvinfo : EIATTR_FRAME_SIZE
	.align		4
.L_178:
        /*042c*/ 	.byte	0x04, 0x11
        /*042e*/ 	.short	(.L_180 - .L_179)
	.align		4
.L_179:
        /*0430*/ 	.word	index@(contiguous_reduce2_u8)
        /*0434*/ 	.word	0x00000000


	//----- nvinfo : EIATTR_REGCOUNT
	.align		4
.L_180:
        /*0438*/ 	.byte	0x04, 0x2f
        /*043a*/ 	.short	(.L_182 - .L_181)
	.align		4
.L_181:
        /*043c*/ 	.word	index@(contiguous_reduce22_u8)
        /*0440*/ 	.word	0x0000000e


	//----- nvinfo : EIATTR_FRAME_SIZE
	.align		4
.L_182:
        /*0444*/ 	.byte	0x04, 0x11
        /*0446*/ 	.short	(.L_184 - .L_183)
	.align		4
.L_183:
        /*0448*/ 	.word	index@(contiguous_reduce22_u8)
        /*044c*/ 	.word	0x00000000


	//----- nvinfo : EIATTR_REGCOUNT
	.align		4
.L_184:
        /*0450*/ 	.byte	0x04, 0x2f
        /*0452*/ 	.short	(.L_186 - .L_185)
	.align		4
.L_185:
        /*0454*/ 	.word	index@(contiguous_reduce3_u8)
        /*0458*/ 	.word	0x0000002c


	//----- nvinfo : EIATTR_FRAME_SIZE
	.align		4
.L_186:
        /*045c*/ 	.byte	0x04, 0x11
        /*045e*/ 	.short	(.L_188 - .L_187)
	.align		4
.L_187:
        /*0460*/ 	.word	index@($__internal_37_$__cuda_sm20_rem_s64)
        /*0464*/ 	.word	0x00000000


	//----- nvinfo : EIATTR_FRAME_SIZE
	.align		4
.L_188:
        /*0468*/ 	.byte	0x04, 0x11
        /*046a*/ 	.short	(.L_190 - .L_189)
	.align		4
.L_189:
        /*046c*/ 	.word	index@($__internal_36_$__cuda_sm20_div_s64)
        /*0470*/ 	.word	0x00000000


	//----- nvinfo : EIATTR_FRAME_SIZE
	.align		4
.L_190:
        /*0474*/ 	.byte	0x04, 0x11
        /*0476*/ 	.short	(.L_192 - .L_191)
	.align		4
.L_191:
        /*0478*/ 	.word	index@(contiguous_reduce3_u8)
        /*047c*/ 	.word	0x00000000


	//----- nvinfo : EIATTR_REGCOUNT
	.align		4
.L_192:
        /*0480*/ 	.byte	0x04, 0x2f
        /*0482*/ 	.short	(.L_194 - .L_193)
	.align		4
.L_193:
        /*0484*/ 	.word	index@(contiguous_fast_reduce_u16)
        /*0488*/ 	.word	0x0000000d


	//----- nvinfo : EIATTR_FRAME_SIZE
	.align		4
.L_194:
        /*048c*/ 	.byte	0x04, 0x11
        /*048e*/ 	.short	(.L_196 - .L_195)
	.align		4
.L_195:
        /*0490*/ 	.word	index@(contiguous_fast_reduce_u16)
        /*0494*/ 	.word	0x00000000


	//----- nvinfo : EIATTR_REGCOUNT
	.align		4
.L_196:
        /*0498*/ 	.byte	0x04, 0x2f
        /*049a*/ 	.short	(.L_198 - .L_197)
	.align		4
.L_197:
        /*049c*/ 	.word	index@(uncontiguous_fast_reduce_u16)
        /*04a0*/ 	.word	0x00000030


	//----- nvinfo : EIATTR_FRAME_SIZE
	.align		4
.L_198:
        /*04a4*/ 	.byte	0x04, 0x11
        /*04a6*/ 	.short	(.L_200 - .L_199)
	.align		4
.L_199:
        /*04a8*/ 	.word	index@($__internal_35_$__cuda_sm20_rem_s64)
        /*04ac*/ 	.word	0x00000000


	//----- nvinfo : EIATTR_FRAME_SIZE
	.align		4
.L_200:
        /*04b0*/ 	.byte	0x04, 0x11
        /*04b2*/ 	.short	(.L_202 - .L_201)
	.align		4
.L_201:
        /*04b4*/ 	.word	index@($__internal_34_$__cuda_sm20_div_s64)
        /*04b8*/ 	.word	0x00000000


	//----- nvinfo : EIATTR_FRAME_SIZE
	.align		4
.L_202:
        /*04bc*/ 	.byte	0x04, 0x11
        /*04be*/ 	.short	(.L_204 - .L_203)
	.align		4
.L_203:
        /*04c0*/ 	.word	index@(uncontiguous_fast_reduce_u16)
        /*04c4*/ 	.word	0x00000000


	//----- nvinfo : EIATTR_REGCOUNT
	.align		4
.L_204:
        /*04c8*/ 	.byte	0x04, 0x2f
        /*04ca*/ 	.short	(.L_206 - .L_205)
	.align		4
.L_205:
        /*04cc*/ 	.word	index@(contiguous_reduce2_u16)
        /*04d0*/ 	.word	0x00000030


	//----- nvinfo : EIATTR_FRAME_SIZE
	.align		4
.L_206:
        /*04d4*/ 	.byte	0x04, 0x11
        /*04d6*/ 	.short	(.L_208 - .L_207)
	.align		4
.L_207:
        /*04d8*/ 	.word	index@($__internal_33_$__cuda_sm20_rem_s64)
        /*04dc*/ 	.word	0x00000000


	//----- nvinfo : EIATTR_FRAME_SIZE
	.align		4
.L_208:
        /*04e0*/ 	.byte	0x04, 0x11
        /*04e2*/ 	.short	(.L_210 - .L_209)
	.align		4
.L_209:
        /*04e4*/ 	.word	index@($__internal_32_$__cuda_sm20_div_s64)
        /*04e8*/ 	.word	0x00000000


	//----- nvinfo : EIATTR_FRAME_SIZE
	.align		4
.L_210:
        /*04ec*/ 	.byte	0x04, 0x11
        /*04ee*/ 	.short	(.L_212 - .L_211)
	.align		4
.L_211:
        /*04f0*/ 	.word	index@(contiguous_reduce2_u16)
        /*04f4*/ 	.word	0x00000000


	//----- nvinfo : EIATTR_REGCOUNT
	.align		4
.L_212:
        /*04f8*/ 	.byte	0x04, 0x2f
        /*04fa*/ 	.short	(.L_214 - .L_213)
	.align		4
.L_213:
        /*04fc*/ 	.word	index@(contiguous_reduce22_u16)
        /*0500*/ 	.word	0x00000010


	//----- nvinfo : EIATTR_FRAME_SIZE
	.align		4
.L_214:
        /*0504*/ 	.byte	0x04, 0x11
        /*0506*/ 	.short	(.L_216 - .L_215)
	.align		4
.L_215:
        /*0508*/ 	.word	index@(contiguous_reduce22_u16)
        /*050c*/ 	.word	0x00000000


	//----- nvinfo : EIATTR_REGCOUNT
	.align		4
.L_216:
        /*0510*/ 	.byte	0x04, 0x2f
        /*0512*/ 	.short	(.L_218 - .L_217)
	.align		4
.L_217:
        /*0514*/ 	.word	index@(contiguous_reduce3_u16)
        /*0518*/ 	.word	0x0000002c


	//----- nvinfo : EIATTR_FRAME_SIZE
	.align		4
.L_218:
        /*051c*/ 	.byte	0x04, 0x11
        /*051e*/ 	.short	(.L_220 - .L_219)
	.align		4
.L_219:
        /*0520*/ 	.word	index@($__internal_31_$__cuda_sm20_rem_s64)
        /*0524*/ 	.word	0x00000000


	//----- nvinfo : EIATTR_FRAME_SIZE
	.align		4
.L_220:
        /*0528*/ 	.byte	0x04, 0x11
        /*052a*/ 	.short	(.L_222 - .L_221)
	.align		4
.L_221:
        /*052c*/ 	.word	index@($__internal_30_$__cuda_sm20_div_s64)
        /*0530*/ 	.word	0x00000000


	//----- nvinfo : EIATTR_FRAME_SIZE
	.align		4
.L_222:
        /*0534*/ 	.byte	0x04, 0x11
        /*0536*/ 	.short	(.L_224 - .L_223)
	.align		4
.L_223:
        /*0538*/ 	.word	index@(contiguous_reduce3_u16)
        /*053c*/ 	.word	0x00000000


	//----- nvinfo : EIATTR_REGCOUNT
	.align		4
.L_224:
        /*0540*/ 	.byte	0x04, 0x2f
        /*0542*/ 	.short	(.L_226 - .L_225)
	.align		4
.L_225:
        /*0544*/ 	.word	index@(contiguous_fast_reduce_u32)
        /*0548*/ 	.word	0x0000000d


	//----- nvinfo : EIATTR_FRAME_SIZE
	.align		4
.L_226:
        /*054c*/ 	.byte	0x04, 0x11
        /*054e*/ 	.short	(.L_228 - .L_227)
	.align		4
.L_227:
        /*0550*/ 	.word	index@(contiguous_fast_reduce_u32)
        /*0554*/ 	.word	0x00000000


	//----- nvinfo : EIATTR_REGCOUNT
	.align		4
.L_228:
        /*0558*/ 	.byte	0x04, 0x2f
        /*055a*/ 	.short	(.L_230 - .L_229)
	.align		4
.L_229:
        /*055c*/ 	.word	index@(uncontiguous_fast_reduce_u32)
        /*0560*/ 	.word	0x0000002e


	//----- nvinfo : EIATTR_FRAME_SIZE
	.align		4
.L_230:
        /*0564*/ 	.byte	0x04, 0x11
        /*0566*/ 	.short	(.L_232 - .L_231)
	.align		4
.L_231:
        /*0568*/ 	.word	index@($__internal_29_$__cuda_sm20_rem_s64)
        /*056c*/ 	.word	0x00000000


	//----- nvinfo : EIATTR_FRAME_SIZE
	.align		4
.L_232:
        /*0570*/ 	.byte	0x04, 0x11
        /*0572*/ 	.short	(.L_234 - .L_233)
	.align		4
.L_233:
        /*0574*/ 	.word	index@($__internal_28_$__cuda_sm20_div_s64)
        /*0578*/ 	.word	0x00000000


	//----- nvinfo : EIATTR_FRAME_SIZE
	.align		4
.L_234:
        /*057c*/ 	.byte	0x04, 0x11
        /*057e*/ 	.short	(.L_236 - .L_235)
	.align		4
.L_235:
        /*0580*/ 	.word	index@(uncontiguous_fast_reduce_u32)
        /*0584*/ 	.word	0x00000000


	//----- nvinfo : EIATTR_REGCOUNT
	.align		4
.L_236:
        /*0588*/ 	.byte	0x04, 0x2f
        /*058a*/ 	.short	(.L_238 - .L_237)
	.align		4
.L_237:
        /*058c*/ 	.word	index@(contiguous_reduce2_u32)
        /*0590*/ 	.word	0x00000030


	//----- nvinfo : EIATTR_FRAME_SIZE
	.align		4
.L_238:
        /*0594*/ 	.byte	0x04, 0x11
        /*0596*/ 	.short	(.L_240 - .L_239)
	.align		4
.L_239:
        /*0598*/ 	.word	index@($__internal_27_$__cuda_sm20_rem_s64)
        /*059c*/ 	.word	0x00000000


	//----- nvinfo : EIATTR_FRAME_SIZE
	.align		4
.L_240:
        /*05a0*/ 	.byte	0x04, 0x11
        /*05a2*/ 	.short	(.L_242 - .L_241)
	.align		4
.L_241:
        /*05a4*/ 	.word	index@($__internal_26_$__cuda_sm20_div_s64)
        /*05a8*/ 	.word	0x00000000


	//----- nvinfo : EIATTR_FRAME_SIZE
	.align		4
.L_242:
        /*05ac*/ 	.byte	0x04, 0x11
        /*05ae*/ 	.short	(.L_244 - .L_243)
	.align		4
.L_243:
        /*05b0*/ 	.word	index@(contiguous_reduce2_u32)
        /*05b4*/ 	.word	0x00000000


	//----- nvinfo : EIATTR_REGCOUNT
	.align		4
.L_244:
        /*05b8*/ 	.byte	0x04, 0x2f
        /*05ba*/ 	.short	(.L_246 - .L_245)
	.align		4
.L_245:
        /*05bc*/ 	.word	index@(contiguous_reduce22_u32)
        /*05c0*/ 	.word	0x00000012


	//----- nvinfo : EIATTR_FRAME_SIZE
	.align		4
.L_246:
        /*05c4*/ 	.byte	0x04, 0x11
        /*05c6*/ 	.short	(.L_248 - .L_247)
	.align		4
.L_247:
        /*05c8*/ 	.word	index@(contiguous_reduce22_u32)
        /*05cc*/ 	.word	0x00000000


	//----- nvinfo : EIATTR_REGCOUNT
	.align		4
.L_248:
        /*05d0*/ 	.byte	0x04, 0x2f
        /*05d2*/ 	.short	(.L_250 - .L_249)
	.align		4
.L_249:
        /*05d4*/ 	.word	index@(contiguous_reduce3_u32)
        /*05d8*/ 	.word	0x0000002c


	//----- nvinfo : EIATTR_FRAME_SIZE
	.align		4
.L_250:
        /*05dc*/ 	.byte	0x04, 0x11
        /*05de*/ 	.short	(.L_252 - .L_251)
	.align		4
.L_251:
        /*05e0*/ 	.word	index@($__internal_25_$__cuda_sm20_rem_s64)
        /*05e4*/ 	.word	0x00000000


	//----- nvinfo : EIATTR_FRAME_SIZE
	.align		4
.L_252:
        /*05e8*/ 	.byte	0x04, 0x11
        /*05ea*/ 	.short	(.L_254 - .L_253)
	.align		4
.L_253:
        /*05ec*/ 	.word	index@($__internal_24_$__cuda_sm20_div_s64)
        /*05f0*/ 	.word	0x00000000


	//----- nvinfo : EIATTR_FRAME_SIZE
	.align		4
.L_254:
        /*05f4*/ 	.byte	0x04, 0x11
        /*05f6*/ 	.short	(.L_256 - .L_255)
	.align		4
.L_255:
        /*05f8*/ 	.word	index@(contiguous_reduce3_u32)
        /*05fc*/ 	.word	0x00000000


	//----- nvinfo : EIATTR_REGCOUNT
	.align		4
.L_256:
        /*0600*/ 	.byte	0x04, 0x2f
        /*0602*/ 	.short	(.L_258 - .L_257)
	.align		4
.L_257:
        /*0604*/ 	.word	index@(contiguous_fast_reduce_u64)
        /*0608*/ 	.word	0x00000010


	//----- nvinfo : EIATTR_FRAME_SIZE
	.align		4
.L_258:
        /*060c*/ 	.byte	0x04, 0x11
        /*060e*/ 	.short	(.L_260 - .L_259)
	.align		4
.L_259:
        /*0610*/ 	.word	index@(contiguous_fast_reduce_u64)
        /*0614*/ 	.word	0x00000000


	//----- nvinfo : EIATTR_REGCOUNT
	.align		4
.L_260:
        /*0618*/ 	.byte	0x04, 0x2f
        /*061a*/ 	.short	(.L_262 - .L_261)
	.align		4
.L_261:
        /*061c*/ 	.word	index@(uncontiguous_fast_reduce_u64)
        /*0620*/ 	.word	0x0000002e


	//----- nvinfo : EIATTR_FRAME_SIZE
	.align		4
.L_262:
        /*0624*/ 	.byte	0x04, 0x11
        /*0626*/ 	.short	(.L_264 - .L_263)
	.align		4
.L_263:
        /*0628*/ 	.word	index@($__internal_23_$__cuda_sm20_rem_s64)
        /*062c*/ 	.word	0x00000000


	//----- nvinfo : EIATTR_FRAME_SIZE
	.align		4
.L_264:
        /*0630*/ 	.byte	0x04, 0x11
        /*0632*/ 	.short	(.L_266 - .L_265)
	.align		4
.L_265:
        /*0634*/ 	.word	index@($__internal_22_$__cuda_sm20_div_s64)
        /*0638*/ 	.word	0x00000000


	//----- nvinfo : EIATTR_FRAME_SIZE
	.align		4
.L_266:
        /*063c*/ 	.byte	0x04, 0x11
        /*063e*/ 	.short	(.L_268 - .L_267)
	.align		4
.L_267:
        /*0640*/ 	.word	index@(uncontiguous_fast_reduce_u64)
        /*0644*/ 	.word	0x00000000


	//----- nvinfo : EIATTR_REGCOUNT
	.align		4
.L_268:
        /*0648*/ 	.byte	0x04, 0x2f
        /*064a*/ 	.short	(.L_270 - .L_269)
	.align		4
.L_269:
        /*064c*/ 	.word	index@(contiguous_reduce2_u64)
        /*0650*/ 	.word	0x00000030


	//----- nvinfo : EIATTR_FRAME_SIZE
	.align		4
.L_270:
        /*0654*/ 	.byte	0x04, 0x11
        /*0656*/ 	.short	(.L_272 - .L_271)
	.align		4
.L_271:
        /*0658*/ 	.word	index@($__internal_21_$__cuda_sm20_rem_s64)
        /*065c*/ 	.word	0x00000000


	//----- nvinfo : EIATTR_FRAME_SIZE
	.align		4
.L_272:
        /*0660*/ 	.byte	0x04, 0x11
        /*0662*/ 	.short	(.L_274 - .L_273)
	.align		4
.L_273:
        /*0664*/ 	.word	index@($__internal_20_$__cuda_sm20_div_s64)
        /*0668*/ 	.word	0x00000000


	//----- nvinfo : EIATTR_FRAME_SIZE
	.align		4
.L_274:
        /*066c*/ 	.byte	0x04, 0x11
        /*066e*/ 	.short	(.L_276 - .L_275)
	.align		4
.L_275:
        /*0670*/ 	.word	index@(contiguous_reduce2_u64)
        /*0674*/ 	.word	0x00000000


	//----- nvinfo : EIATTR_REGCOUNT
	.align		4
.L_276:
        /*0678*/ 	.byte	0x04, 0x2f
        /*067a*/ 	.short	(.L_278 - .L_277)
	.align		4
.L_277:
        /*067c*/ 	.word	index@(contiguous_reduce22_u64)
        /*0680*/ 	.word	0x00000010


	//----- nvinfo : EIATTR_FRAME_SIZE
	.align		4
.L_278:
        /*0684*/ 	.byte	0x04, 0x11
        /*0686*/ 	.short	(.L_280 - .L_279)
	.align		4
.L_279:
        /*0688*/ 	.word	index@(contiguous_reduce22_u64)
        /*068c*/ 	.word	0x00000000


	//----- nvinfo : EIATTR_REGCOUNT
	.align		4
.L_280:
        /*0690*/ 	.byte	0x04, 0x2f
        /*0692*/ 	.short	(.L_282 - .L_281)
	.align		4
.L_281:
        /*0694*/ 	.word	index@(contiguous_reduce3_u64)
        /*0698*/ 	.word	0x0000002c


	//----- nvinfo : EIATTR_FRAME_SIZE
	.align		4
.L_282:
        /*069c*/ 	.byte	0x04, 0x11
        /*069e*/ 	.short	(.L_284 - .L_283)
	.align		4
.L_283:
        /*06a0*/ 	.word	index@($__internal_19_$__cuda_sm20_rem_s64)
        /*06a4*/ 	.word	0x00000000


	//----- nvinfo : EIATTR_FRAME_SIZE
	.align		4
.L_284:
        /*06a8*/ 	.byte	0x04, 0x11
        /*06aa*/ 	.short	(.L_286 - .L_285)
	.align		4
.L_285:
        /*06ac*/ 	.word	index@($__internal_18_$__cuda_sm20_div_s64)
        /*06b0*/ 	.word	0x00000000


	//----- nvinfo : EIATTR_FRAME_SIZE
	.align		4
.L_286:
        /*06b4*/ 	.byte	0x04, 0x11
        /*06b6*/ 	.short	(.L_288 - .L_287)
	.align		4
.L_287:
        /*06b8*/ 	.word	index@(contiguous_reduce3_u64)
        /*06bc*/ 	.word	0x00000000


	//----- nvinfo : EIATTR_REGCOUNT
	.align		4
.L_288:
        /*06c0*/ 	.byte	0x04, 0x2f
        /*06c2*/ 	.short	(.L_290 - .L_289)
	.align		4
.L_289:
        /*06c4*/ 	.word	index@(contiguous_fast_reduce_f32)
        /*06c8*/ 	.word	0x0000000d


	//----- nvinfo : EIATTR_FRAME_SIZE
	.align		4
.L_290:
        /*06cc*/ 	.byte	0x04, 0x11
        /*06ce*/ 	.short	(.L_292 - .L_291)
	.align		4
.L_291:
        /*06d0*/ 	.word	index@(contiguous_fast_reduce_f32)
        /*06d4*/ 	.word	0x00000000


	//----- nvinfo : EIATTR_REGCOUNT
	.align		4
.L_292:
        /*06d8*/ 	.byte	0x04, 0x2f
        /*06da*/ 	.short	(.L_294 - .L_293)
	.align		4
.L_293:
        /*06dc*/ 	.word	index@(uncontiguous_fast_reduce_f32)
        /*06e0*/ 	.word	0x0000002e


	//----- nvinfo : EIATTR_FRAME_SIZE
	.align		4
.L_294:
        /*06e4*/ 	.byte	0x04, 0x11
        /*06e6*/ 	.short	(.L_296 - .L_295)
	.align		4
.L_295:
        /*06e8*/ 	.word	index@($__internal_17_$__cuda_sm20_rem_s64)
        /*06ec*/ 	.word	0x00000000


	//----- nvinfo : EIATTR_FRAME_SIZE
	.align		4
.L_296:
        /*06f0*/ 	.byte	0x04, 0x11
        /*06f2*/ 	.short	(.L_298 - .L_297)
	.align		4
.L_297:
        /*06f4*/ 	.word	index@($__internal_16_$__cuda_sm20_div_s64)
        /*06f8*/ 	.word	0x00000000


	//----- nvinfo : EIATTR_FRAME_SIZE
	.align		4
.L_298:
        /*06fc*/ 	.byte	0x04, 0x11
        /*06fe*/ 	.short	(.L_300 - .L_299)
	.align		4
.L_299:
        /*0700*/ 	.word	index@(uncontiguous_fast_reduce_f32)
        /*0704*/ 	.word	0x00000000


	//----- nvinfo : EIATTR_REGCOUNT
	.align		4
.L_300:
        /*0708*/ 	.byte	0x04, 0x2f
        /*070a*/ 	.short	(.L_302 - .L_301)
	.align		4
.L_301:
        /*070c*/ 	.word	index@(contiguous_reduce2_f32)
        /*0710*/ 	.word	0x00000030


	//----- nvinfo : EIATTR_FRAME_SIZE
	.align		4
.L_302:
        /*0714*/ 	.byte	0x04, 0x11
        /*0716*/ 	.short	(.L_304 - .L_303)
	.align		4
.L_303:
        /*0718*/ 	.word	index@($__internal_15_$__cuda_sm20_rem_s64)
        /*071c*/ 	.word	0x00000000


	//----- nvinfo : EIATTR_FRAME_SIZE
	.align		4
.L_304:
        /*0720*/ 	.byte	0x04, 0x11
        /*0722*/ 	.short	(.L_306 - .L_305)
	.align		4
.L_305:
        /*0724*/ 	.word	index@($__internal_14_$__cuda_sm20_div_s64)
        /*0728*/ 	.word	0x00000000


	//----- nvinfo : EIATTR_FRAME_SIZE
	.align		4
.L_306:
        /*072c*/ 	.byte	0x04, 0x11
        /*072e*/ 	.short	(.L_308 - .L_307)
	.align		4
.L_307:
        /*0730*/ 	.word	index@(contiguous_reduce2_f32)
        /*0734*/ 	.word	0x00000000


	//----- nvinfo : EIATTR_REGCOUNT
	.align		4
.L_308:
        /*0738*/ 	.byte	0x04, 0x2f
        /*073a*/ 	.short	(.L_310 - .L_309)
	.align		4
.L_309:
        /*073c*/ 	.word	index@(contiguous_reduce22_f32)
        /*0740*/ 	.word	0x00000012


	//----- nvinfo : EIATTR_FRAME_SIZE
	.align		4
.L_310:
        /*0744*/ 	.byte	0x04, 0x11
        /*0746*/ 	.short	(.L_312 - .L_311)
	.align		4
.L_311:
        /*0748*/ 	.word	index@(contiguous_reduce22_f32)
        /*074c*/ 	.word	0x00000000


	//----- nvinfo : EIATTR_REGCOUNT
	.align		4
.L_312:
        /*0750*/ 	.byte	0x04, 0x2f
        /*0752*/ 	.short	(.L_314 - .L_313)
	.align		4
.L_313:
        /*0754*/ 	.word	index@(contiguous_reduce3_f32)
        /*0758*/ 	.word	0x0000002c


	//----- nvinfo : EIATTR_FRAME_SIZE
	.align		4
.L_314:
        /*075c*/ 	.byte	0x04, 0x11
        /*075e*/ 	.short	(.L_316 - .L_315)
	.align		4
.L_315:
        /*0760*/ 	.word	index@($__internal_13_$__cuda_sm20_rem_s64)
        /*0764*/ 	.word	0x00000000


	//----- nvinfo : EIATTR_FRAME_SIZE
	.align		4
.L_316:
        /*0768*/ 	.byte	0x04, 0x11
        /*076a*/ 	.short	(.L_318 - .L_317)
	.align		4
.L_317:
        /*076c*/ 	.word	index@($__internal_12_$__cuda_sm20_div_s64)
        /*0770*/ 	.word	0x00000000


	//----- nvinfo : EIATTR_FRAME_SIZE
	.align		4
.L_318:
        /*0774*/ 	.byte	0x04, 0x11
        /*0776*/ 	.short	(.L_320 - .L_319)
	.align		4
.L_319:
        /*0778*/ 	.word	index@(contiguous_reduce3_f32)
        /*077c*/ 	.word	0x00000000


	//----- nvinfo : EIATTR_REGCOUNT
	.align		4
.L_320:
        /*0780*/ 	.byte	0x04, 0x2f
        /*0782*/ 	.short	(.L_322 - .L_321)
	.align		4
.L_321:
        /*0784*/ 	.word	index@(contiguous_fast_reduce_f64)
        /*0788*/ 	.word	0x00000010


	//----- nvinfo : EIATTR_FRAME_SIZE
	.align		4
.L_322:
        /*078c*/ 	.byte	0x04, 0x11
        /*078e*/ 	.short	(.L_324 - .L_323)
	.align		4
.L_323:
        /*0790*/ 	.word	index@(contiguous_fast_reduce_f64)
        /*0794*/ 	.word	0x00000000


	//----- nvinfo : EIATTR_REGCOUNT
	.align		4
.L_324:
        /*0798*/ 	.byte	0x04, 0x2f
        /*079a*/ 	.short	(.L_326 - .L_325)
	.align		4
.L_325:
        /*079c*/ 	.word	index@(uncontiguous_fast_reduce_f64)
        /*07a0*/ 	.word	0x0000002e


	//----- nvinfo : EIATTR_FRAME_SIZE
	.align		4
.L_326:
        /*07a4*/ 	.byte	0x04, 0x11
        /*07a6*/ 	.short	(.L_328 - .L_327)
	.align		4
.L_327:
        /*07a8*/ 	.word	index@($__internal_11_$__cuda_sm20_rem_s64)
        /*07ac*/ 	.word	0x00000000


	//----- nvinfo : EIATTR_FRAME_SIZE
	.align		4
.L_328:
        /*07b0*/ 	.byte	0x04, 0x11
        /*07b2*/ 	.short	(.L_330 - .L_329)
	.align		4
.L_329:
        /*07b4*/ 	.word	index@($__internal_10_$__cuda_sm20_div_s64)
        /*07b8*/ 	.word	0x00000000


	//----- nvinfo : EIATTR_FRAME_SIZE
	.align		4
.L_330:
        /*07bc*/ 	.byte	0x04, 0x11
        /*07be*/ 	.short	(.L_332 - .L_331)
	.align		4
.L_331:
        /*07c0*/ 	.word	index@(uncontiguous_fast_reduce_f64)
        /*07c4*/ 	.word	0x00000000


	//----- nvinfo : EIATTR_REGCOUNT
	.align		4
.L_332:
        /*07c8*/ 	.byte	0x04, 0x2f
        /*07ca*/ 	.short	(.L_334 - .L_333)
	.align		4
.L_333:
        /*07cc*/ 	.word	index@(contiguous_reduce2_f64)
        /*07d0*/ 	.word	0x00000030


	//----- nvinfo : EIATTR_FRAME_SIZE
	.align		4
.L_334:
        /*07d4*/ 	.byte	0x04, 0x11
        /*07d6*/ 	.short	(.L_336 - .L_335)
	.align		4
.L_335:
        /*07d8*/ 	.word	index@($__internal_9_$__cuda_sm20_rem_s64)
        /*07dc*/ 	.word	0x00000000


	//----- nvinfo : EIATTR_FRAME_SIZE
	.align		4
.L_336:
        /*07e0*/ 	.byte	0x04, 0x11
        /*07e2*/ 	.short	(.L_338 - .L_337)
	.align		4
.L_337:
        /*07e4*/ 	.word	index@($__internal_8_$__cuda_sm20_div_s64)
        /*07e8*/ 	.word	0x00000000


	//----- nvinfo : EIATTR_FRAME_SIZE
	.align		4
.L_338:
        /*07ec*/ 	.byte	0x04, 0x11
        /*07ee*/ 	.short	(.L_340 - .L_339)
	.align		4
.L_339:
        /*07f0*/ 	.word	index@(contiguous_reduce2_f64)
        /*07f4*/ 	.word	0x00000000


	//----- nvinfo : EIATTR_REGCOUNT
	.align		4
.L_340:
        /*07f8*/ 	.byte	0x04, 0x2f
        /*07fa*/ 	.short	(.L_342 - .L_341)
	.align		4
.L_341:
        /*07fc*/ 	.word	index@(contiguous_reduce22_f64)
        /*0800*/ 	.word	0x00000012


	//----- nvinfo : EIATTR_FRAME_SIZE
	.align		4
.L_342:
        /*0804*/ 	.byte	0x04, 0x11
        /*0806*/ 	.short	(.L_344 - .L_343)
	.align		4
.L_343:
        /*0808*/ 	.word	index@(contiguous_reduce22_f64)
        /*080c*/ 	.word	0x00000000


	//----- nvinfo : EIATTR_REGCOUNT
	.align		4
.L_344:
        /*0810*/ 	.byte	0x04, 0x2f
        /*0812*/ 	.short	(.L_346 - .L_345)
	.align		4
.L_345:
        /*0814*/ 	.word	index@(contiguous_reduce3_f64)
        /*0818*/ 	.word	0x0000002c


	//----- nvinfo : EIATTR_FRAME_SIZE
	.align		4
.L_346:
        /*081c*/ 	.byte	0x04, 0x11
        /*081e*/ 	.short	(.L_348 - .L_347)
	.align		4
.L_347:
        /*0820*/ 	.word	index@($__internal_7_$__cuda_sm20_rem_s64)
        /*0824*/ 	.word	0x00000000


	//----- nvinfo : EIATTR_FRAME_SIZE
	.align		4
.L_348:
        /*0828*/ 	.byte	0x04, 0x11
        /*082a*/ 	.short	(.L_350 - .L_349)
	.align		4
.L_349:
        /*082c*/ 	.word	index@($__internal_6_$__cuda_sm20_div_s64)
        /*0830*/ 	.word	0x00000000


	//----- nvinfo : EIATTR_FRAME_SIZE
	.align		4
.L_350:
        /*0834*/ 	.byte	0x04, 0x11
        /*0836*/ 	.short	(.L_352 - .L_351)
	.align		4
.L_351:
        /*0838*/ 	.word	index@(contiguous_reduce3_f64)
        /*083c*/ 	.word	0x00000000


	//----- nvinfo : EIATTR_REGCOUNT
	.align		4
.L_352:
        /*0840*/ 	.byte	0x04, 0x2f
        /*0842*/ 	.short	(.L_354 - .L_353)
	.align		4
.L_353:
        /*0844*/ 	.word	index@(contiguous_fast_reduce_f16)
        /*0848*/ 	.word	0x0000000d


	//----- nvinfo : EIATTR_FRAME_SIZE
	.align		4
.L_354:
        /*084c*/ 	.byte	0x04, 0x11
        /*084e*/ 	.short	(.L_356 - .L_355)
	.align		4
.L_355:
        /*0850*/ 	.word	index@(contiguous_fast_reduce_f16)
        /*0854*/ 	.word	0x00000000


	//----- nvinfo : EIATTR_REGCOUNT
	.align		4
.L_356:
        /*0858*/ 	.byte	0x04, 0x2f
        /*085a*/ 	.short	(.L_358 - .L_357)
	.align		4
.L_357:
        /*085c*/ 	.word	index@(uncontiguous_fast_reduce_f16)
        /*0860*/ 	.word	0x00000030


	//----- nvinfo : EIATTR_FRAME_SIZE
	.align		4
.L_358:
        /*0864*/ 	.byte	0x04, 0x11
        /*0866*/ 	.short	(.L_360 - .L_359)
	.align		4
.L_359:
        /*0868*/ 	.word	index@($__internal_5_$__cuda_sm20_rem_s64)
        /*086c*/ 	.word	0x00000000


	//----- nvinfo : EIATTR_FRAME_SIZE
	.align		4
.L_360:
        /*0870*/ 	.byte	0x04, 0x11
        /*0872*/ 	.short	(.L_362 - .L_361)
	.align		4
.L_361:
        /*0874*/ 	.word	index@($__internal_4_$__cuda_sm20_div_s64)
        /*0878*/ 	.word	0x00000000


	//----- nvinfo : EIATTR_FRAME_SIZE
	.align		4
.L_362:
        /*087c*/ 	.byte	0x04, 0x11
        /*087e*/ 	.short	(.L_364 - .L_363)
	.align		4
.L_363:
        /*0880*/ 	.word	index@(uncontiguous_fast_reduce_f16)
        /*0884*/ 	.word	0x00000000


	//----- nvinfo : EIATTR_REGCOUNT
	.align		4
.L_364:
        /*0888*/ 	.byte	0x04, 0x2f
        /*088a*/ 	.short	(.L_366 - .L_365)
	.align		4
.L_365:
        /*088c*/ 	.word	index@(contiguous_reduce2_f16)
        /*0890*/ 	.word	0x0000002e


	//----- nvinfo : EIATTR_FRAME_SIZE
	.align		4
.L_366:
        /*0894*/ 	.byte	0x04, 0x11
        /*0896*/ 	.short	(.L_368 - .L_367)
	.align		4
.L_367:
        /*0898*/ 	.word	index@($__internal_3_$__cuda_sm20_rem_s64)
        /*089c*/ 	.word	0x00000000


	//----- nvinfo : EIATTR_FRAME_SIZE
	.align		4
.L_368:
        /*08a0*/ 	.byte	0x04, 0x11
        /*08a2*/ 	.short	(.L_370 - .L_369)
	.align		4
.L_369:
        /*08a4*/ 	.word	index@($__internal_2_$__cuda_sm20_div_s64)
        /*08a8*/ 	.word	0x00000000


	//----- nvinfo : EIATTR_FRAME_SIZE
	.align		4
.L_370:
        /*08ac*/ 	.byte	0x04, 0x11
        /*08ae*/ 	.short	(.L_372 - .L_371)
	.align		4
.L_371:
        /*08b0*/ 	.word	index@(contiguous_reduce2_f16)
        /*08b4*/ 	.word	0x00000000


	//----- nvinfo : EIATTR_REGCOUNT
	.align		4
.L_372:
        /*08b8*/ 	.byte	0x04, 0x2f
        /*08ba*/ 	.short	(.L_374 - .L_373)
	.align		4
.L_373:
        /*08bc*/ 	.word	index@(contiguous_reduce22_f16)
        /*08c0*/ 	.word	0x0000000e


	//----- nvinfo : EIATTR_FRAME_SIZE
	.align		4
.L_374:
        /*08c4*/ 	.byte	0x04, 0x11
        /*08c6*/ 	.short	(.L_376 - .L_375)
	.align		4
.L_375:
        /*08c8*/ 	.word	index@(contiguous_reduce22_f16)
        /*08cc*/ 	.word	0x00000000


	//----- nvinfo : EIATTR_REGCOUNT
	.align		4
.L_376:
        /*08d0*/ 	.byte	0x04, 0x2f
        /*08d2*/ 	.short	(.L_378 - .L_377)
	.align		4
.L_377:
        /*08d4*/ 	.word	index@(contiguous_reduce3_f16)
        /*08d8*/ 	.word	0x0000002c


	//----- nvinfo : EIATTR_FRAME_SIZE
	.align		4
.L_378:
        /*08dc*/ 	.byte	0x04, 0x11
        /*08de*/ 	.short	(.L_380 - .L_379)
	.align		4
.L_379:
        /*08e0*/ 	.word	index@($__internal_1_$__cuda_sm20_rem_s64)
        /*08e4*/ 	.word	0x00000000


	//----- nvinfo : EIATTR_FRAME_SIZE
	.align		4
.L_380:
        /*08e8*/ 	.byte	0x04, 0x11
        /*08ea*/ 	.short	(.L_382 - .L_381)
	.align		4
.L_381:
        /*08ec*/ 	.word	index@($__internal_0_$__cuda_sm20_div_s64)
        /*08f0*/ 	.word	0x00000000


	//----- nvinfo : EIATTR_FRAME_SIZE
	.align		4
.L_382:
        /*08f4*/ 	.byte	0x04, 0x11
        /*08f6*/ 	.short	(.L_384 - .L_383)
	.align		4
.L_383:
        /*08f8*/ 	.word	index@(contiguous_reduce3_f16)
        /*08fc*/ 	.word	0x00000000


	//----- nvinfo : EIATTR_MIN_STACK_SIZE
	.align		4
.L_384:
        /*0900*/ 	.byte	0x04, 0x12
        /*0902*/ 	.short	(.L_386 - .L_385)
	.align		4
.L_385:
        /*0904*/ 	.word	index@(contiguous_reduce3_f16)
        /*0908*/ 	.word	0x00000000


	//----- nvinfo : EIATTR_MIN_STACK_SIZE
	.align		4
.L_386:
        /*090c*/ 	.byte	0x04, 0x12
        /*090e*/ 	.short	(.L_388 - .L_387)
	.align		4
.L_387:
        /*0910*/ 	.word	index@(contiguous_reduce22_f16)
        /*0914*/ 	.word	0x00000000


	//----- nvinfo : EIATTR_MIN_STACK_SIZE
	.align		4
.L_388:
        /*0918*/ 	.byte	0x04, 0x12
        /*091a*/ 	.short	(.L_390 - .L_389)
	.align		4
.L_389:
        /*091c*/ 	.word	index@(contiguous_reduce2_f16)
        /*0920*/ 	.word	0x00000000


	//----- nvinfo : EIATTR_MIN_STACK_SIZE
	.align		4
.L_390:
        /*0924*/ 	.byte	0x04, 0x12
        /*0926*/ 	.short	(.L_392 - .L_391)
	.align		4
.L_391:
        /*0928*/ 	.word	index@(uncontiguous_fast_reduce_f16)
        /*092c*/ 	.word	0x00000000


	//----- nvinfo : EIATTR_MIN_STACK_SIZE
	.align		4
.L_392:
        /*0930*/ 	.byte	0x04, 0x12
        /*0932*/ 	.short	(.L_394 - .L_393)
	.align		4
.L_393:
        /*0934*/ 	.word	index@(contiguous_fast_reduce_f16)
        /*0938*/ 	.word	0x00000000


	//----- nvinfo : EIATTR_MIN_STACK_SIZE
	.align		4
.L_394:
        /*093c*/ 	.byte	0x04, 0x12
        /*093e*/ 	.short	(.L_396 - .L_395)
	.align		4
.L_395:
        /*0940*/ 	.word	index@(contiguous_reduce3_f64)
        /*0944*/ 	.word	0x00000000


	//----- nvinfo : EIATTR_MIN_STACK_SIZE
	.align		4
.L_396:
        /*0948*/ 	.byte	0x04, 0x12
        /*094a*/ 	.short	(.L_398 - .L_397)
	.align		4
.L_397:
        /*094c*/ 	.word	index@(contiguous_reduce22_f64)
        /*0950*/ 	.word	0x00000000


	//----- nvinfo : EIATTR_MIN_STACK_SIZE
	.align		4
.L_398:
        /*0954*/ 	.byte	0x04, 0x12
        /*0956*/ 	.short	(.L_400 - .L_399)
	.align		4
.L_399:
        /*0958*/ 	.word	index@(contiguous_reduce2_f64)
        /*095c*/ 	.word	0x00000000


	//----- nvinfo : EIATTR_MIN_STACK_SIZE
	.align		4
.L_400:
        /*0960*/ 	.byte	0x04, 0x12
        /*0962*/ 	.short	(.L_402 - .L_401)
	.align		4
.L_401:
        /*0964*/ 	.word	index@(uncontiguous_fast_reduce_f64)
        /*0968*/ 	.word	0x00000000


	//----- nvinfo : EIATTR_MIN_STACK_SIZE
	.align		4
.L_402:
        /*096c*/ 	.byte	0x04, 0x12
        /*096e*/ 	.short	(.L_404 - .L_403)
	.align		4
.L_403:
        /*0970*/ 	.word	index@(contiguous_fast_reduce_f64)
        /*0974*/ 	.word	0x00000000


	//----- nvinfo : EIATTR_MIN_STACK_SIZE
	.align		4
.L_404:
        /*0978*/ 	.byte	0x04, 0x12
        /*097a*/ 	.short	(.L_406 - .L_405)
	.align		4
.L_405:
        /*097c*/ 	.word	index@(contiguous_reduce3_f32)
        /*0980*/ 	.word	0x00000000


	//----- nvinfo : EIATTR_MIN_STACK_SIZE
	.align		4
.L_406:
        /*0984*/ 	.byte	0x04, 0x12
        /*0986*/ 	.short	(.L_408 - .L_407)
	.align		4
.L_407:
        /*0988*/ 	.word	index@(contiguous_reduce22_f32)
        /*098c*/ 	.word	0x00000000


	//----- nvinfo : EIATTR_MIN_STACK_SIZE
	.align		4
.L_408:
        /*0990*/ 	.byte	0x04, 0x12
        /*0992*/ 	.short	(.L_410 - .L_409)
	.align		4
.L_409:
        /*0994*/ 	.word	index@(contiguous_reduce2_f32)
        /*0998*/ 	.word	0x00000000


	//----- nvinfo : EIATTR_MIN_STACK_SIZE
	.align		4
.L_410:
        /*099c*/ 	.byte	0x04, 0x12
        /*099e*/ 	.short	(.L_412 - .L_411)
	.align		4
.L_411:
        /*09a0*/ 	.word	index@(uncontiguous_fast_reduce_f32)
        /*09a4*/ 	.word	0x00000000


	//----- nvinfo : EIATTR_MIN_STACK_SIZE
	.align		4
.L_412:
        /*09a8*/ 	.byte	0x04, 0x12
        /*09aa*/ 	.short	(.L_414 - .L_413)
	.align		4
.L_413:
        /*09ac*/ 	.word	index@(contiguous_fast_reduce_f32)
        /*09b0*/ 	.word	0x00000000


	//----- nvinfo : EIATTR_MIN_STACK_SIZE
	.align		4
.L_414:
        /*09b4*/ 	.byte	0x04, 0x12
        /*09b6*/ 	.short	(.L_416 - .L_415)
	.align		4
.L_415:
        /*09b8*/ 	.word	index@(contiguous_reduce3_u64)
        /*09bc*/ 	.word	0x00000000


	//----- nvinfo : EIATTR_MIN_STACK_SIZE
	.align		4
.L_416:
        /*09c0*/ 	.byte	0x04, 0x12
        /*09c2*/ 	.short	(.L_418 - .L_417)
	.align		4
.L_417:
        /*09c4*/ 	.word	index@(contiguous_reduce22_u64)
        /*09c8*/ 	.word	0x00000000


	//----- nvinfo : EIATTR_MIN_STACK_SIZE
	.align		4
.L_418:
        /*09cc*/ 	.byte	0x04, 0x12
        /*09ce*/ 	.short	(.L_420 - .L_419)
	.align		4
.L_419:
        /*09d0*/ 	.word	index@(contiguous_reduce2_u64)
        /*09d4*/ 	.word	0x00000000


	//----- nvinfo : EIATTR_MIN_STACK_SIZE
	.align		4
.L_420:
        /*09d8*/ 	.byte	0x04, 0x12
        /*09da*/ 	.short	(.L_422 - .L_421)
	.align		4
.L_421:
        /*09dc*/ 	.word	index@(uncontiguous_fast_reduce_u64)
        /*09e0*/ 	.word	0x00000000


	//----- nvinfo : EIATTR_MIN_STACK_SIZE
	.align		4
.L_422:
        /*09e4*/ 	.byte	0x04, 0x12
        /*09e6*/ 	.short	(.L_424 - .L_423)
	.align		4
.L_423:
        /*09e8*/ 	.word	index@(contiguous_fast_reduce_u64)
        /*09ec*/ 	.word	0x00000000


	//----- nvinfo : EIATTR_MIN_STACK_SIZE
	.align		4
.L_424:
        /*09f0*/ 	.byte	0x04, 0x12
        /*09f2*/ 	.short	(.L_426 - .L_425)
	.align		4
.L_425:
        /*09f4*/ 	.word	index@(contiguous_reduce3_u32)
        /*09f8*/ 	.word	0x00000000


	//----- nvinfo : EIATTR_MIN_STACK_SIZE
	.align		4
.L_426:
        /*09fc*/ 	.byte	0x04, 0x12
        /*09fe*/ 	.short	(.L_428 - .L_427)
	.align		4
.L_427:
        /*0a00*/ 	.word	index@(contiguous_reduce22_u32)
        /*0a04*/ 	.word	0x00000000


	//----- nvinfo : EIATTR_MIN_STACK_SIZE
	.align		4
.L_428:
        /*0a08*/ 	.byte	0x04, 0x12
        /*0a0a*/ 	.short	(.L_430 - .L_429)
	.align		4
.L_429:
        /*0a0c*/ 	.word	index@(contiguous_reduce2_u32)
        /*0a10*/ 	.word	0x00000000


	//----- nvinfo : EIATTR_MIN_STACK_SIZE
	.align		4
.L_430:
        /*0a14*/ 	.byte	0x04, 0x12
        /*0a16*/ 	.short	(.L_432 - .L_431)
	.align		4
.L_431:
        /*0a18*/ 	.word	index@(uncontiguous_fast_reduce_u32)
        /*0a1c*/ 	.word	0x00000000


	//----- nvinfo : EIATTR_MIN_STACK_SIZE
	.align		4
.L_432:
        /*0a20*/ 	.byte	0x04, 0x12
        /*0a22*/ 	.short	(.L_434 - .L_433)
	.align		4
.L_433:
        /*0a24*/ 	.word	index@(contiguous_fast_reduce_u32)
        /*0a28*/ 	.word	0x00000000


	//----- nvinfo : EIATTR_MIN_STACK_SIZE
	.align		4
.L_434:
        /*0a2c*/ 	.byte	0x04, 0x12
        /*0a2e*/ 	.short	(.L_436 - .L_435)
	.align		4
.L_435:
        /*0a30*/ 	.word	index@(contiguous_reduce3_u16)
        /*0a34*/ 	.word	0x00000000


	//----- nvinfo : EIATTR_MIN_STACK_SIZE
	.align		4
.L_436:
        /*0a38*/ 	.byte	0x04, 0x12
        /*0a3a*/ 	.short	(.L_438 - .L_437)
	.align		4
.L_437:
        /*0a3c*/ 	.word	index@(contiguous_reduce22_u16)
        /*0a40*/ 	.word	0x00000000


	//----- nvinfo : EIATTR_MIN_STACK_SIZE
	.align		4
.L_438:
        /*0a44*/ 	.byte	0x04, 0x12
        /*0a46*/ 	.short	(.L_440 - .L_439)
	.align		4
.L_439:
        /*0a48*/ 	.word	index@(contiguous_reduce2_u16)
        /*0a4c*/ 	.word	0x00000000


	//----- nvinfo : EIATTR_MIN_STACK_SIZE
	.align		4
.L_440:
        /*0a50*/ 	.byte	0x04, 0x12
        /*0a52*/ 	.short	(.L_442 - .L_441)
	.align		4
.L_441:
        /*0a54*/ 	.word	index@(uncontiguous_fast_reduce_u16)
        /*0a58*/ 	.word	0x00000000


	//----- nvinfo : EIATTR_MIN_STACK_SIZE
	.align		4
.L_442:
        /*0a5c*/ 	.byte	0x04, 0x12
        /*0a5e*/ 	.short	(.L_444 - .L_443)
	.align		4
.L_443:
        /*0a60*/ 	.word	index@(contiguous_fast_reduce_u16)
        /*0a64*/ 	.word	0x00000000


	//----- nvinfo : EIATTR_MIN_STACK_SIZE
	.align		4
.L_444:
        /*0a68*/ 	.byte	0x04, 0x12
        /*0a6a*/ 	.short	(.L_446 - .L_445)
	.align		4
.L_445:
        /*0a6c*/ 	.word	index@(contiguous_reduce3_u8)
        /*0a70*/ 	.word	0x00000000


	//----- nvinfo : EIATTR_MIN_STACK_SIZE
	.align		4
.L_446:
        /*0a74*/ 	.byte	0x04, 0x12
        /*0a76*/ 	.short	(.L_448 - .L_447)
	.align		4
.L_447:
        /*0a78*/ 	.word	index@(contiguous_reduce22_u8)
        /*0a7c*/ 	.word	0x00000000


	//----- nvinfo : EIATTR_MIN_STACK_SIZE
	.align		4
.L_448:
        /*0a80*/ 	.byte	0x04, 0x12
        /*0a82*/ 	.short	(.L_450 - .L_449)
	.align		4
.L_449:
        /*0a84*/ 	.word	index@(contiguous_reduce2_u8)
        /*0a88*/ 	.word	0x00000000


	//----- nvinfo : EIATTR_MIN_STACK_SIZE
	.align		4
.L_450:
        /*0a8c*/ 	.byte	0x04, 0x12
        /*0a8e*/ 	.short	(.L_452 - .L_451)
	.align		4
.L_451:
        /*0a90*/ 	.word	index@(uncontiguous_fast_reduce_u8)
        /*0a94*/ 	.word	0x00000000


	//----- nvinfo : EIATTR_MIN_STACK_SIZE
	.align		4
.L_452:
        /*0a98*/ 	.byte	0x04, 0x12
        /*0a9a*/ 	.short	(.L_454 - .L_453)
	.align		4
.L_453:
        /*0a9c*/ 	.word	index@(contiguous_fast_reduce_u8)
        /*0aa0*/ 	.word	0x00000000


	//----- nvinfo : EIATTR_MIN_STACK_SIZE
	.align		4
.L_454:
        /*0aa4*/ 	.byte	0x04, 0x12
        /*0aa6*/ 	.short	(.L_456 - .L_455)
	.align		4
.L_455:
        /*0aa8*/ 	.word	index@(contiguous_reduce3_i64)
        /*0aac*/ 	.word	0x00000000


	//----- nvinfo : EIATTR_MIN_STACK_SIZE
	.align		4
.L_456:
        /*0ab0*/ 	.byte	0x04, 0x12
        /*0ab2*/ 	.short	(.L_458 - .L_457)
	.align		4
.L_457:
        /*0ab4*/ 	.word	index@(contiguous_reduce22_i64)
        /*0ab8*/ 	.word	0x00000000


	//----- nvinfo : EIATTR_MIN_STACK_SIZE
	.align		4
.L_458:
        /*0abc*/ 	.byte	0x04, 0x12
        /*0abe*/ 	.short	(.L_460 - .L_459)
	.align		4
.L_459:
        /*0ac0*/ 	.word	index@(contiguous_reduce2_i64)
        /*0ac4*/ 	.word	0x00000000


	//----- nvinfo : EIATTR_MIN_STACK_SIZE
	.align		4
.L_460:
        /*0ac8*/ 	.byte	0x04, 0x12
        /*0aca*/ 	.short	(.L_462 - .L_461)
	.align		4
.L_461:
        /*0acc*/ 	.word	index@(uncontiguous_fast_reduce_i64)
        /*0ad0*/ 	.word	0x00000000


	//----- nvinfo : EIATTR_MIN_STACK_SIZE
	.align		4
.L_462:
        /*0ad4*/ 	.byte	0x04, 0x12
        /*0ad6*/ 	.short	(.L_464 - .L_463)
	.align		4
.L_463:
        /*0ad8*/ 	.word	index@(contiguous_fast_reduce_i64)
        /*0adc*/ 	.word	0x00000000


	//----- nvinfo : EIATTR_MIN_STACK_SIZE
	.align		4
.L_464:
        /*0ae0*/ 	.byte	0x04, 0x12
        /*0ae2*/ 	.short	(.L_466 - .L_465)
	.align		4
.L_465:
        /*0ae4*/ 	.word	index@(contiguous_reduce3_i32)
        /*0ae8*/ 	.word	0x00000000


	//----- nvinfo : EIATTR_MIN_STACK_SIZE
	.align		4
.L_466:
        /*0aec*/ 	.byte	0x04, 0x12
        /*0aee*/ 	.short	(.L_468 - .L_467)
	.align		4
.L_467:
        /*0af0*/ 	.word	index@(contiguous_reduce22_i32)
        /*0af4*/ 	.word	0x00000000


	//----- nvinfo : EIATTR_MIN_STACK_SIZE
	.align		4
.L_468:
        /*0af8*/ 	.byte	0x04, 0x12
        /*0afa*/ 	.short	(.L_470 - .L_469)
	.align		4
.L_469:
        /*0afc*/ 	.word	index@(contiguous_reduce2_i32)
        /*0b00*/ 	.word	0x00000000


	//----- nvinfo : EIATTR_MIN_STACK_SIZE
	.align		4
.L_470:
        /*0b04*/ 	.byte	0x04, 0x12
        /*0b06*/ 	.short	(.L_472 - .L_471)
	.align		4
.L_471:
        /*0b08*/ 	.word	index@(uncontiguous_fast_reduce_i32)
        /*0b0c*/ 	.word	0x00000000


	//----- nvinfo : EIATTR_MIN_STACK_SIZE
	.align		4
.L_472:
        /*0b10*/ 	.byte	0x04, 0x12
        /*0b12*/ 	.short	(.L_474 - .L_473)
	.align		4
.L_473:
        /*0b14*/ 	.word	index@(contiguous_fast_reduce_i32)
        /*0b18*/ 	.word	0x00000000


	//----- nvinfo : EIATTR_MIN_STACK_SIZE
	.align		4
.L_474:
        /*0b1c*/ 	.byte	0x04, 0x12
        /*0b1e*/ 	.short	(.L_476 - .L_475)
	.align		4
.L_475:
        /*0b20*/ 	.word	index@(contiguous_reduce3_i16)
        /*0b24*/ 	.word	0x00000000


	//----- nvinfo : EIATTR_MIN_STACK_SIZE
	.align		4
.L_476:
        /*0b28*/ 	.byte	0x04, 0x12
        /*0b2a*/ 	.short	(.L_478 - .L_477)
	.align		4
.L_477:
        /*0b2c*/ 	.word	index@(contiguous_reduce22_i16)
        /*0b30*/ 	.word	0x00000000


	//----- nvinfo : EIATTR_MIN_STACK_SIZE
	.align		4
.L_478:
        /*0b34*/ 	.byte	0x04, 0x12
        /*0b36*/ 	.short	(.L_480 - .L_479)
	.align		4
.L_479:
        /*0b38*/ 	.word	index@(contiguous_reduce2_i16)
        /*0b3c*/ 	.word	0x00000000


	//----- nvinfo : EIATTR_MIN_STACK_SIZE
	.align		4
.L_480:
        /*0b40*/ 	.byte	0x04, 0x12
        /*0b42*/ 	.short	(.L_482 - .L_481)
	.align		4
.L_481:
        /*0b44*/ 	.word	index@(uncontiguous_fast_reduce_i16)
        /*0b48*/ 	.word	0x00000000


	//----- nvinfo : EIATTR_MIN_STACK_SIZE
	.align		4
.L_482:
        /*0b4c*/ 	.byte	0x04, 0x12
        /*0b4e*/ 	.short	(.L_484 - .L_483)
	.align		4
.L_483:
        /*0b50*/ 	.word	index@(contiguous_fast_reduce_i16)
        /*0b54*/ 	.word	0x00000000


	//----- nvinfo : EIATTR_MIN_STACK_SIZE
	.align		4
.L_484:
        /*0b58*/ 	.byte	0x04, 0x12
        /*0b5a*/ 	.short	(.L_486 - .L_485)
	.align		4
.L_485:
        /*0b5c*/ 	.word	index@(contiguous_reduce3_i8)
        /*0b60*/ 	.word	0x00000000


	//----- nvinfo : EIATTR_MIN_STACK_SIZE
	.align		4
.L_486:
        /*0b64*/ 	.byte	0x04, 0x12
        /*0b66*/ 	.short	(.L_488 - .L_487)
	.align		4
.L_487:
        /*0b68*/ 	.word	index@(contiguous_reduce22_i8)
        /*0b6c*/ 	.word	0x00000000


	//----- nvinfo : EIATTR_MIN_STACK_SIZE
	.align		4
.L_488:
        /*0b70*/ 	.byte	0x04, 0x12
        /*0b72*/ 	.short	(.L_490 - .L_489)
	.align		4
.L_489:
        /*0b74*/ 	.word	index@(contiguous_reduce2_i8)
        /*0b78*/ 	.word	0x00000000


	//----- nvinfo : EIATTR_MIN_STACK_SIZE
	.align		4
.L_490:
        /*0b7c*/ 	.byte	0x04, 0x12
        /*0b7e*/ 	.short	(.L_492 - .L_491)
	.align		4
.L_491:
        /*0b80*/ 	.word	index@(uncontiguous_fast_reduce_i8)
        /*0b84*/ 	.word	0x00000000


	//----- nvinfo : EIATTR_MIN_STACK_SIZE
	.align		4
.L_492:
        /*0b88*/ 	.byte	0x04, 0x12
        /*0b8a*/ 	.short	(.L_494 - .L_493)
	.align		4
.L_493:
        /*0b8c*/ 	.word	index@(contiguous_fast_reduce_i8)
        /*0b90*/ 	.word	0x00000000


	//----- nvinfo : EIATTR_MIN_STACK_SIZE
	.align		4
.L_494:
        /*0b94*/ 	.byte	0x04, 0x12
        /*0b96*/ 	.short	(.L_496 - .L_495)
	.align		4
.L_495:
        /*0b98*/ 	.word	index@(contiguous_reduce3_bool)
        /*0b9c*/ 	.word	0x00000000


	//----- nvinfo : EIATTR_MIN_STACK_SIZE
	.align		4
.L_496:
        /*0ba0*/ 	.byte	0x04, 0x12
        /*0ba2*/ 	.short	(.L_498 - .L_497)
	.align		4
.L_497:
        /*0ba4*/ 	.word	index@(contiguous_reduce22_bool)
        /*0ba8*/ 	.word	0x00000000


	//----- nvinfo : EIATTR_MIN_STACK_SIZE
	.align		4
.L_498:
        /*0bac*/ 	.byte	0x04, 0x12
        /*0bae*/ 	.short	(.L_500 - .L_499)
	.align		4
.L_499:
        /*0bb0*/ 	.word	index@(contiguous_reduce2_bool)
        /*0bb4*/ 	.word	0x00000000


	//----- nvinfo : EIATTR_MIN_STACK_SIZE
	.align		4
.L_500:
        /*0bb8*/ 	.byte	0x04, 0x12
        /*0bba*/ 	.short	(.L_502 - .L_501)
	.align		4
.L_501:
        /*0bbc*/ 	.word	index@(uncontiguous_fast_reduce_bool)
        /*0bc0*/ 	.word	0x00000000


	//----- nvinfo : EIATTR_MIN_STACK_SIZE
	.align		4
.L_502:
        /*0bc4*/ 	.byte	0x04, 0x12
        /*0bc6*/ 	.short	(.L_504 - .L_503)
	.align		4
.L_503:
        /*0bc8*/ 	.word	index@(contiguous_fast_reduce_bool)
        /*0bcc*/ 	.word	0x00000000
.L_504:


//--------------------- .nv.compat                --------------------------
	.section	.nv.compat,"",@"SHT_CUDA_COMPAT_INFO"
	.align	4
        /*0000*/ 	.byte	0x02, 0x09, 0x00, 0x00, 0x02, 0x02, 0x01, 0x00, 0x02, 0x05, 0x05, 0x00, 0x03, 0x07, 0x01, 0x01
        /*0010*/ 	.byte	0x02, 0x03, 0x00, 0x00, 0x02, 0x06, 0x01, 0x00, 0x04, 0x0b, 0x08, 0x00, 0x01, 0x00, 0x00, 0x00
        /*0020*/ 	.byte	0x00, 0x00, 0x00, 0x00


//--------------------- .nv.info.contiguous_reduce3_f16 --------------------------
	.section	.nv.info.contiguous_reduce3_f16,"",@"SHT_CUDA_INFO"
	.sectionflags	@""
	.align	4


	//----- nvinfo : EIATTR_CUDA_API_VERSION
	.align		4
        /*0000*/ 	.byte	0x04, 0x37
        /*0002*/ 	.short	(.L_506 - .L_505)
.L_505:
        /*0004*/ 	.word	0x00000082


	//----- nvinfo : EIATTR_KPARAM_INFO
	.align		4
.L_506:
        /*0008*/ 	.byte	0x04, 0x17
        /*000a*/ 	.short	(.L_508 - .L_507)
.L_507:
        /*000c*/ 	.word	0x00000000
        /*0010*/ 	.short	0x0006
        /*0012*/ 	.short	0x0030
        /*0014*/ 	.byte	0x00, 0xf0, 0x21, 0x00


	//----- nvinfo : EIATTR_KPARAM_INFO
	.align		4
.L_508:
        /*0018*/ 	.byte	0x04, 0x17
        /*001a*/ 	.short	(.L_510 - .L_509)
.L_509:
        /*001c*/ 	.word	0x00000000
        /*0020*/ 	.short	0x0005
        /*0022*/ 	.short	0x0028
        /*0024*/ 	.byte	0x00, 0xf0, 0x21, 0x00


	//----- nvinfo : EIATTR_KPARAM_INFO
	.align		4
.L_510:
        /*0028*/ 	.byte	0x04, 0x17
        /*002a*/ 	.short	(.L_512 - .L_511)
.L_511:
        /*002c*/ 	.word	0x00000000
        /*0030*/ 	.short	0x0004
        /*0032*/ 	.short	0x0020
        /*0034*/ 	.byte	0x00, 0xf0, 0x21, 0x00


	//----- nvinfo : EIATTR_KPARAM_INFO
	.align		4
.L_512:
        /*0038*/ 	.byte	0x04, 0x17
        /*003a*/ 	.short	(.L_514 - .L_513)
.L_513:
        /*003c*/ 	.word	0x00000000
        /*0040*/ 	.short	0x0003
        /*0042*/ 	.short	0x0018
        /*0044*/ 	.byte	0x00, 0xf5, 0x21, 0x00


	//----- nvinfo : EIATTR_KPARAM_INFO
	.align		4
.L_514:
        /*0048*/ 	.byte	0x04, 0x17
        /*004a*/ 	.short	(.L_516 - .L_515)
.L_515:
        /*004c*/ 	.word	0x00000000
        /*0050*/ 	.short	0x0002
        /*0052*/ 	.short	0x0010
        /*0054*/ 	.byte	0x00, 0xf5, 0x21, 0x00


	//----- nvinfo : EIATTR_KPARAM_INFO
	.align		4
.L_516:
        /*0058*/ 	.byte	0x04, 0x17
        /*005a*/ 	.short	(.L_518 - .L_517)
.L_517:
        /*005c*/ 	.word	0x00000000
        /*0060*/ 	.short	0x0001
        /*0062*/ 	.short	0x0008
        /*0064*/ 	.byte	0x00, 0xf5, 0x21, 0x00


	//----- nvinfo : EIATTR_KPARAM_INFO
	.align		4
.L_518:
        /*0068*/ 	.byte	0x04, 0x17
        /*006a*/ 	.short	(.L_520 - .L_519)
.L_519:
        /*006c*/ 	.word	0x00000000
        /*0070*/ 	.short	0x0000
        /*0072*/ 	.short	0x0000
        /*0074*/ 	.byte	0x00, 0xf5, 0x21, 0x00


	//----- nvinfo : EIATTR_SPARSE_MMA_MASK
	.align		4
.L_520:
        /*0078*/ 	.byte	0x03, 0x50
        /*007a*/ 	.short	0x0000


	//----- nvinfo : EIATTR_MAXREG_COUNT
	.align		4
        /*007c*/ 	.byte	0x03, 0x1b
        /*007e*/ 	.short	0x00ff


	//----- nvinfo : EIATTR_NUM_BARRIERS
	.align		4
        /*0080*/ 	.byte	0x02, 0x4c
        /*0082*/ 	.byte	0x01
	.zero		1


	//----- nvinfo : EIATTR_MERCURY_ISA_VERSION
	.align		4
        /*0084*/ 	.byte	0x03, 0x5f
        /*0086*/ 	.short	0x0101


	//----- nvinfo : EIATTR_VRC_CTA_INIT_COUNT
	.align		4
        /*0088*/ 	.byte	0x02, 0x4a
	.zero		1
	.zero		1


	//----- nvinfo : EIATTR_EXIT_INSTR_OFFSETS
	.align		4
        /*008c*/ 	.byte	0x04, 0x1c
        /*008e*/ 	.short	(.L_522 - .L_521)


	//   ....[0]....
.L_521:
        /*0090*/ 	.word	0x00000150


	//   ....[1]....
        /*0094*/ 	.word	0x00003110


	//   ....[2]....
        /*0098*/ 	.word	0x00003b00


	//----- nvinfo : EIATTR_CRS_STACK_SIZE
	.align		4
.L_522:
        /*009c*/ 	.byte	0x04, 0x1e
        /*009e*/ 	.short	(.L_524 - .L_523)
.L_523:
        /*00a0*/ 	.word	0x00000000


	//----- nvinfo : EIATTR_CBANK_PARAM_SIZE
	.align		4
.L_524:
        /*00a4*/ 	.byte	0x03, 0x19
        /*00a6*/ 	.short	0x0038


	//----- nvinfo : EIATTR_PARAM_CBANK
	.align		4
        /*00a8*/ 	.byte	0x04, 0x0a
        /*00aa*/ 	.short	(.L_526 - .L_525)
	.align		4
.L_525:
        /*00ac*/ 	.word	index@(.nv.constant0.contiguous_reduce3_f16)
        /*00b0*/ 	.short	0x0380
        /*00b2*/ 	.short	0x0038


	//----- nvinfo : EIATTR_SW_WAR
	.align		4
.L_526:
        /*00b4*/ 	.byte	0x04, 0x36
        /*00b6*/ 	.short	(.L_528 - .L_527)
.L_527:
        /*00b8*/ 	.word	0x00000008
.L_528:


//--------------------- .nv.info.contiguous_reduce22_f16 --------------------------
	.section	.nv.info.contiguous_reduce22_f16,"",@"SHT_CUDA_INFO"
	.sectionflags	@""
	.align	4


	//----- nvinfo : EIATTR_CUDA_API_VERSION
	.align		4
        /*0000*/ 	.byte	0x04, 0x37
        /*0002*/ 	.short	(.L_530 - .L_529)
.L_529:
        /*0004*/ 	.word	0x00000082


	//----- nvinfo : EIATTR_KPARAM_INFO
	.align		4
.L_530:
        /*0008*/ 	.byte	0x04, 0x17
        /*000a*/ 	.short	(.L_532 - .L_531)
.L_531:
        /*000c*/ 	.word	0x00000000
        /*0010*/ 	.short	0x0003
        /*0012*/ 	.short	0x0018
        /*0014*/ 	.byte	0x00, 0xf0, 0x21, 0x00


	//----- nvinfo : EIATTR_KPARAM_INFO
	.align		4
.L_532:
        /*0018*/ 	.byte	0x04, 0x17
        /*001a*/ 	.short	(.L_534 - .L_533)
.L_533:
        /*001c*/ 	.word	0x00000000
        /*0020*/ 	.short	0x0002
        /*0022*/ 	.short	0x0010
        /*0024*/ 	.byte	0x00, 0xf0, 0x21, 0x00


	//----- nvinfo : EIATTR_KPARAM_INFO
	.align		4
.L_534:
        /*0028*/ 	.byte	0x04, 0x17
        /*002a*/ 	.short	(.L_536 - .L_535)
.L_535:
        /*002c*/ 	.word	0x00000000
        /*0030*/ 	.short	0x0001
        /*0032*/ 	.short	0x0008
        /*0034*/ 	.byte	0x00, 0xf5, 0x21, 0x00


	//----- nvinfo : EIATTR_KPARAM_INFO
	.align		4
.L_536:
        /*0038*/ 	.byte	0x04, 0x17
        /*003a*/ 	.short	(.L_538 - .L_537)
.L_537:
        /*003c*/ 	.word	0x00000000
        /*0040*/ 	.short	0x0000
        /*0042*/ 	.short	0x0000
        /*0044*/ 	.byte	0x00, 0xf5, 0x21, 0x00


	//----- nvinfo : EIATTR_SPARSE_MMA_MASK
	.align		4
.L_538:
        /*0048*/ 	.byte	0x03, 0x50
        /*004a*/ 	.short	0x0000


	//----- nvinfo : EIATTR_MAXREG_COUNT
	.align		4
        /*004c*/ 	.byte	0x03, 0x1b
        /*004e*/ 	.short	0x00ff


	//----- nvinfo : EIATTR_NUM_BARRIERS
	.align		4
        /*0050*/ 	.byte	0x02, 0x4c
        /*0052*/ 	.byte	0x01
	.zero		1


	//----- nvinfo : EIATTR_MERCURY_ISA_VERSION
	.align		4
        /*0054*/ 	.byte	0x03, 0x5f
        /*0056*/ 	.short	0x0101


	//----- nvinfo : EIATTR_VRC_CTA_INIT_COUNT
	.align		4
        /*0058*/ 	.byte	0x02, 0x4a
	.zero		1
	.zero		1


	//----- nvinfo : EIATTR_EXIT_INSTR_OFFSETS
	.align		4
        /*005c*/ 	.byte	0x04, 0x1c
        /*005e*/ 	.short	(.L_540 - .L_539)


	//   ....[0]....
.L_539:
        /*0060*/ 	.word	0x000004a0


	//   ....[1]....
        /*0064*/ 	.word	0x00000710


	//   ....[2]....
        /*0068*/ 	.word	0x00000820


	//----- nvinfo : EIATTR_CRS_STACK_SIZE
	.align		4
.L_540:
        /*006c*/ 	.byte	0x04, 0x1e
        /*006e*/ 	.short	(.L_542 - .L_541)
.L_541:
        /*0070*/ 	.word	0x00000000


	//----- nvinfo : EIATTR_CBANK_PARAM_SIZE
	.align		4
.L_542:
        /*0074*/ 	.byte	0x03, 0x19
        /*0076*/ 	.short	0x0020


	//----- nvinfo : EIATTR_PARAM_CBANK
	.align		4
        /*0078*/ 	.byte	0x04, 0x0a
        /*007a*/ 	.short	(.L_544 - .L_543)
	.align		4
.L_543:
        /*007c*/ 	.word	index@(.nv.constant0.contiguous_reduce22_f16)
        /*0080*/ 	.short	0x0380
        /*0082*/ 	.short	0x0020


	//----- nvinfo : EIATTR_SW_WAR
	.align		4
.L_544:
        /*0084*/ 	.byte	0x04, 0x36
        /*0086*/ 	.short	(.L_546 - .L_545)
.L_545:
        /*0088*/ 	.word	0x00000008
.L_546:


//--------------------- .nv.info.contiguous_reduce2_f16 --------------------------
	.section	.nv.info.contiguous_reduce2_f16,"",@"SHT_CUDA_INFO"
	.sectionflags	@""
	.align	4


	//----- nvinfo : EIATTR_CUDA_API_VERSION
	.align		4
        /*0000*/ 	.byte	0x04, 0x37
        /*0002*/ 	.short	(.L_548 - .L_547)
.L_547:
        /*0004*/ 	.word	0x00000082


	//----- nvinfo : EIATTR_KPARAM_INFO
	.align		4
.L_548:
        /*0008*/ 	.byte	0x04, 0x17
        /*000a*/ 	.short	(.L_550 - .L_549)
.L_549:
        /*000c*/ 	.word	0x00000000
        /*0010*/ 	.short	0x0006
        /*0012*/ 	.short	0x0030
        /*0014*/ 	.byte	0x00, 0xf0, 0x21, 0x00


	//----- nvinfo : EIATTR_KPARAM_INFO
	.align		4
.L_550:
        /*0018*/ 	.byte	0x04, 0x17
        /*001a*/ 	.short	(.L_552 - .L_551)
.L_551:
        /*001c*/ 	.word	0x00000000
        /*0020*/ 	.short	0x0005
        /*0022*/ 	.short	0x0028
        /*0024*/ 	.byte	0x00, 0xf0, 0x21, 0x00


	//----- nvinfo : EIATTR_KPARAM_INFO
	.align		4
.L_552:
        /*0028*/ 	.byte	0x04, 0x17
        /*002a*/ 	.short	(.L_554 - .L_553)
.L_553:
        /*002c*/ 	.word	0x00000000
        /*0030*/ 	.short	0x0004
        /*0032*/ 	.short	0x0020
        /*0034*/ 	.byte	0x00, 0xf0, 0x21, 0x00


	//----- nvinfo : EIATTR_KPARAM_INFO
	.align		4
.L_554:
        /*0038*/ 	.byte	0x04, 0x17
        /*003a*/ 	.short	(.L_556 - .L_555)
.L_555:
        /*003c*/ 	.word	0x00000000
        /*0040*/ 	.short	0x0003
        /*0042*/ 	.short	0x0018
        /*0044*/ 	.byte	0x00, 0xf5, 0x21, 0x00


	//----- nvinfo : EIATTR_KPARAM_INFO
	.align		4
.L_556:
        /*0048*/ 	.byte	0x04, 0x17
        /*004a*/ 	.short	(.L_558 - .L_557)
.L_557:
        /*004c*/ 	.word	0x00000000
        /*0050*/ 	.short	0x0002
        /*0052*/ 	.short	0x0010
        /*0054*/ 	.byte	0x00, 0xf5, 0x21, 0x00


	//----- nvinfo : EIATTR_KPARAM_INFO
	.align		4
.L_558:
        /*0058*/ 	.byte	0x04, 0x17
        /*005a*/ 	.short	(.L_560 - .L_559)
.L_559:
        /*005c*/ 	.word	0x00000000
        /*0060*/ 	.short	0x0001
        /*0062*/ 	.short	0x0008
        /*0064*/ 	.byte	0x00, 0xf5, 0x21, 0x00


	//----- nvinfo : EIATTR_KPARAM_INFO
	.align		4
.L_560:
        /*0068*/ 	.byte	0x04, 0x17
        /*006a*/ 	.short	(.L_562 - .L_561)
.L_561:
        /*006c*/ 	.word	0x00000000
        /*0070*/ 	.short	0x0000
        /*0072*/ 	.short	0x0000
        /*0074*/ 	.byte	0x00, 0xf5, 0x21, 0x00


	//----- nvinfo : EIATTR_SPARSE_MMA_MASK
	.align		4
.L_562:
        /*0078*/ 	.byte	0x03, 0x50
        /*007a*/ 	.short	0x0000


	//----- nvinfo : EIATTR_MAXREG_COUNT
	.align		4
        /*007c*/ 	.byte	0x03, 0x1b
        /*007e*/ 	.short	0x00ff


	//----- nvinfo : EIATTR_NUM_BARRIERS
	.align		4
        /*0080*/ 	.byte	0x02, 0x4c
        /*0082*/ 	.byte	0x01
	.zero		1


	//----- nvinfo : EIATTR_MERCURY_ISA_VERSION
	.align		4
        /*0084*/ 	.byte	0x03, 0x5f
        /*0086*/ 	.short	0x0101


	//----- nvinfo : EIATTR_VRC_CTA_INIT_COUNT
	.align		4
        /*0088*/ 	.byte	0x02, 0x4a
	.zero		1
	.zero		1


	//----- nvinfo : EIATTR_EXIT_INSTR_OFFSETS
	.align		4
        /*008c*/ 	.byte	0x04, 0x1c
        /*008e*/ 	.short	(.L_564 - .L_563)


	//   ....[0]....
.L_563:
        /*0090*/ 	.word	0x00006830


	//   ....[1]....
        /*0094*/ 	.word	0x00006aa0


	//   ....[2]....
        /*0098*/ 	.word	0x00006bb0


	//----- nvinfo : EIATTR_CRS_STACK_SIZE
	.align		4
.L_564:
        /*009c*/ 	.byte	0x04, 0x1e
        /*009e*/ 	.short	(.L_566 - .L_565)
.L_565:
        /*00a0*/ 	.word	0x00000000


	//----- nvinfo : EIATTR_CBANK_PARAM_SIZE
	.align		4
.L_566:
        /*00a4*/ 	.byte	0x03, 0x19
        /*00a6*/ 	.short	0x0038


	//----- nvinfo : EIATTR_PARAM_CBANK
	.align		4
        /*00a8*/ 	.byte	0x04, 0x0a
        /*00aa*/ 	.short	(.L_568 - .L_567)
	.align		4
.L_567:
        /*00ac*/ 	.word	index@(.nv.constant0.contiguous_reduce2_f16)
        /*00b0*/ 	.short	0x0380
        /*00b2*/ 	.short	0x0038


	//----- nvinfo : EIATTR_SW_WAR
	.align		4
.L_568:
        /*00b4*/ 	.byte	0x04, 0x36
        /*00b6*/ 	.short	(.L_570 - .L_569)
.L_569:
        /*00b8*/ 	.word	0x00000008
.L_570:


//--------------------- .nv.info.uncontiguous_fast_reduce_f16 --------------------------
	.section	.nv.info.uncontiguous_fast_reduce_f16,"",@"SHT_CUDA_INFO"
	.sectionflags	@""
	.align	4


	//----- nvinfo : EIATTR_CUDA_API_VERSION
	.align		4
        /*0000*/ 	.byte	0x04, 0x37
        /*0002*/ 	.short	(.L_572 - .L_571)
.L_571:
        /*0004*/ 	.word	0x00000082


	//----- nvinfo : EIATTR_KPARAM_INFO
	.align		4
.L_572:
        /*0008*/ 	.byte	0x04, 0x17
        /*000a*/ 	.short	(.L_574 - .L_573)
.L_573:
        /*000c*/ 	.word	0x00000000
        /*0010*/ 	.short	0x0005
        /*0012*/ 	.short	0x0028
        /*0014*/ 	.byte	0x00, 0xf0, 0x21, 0x00


	//----- nvinfo : EIATTR_KPARAM_INFO
	.align		4
.L_574:
        /*0018*/ 	.byte	0x04, 0x17
        /*001a*/ 	.short	(.L_576 - .L_575)
.L_575:
        /*001c*/ 	.word	0x00000000
        /*0020*/ 	.short	0x0004
        /*0022*/ 	.short	0x0020
        /*0024*/ 	.byte	0x00, 0xf0, 0x21, 0x00


	//----- nvinfo : EIATTR_KPARAM_INFO
	.align		4
.L_576:
        /*0028*/ 	.byte	0x04, 0x17
        /*002a*/ 	.short	(.L_578 - .L_577)
.L_577:
        /*002c*/ 	.word	0x00000000
        /*0030*/ 	.short	0x0003
        /*0032*/ 	.short	0x0018
        /*0034*/ 	.byte	0x00, 0xf5, 0x21, 0x00


	//----- nvinfo : EIATTR_KPARAM_INFO
	.align		4
.L_578:
        /*0038*/ 	.byte	0x04, 0x17
        /*003a*/ 	.short	(.L_580 - .L_579)
.L_579:
        /*003c*/ 	.word	0x00000000
        /*0040*/ 	.short	0x0002
        /*0042*/ 	.short	0x0010
        /*0044*/ 	.byte	0x00, 0xf5, 0x21, 0x00


	//----- nvinfo : EIATTR_KPARAM_INFO
	.align		4
.L_580:
        /*0048*/ 	.byte	0x04, 0x17
        /*004a*/ 	.short	(.L_582 - .L_581)
.L_581:
        /*004c*/ 	.word	0x00000000
        /*0050*/ 	.short	0x0001
        /*0052*/ 	.short	0x0008
        /*0054*/ 	.byte	0x00, 0xf5, 0x21, 0x00


	//----- nvinfo : EIATTR_KPARAM_INFO
	.align		4
.L_582:
        /*0058*/ 	.byte	0x04, 0x17
        /*005a*/ 	.short	(.L_584 - .L_583)
.L_583:
        /*005c*/ 	.word	0x00000000
        /*0060*/ 	.short	0x0000
        /*0062*/ 	.short	0x0000
        /*0064*/ 	.byte	0x00, 0xf5, 0x21, 0x00


	//----- nvinfo : EIATTR_SPARSE_MMA_MASK
	.align		4
.L_584:
        /*0068*/ 	.byte	0x03, 0x50
        /*006a*/ 	.short	0x0000


	//----- nvinfo : EIATTR_MAXREG_COUNT
	.align		4
        /*006c*/ 	.byte	0x03, 0x1b
        /*006e*/ 	.short	0x00ff


	//----- nvinfo : EIATTR_NUM_BARRIERS
	.align		4
        /*0070*/ 	.byte	0x02, 0x4c
        /*0072*/ 	.byte	0x01
	.zero		1


	//----- nvinfo : EIATTR_MERCURY_ISA_VERSION
	.align		4
        /*0074*/ 	.byte	0x03, 0x5f
        /*0076*/ 	.short	0x0101


	//----- nvinfo : EIATTR_VRC_CTA_INIT_COUNT
	.align		4
        /*0078*/ 	.byte	0x02, 0x4a
	.zero		1
	.zero		1


	//----- nvinfo : EIATTR_EXIT_INSTR_OFFSETS
	.align		4
        /*007c*/ 	.byte	0x04, 0x1c
        /*007e*/ 	.short	(.L_586 - .L_585)


	//   ....[0]....
.L_585:
        /*0080*/ 	.word	0x00006760


	//   ....[1]....
        /*0084*/ 	.word	0x000069d0


	//   ....[2]....
        /*0088*/ 	.word	0x00006a50


	//----- nvinfo : EIATTR_CRS_STACK_SIZE
	.align		4
.L_586:
        /*008c*/ 	.byte	0x04, 0x1e
        /*008e*/ 	.short	(.L_588 - .L_587)
.L_587:
        /*0090*/ 	.word	0x00000000


	//----- nvinfo : EIATTR_CBANK_PARAM_SIZE
	.align		4
.L_588:
        /*0094*/ 	.byte	0x03, 0x19
        /*0096*/ 	.short	0x0030


	//----- nvinfo : EIATTR_PARAM_CBANK
	.align		4
        /*0098*/ 	.byte	0x04, 0x0a
        /*009a*/ 	.short	(.L_590 - .L_589)
	.align		4
.L_589:
        /*009c*/ 	.word	index@(.nv.constant0.uncontiguous_fast_reduce_f16)
        /*00a0*/ 	.short	0x0380
        /*00a2*/ 	.short	0x0030


	//----- nvinfo : EIATTR_SW_WAR
	.align		4
.L_590:
        /*00a4*/ 	.byte	0x04, 0x36
        /*00a6*/ 	.short	(.L_592 - .L_591)
.L_591:
        /*00a8*/ 	.word	0x00000008
.L_592:


//--------------------- .nv.info.contiguous_fast_reduce_f16 --------------------------
	.section	.nv.info.contiguous_fast_reduce_f16,"",@"SHT_CUDA_INFO"
	.sectionflags	@""
	.align	4


	//----- nvinfo : EIATTR_CUDA_API_VERSION
	.align		4
        /*0000*/ 	.byte	0x04, 0x37
        /*0002*/ 	.short	(.L_594 - .L_593)
.L_593:
        /*0004*/ 	.word	0x00000082


	//----- nvinfo : EIATTR_KPARAM_INFO
	.align		4
.L_594:
        /*0008*/ 	.byte	0x04, 0x17
        /*000a*/ 	.short	(.L_596 - .L_595)
.L_595:
        /*000c*/ 	.word	0x00000000
        /*0010*/ 	.short	0x0002
        /*0012*/ 	.short	0x0010
        /*0014*/ 	.byte	0x00, 0xf0, 0x21, 0x00


	//----- nvinfo : EIATTR_KPARAM_INFO
	.align		4
.L_596:
        /*0018*/ 	.byte	0x04, 0x17
        /*001a*/ 	.short	(.L_598 - .L_597)
.L_597:
        /*001c*/ 	.word	0x00000000
        /*0020*/ 	.short	0x0001
        /*0022*/ 	.short	0x0008
        /*0024*/ 	.byte	0x00, 0xf5, 0x21, 0x00


	//----- nvinfo : EIATTR_KPARAM_INFO
	.align		4
.L_598:
        /*0028*/ 	.byte	0x04, 0x17
        /*002a*/ 	.short	(.L_600 - .L_599)
.L_599:
        /*002c*/ 	.word	0x00000000
        /*0030*/ 	.short	0x0000
        /*0032*/ 	.short	0x0000
        /*0034*/ 	.byte	0x00, 0xf5, 0x21, 0x00


	//----- nvinfo : EIATTR_SPARSE_MMA_MASK
	.align		4
.L_600:
        /*0038*/ 	.byte	0x03, 0x50
        /*003a*/ 	.short	0x0000


	//----- nvinfo : EIATTR_MAXREG_COUNT
	.align		4
        /*003c*/ 	.byte	0x03, 0x1b
        /*003e*/ 	.short	0x00ff


	//----- nvinfo : EIATTR_NUM_BARRIERS
	.align		4
        /*0040*/ 	.byte	0x02, 0x4c
        /*0042*/ 	.byte	0x01
	.zero		1


	//----- nvinfo : EIATTR_MERCURY_ISA_VERSION
	.align		4
        /*0044*/ 	.byte	0x03, 0x5f
        /*0046*/ 	.short	0x0101


	//----- nvinfo : EIATTR_VRC_CTA_INIT_COUNT
	.align		4
        /*0048*/ 	.byte	0x02, 0x4a
	.zero		1
	.zero		1


	//----- nvinfo : EIATTR_EXIT_INSTR_OFFSETS
	.align		4
        /*004c*/ 	.byte	0x04, 0x1c
        /*004e*/ 	.short	(.L_602 - .L_601)


	//   ....[0]....
.L_601:
        /*0050*/ 	.word	0x000003c0


	//   ....[1]....
        /*0054*/ 	.word	0x00000630


	//   ....[2]....
        /*0058*/ 	.word	0x000006b0


	//----- nvinfo : EIATTR_CRS_STACK_SIZE
	.align		4
.L_602:
        /*005c*/ 	.byte	0x04, 0x1e
        /*005e*/ 	.short	(.L_604 - .L_603)
.L_603:
        /*0060*/ 	.word	0x00000000


	//----- nvinfo : EIATTR_CBANK_PARAM_SIZE
	.align		4
.L_604:
        /*0064*/ 	.byte	0x03, 0x19
        /*0066*/ 	.short	0x0018


	//----- nvinfo : EIATTR_PARAM_CBANK
	.align		4
        /*0068*/ 	.byte	0x04, 0x0a
        /*006a*/ 	.short	(.L_606 - .L_605)
	.align		4
.L_605:
        /*006c*/ 	.word	index@(.nv.constant0.contiguous_fast_reduce_f16)
        /*0070*/ 	.short	0x0380
        /*0072*/ 	.short	0x0018


	//----- nvinfo : EIATTR_SW_WAR
	.align		4
.L_606:
        /*0074*/ 	.byte	0x04, 0x36
        /*0076*/ 	.short	(.L_608 - .L_607)
.L_607:
        /*0078*/ 	.word	0x00000008
.L_608:


//--------------------- .nv.info.contiguous_reduce3_f64 --------------------------
	.section	.nv.info.contiguous_reduce3_f64,"",@"SHT_CUDA_INFO"
	.sectionflags	@""
	.align	4


	//----- nvinfo : EIATTR_CUDA_API_VERSION
	.align		4
        /*0000*/ 	.byte	0x04, 0x37
        /*0002*/ 	.short	(.L_610 - .L_609)
.L_609:
        /*0004*/ 	.word	0x00000082


	//----- nvinfo : EIATTR_KPARAM_INFO
	.align		4
.L_610:
        /*0008*/ 	.byte	0x04, 0x17
        /*000a*/ 	.short	(.L_612 - .L_611)
.L_611:
        /*000c*/ 	.word	0x00000000
        /*0010*/ 	.short	0x0006
        /*0012*/ 	.short	0x0030
        /*0014*/ 	.byte	0x00, 0xf0, 0x21, 0x00


	//----- nvinfo : EIATTR_KPARAM_INFO
	.align		4
.L_612:
        /*0018*/ 	.byte	0x04, 0x17
        /*001a*/ 	.short	(.L_614 - .L_613)
.L_613:
        /*001c*/ 	.word	0x00000000
        /*0020*/ 	.short	0x0005
        /*0022*/ 	.short	0x0028
        /*0024*/ 	.byte	0x00, 0xf0, 0x21, 0x00


	//----- nvinfo : EIATTR_KPARAM_INFO
	.align		4
.L_614:
        /*0028*/ 	.byte	0x04, 0x17
        /*002a*/ 	.short	(.L_616 - .L_615)
.L_615:
        /*002c*/ 	.word	0x00000000
        /*0030*/ 	.short	0x0004
        /*0032*/ 	.short	0x0020
        /*0034*/ 	.byte	0x00, 0xf0, 0x21, 0x00


	//----- nvinfo : EIATTR_KPARAM_INFO
	.align		4
.L_616:
        /*0038*/ 	.byte	0x04, 0x17
        /*003a*/ 	.short	(.L_618 - .L_617)
.L_617:
        /*003c*/ 	.word	0x00000000
        /*0040*/ 	.short	0x0003
        /*0042*/ 	.short	0x0018
        /*0044*/ 	.byte	0x00, 0xf5, 0x21, 0x00


	//----- nvinfo : EIATTR_KPARAM_INFO
	.align		4
.L_618:
        /*0048*/ 	.byte	0x04, 0x17
        /*004a*/ 	.short	(.L_620 - .L_619)
.L_619:
        /*004c*/ 	.word	0x00000000
        /*0050*/ 	.short	0x0002
        /*0052*/ 	.short	0x0010
        /*0054*/ 	.byte	0x00, 0xf5, 0x21, 0x00


	//----- nvinfo : EIATTR_KPARAM_INFO
	.align		4
.L_620:
        /*0058*/ 	.byte	0x04, 0x17
        /*005a*/ 	.short	(.L_622 - .L_621)
.L_621:
        /*005c*/ 	.word	0x00000000
        /*0060*/ 	.short	0x0001
        /*0062*/ 	.short	0x0008
        /*0064*/ 	.byte	0x00, 0xf5, 0x21, 0x00


	//----- nvinfo : EIATTR_KPARAM_INFO
	.align		4
.L_622:
        /*0068*/ 	.byte	0x04, 0x17
        /*006a*/ 	.short	(.L_624 - .L_623)
.L_623:
        /*006c*/ 	.word	0x00000000
        /*0070*/ 	.short	0x0000
        /*0072*/ 	.short	0x0000
        /*0074*/ 	.byte	0x00, 0xf5, 0x21, 0x00


	//----- nvinfo : EIATTR_SPARSE_MMA_MASK
	.align		4
.L_624:
        /*0078*/ 	.byte	0x03, 0x50
        /*007a*/ 	.short	0x0000


	//----- nvinfo : EIATTR_MAXREG_COUNT
	.align		4
        /*007c*/ 	.byte	0x03, 0x1b
        /*007e*/ 	.short	0x00ff


	//----- nvinfo : EIATTR_NUM_BARRIERS
	.align		4
        /*0080*/ 	.byte	0x02, 0x4c
        /*0082*/ 	.byte	0x01
	.zero		1


	//----- nvinfo : EIATTR_MERCURY_ISA_VERSION
	.align		4
        /*0084*/ 	.byte	0x03, 0x5f
        /*0086*/ 	.short	0x0101


	//----- nvinfo : EIATTR_VRC_CTA_INIT_COUNT
	.align		4
        /*0088*/ 	.byte	0x02, 0x4a
	.zero		1
	.zero		1


	//----- nvinfo : EIATTR_EXIT_INSTR_OFFSETS
	.align		4
        /*008c*/ 	.byte	0x04, 0x1c
        /*008e*/ 	.short	(.L_626 - .L_625)


	//   ....[0]....
.L_625:
        /*0090*/ 	.word	0x00000150


	//   ....[1]....
        /*0094*/ 	.word	0x00003110


	//   ....[2]....
        /*0098*/ 	.word	0x00003740


	//----- nvinfo : EIATTR_CRS_STACK_SIZE
	.align		4
.L_626:
        /*009c*/ 	.byte	0x04, 0x1e
        /*009e*/ 	.short	(.L_628 - .L_627)
.L_627:
        /*00a0*/ 	.word	0x00000000


	//----- nvinfo : EIATTR_CBANK_PARAM_SIZE
	.align		4
.L_628:
        /*00a4*/ 	.byte	0x03, 0x19
        /*00a6*/ 	.short	0x0038


	//----- nvinfo : EIATTR_PARAM_CBANK
	.align		4
        /*00a8*/ 	.byte	0x04, 0x0a
        /*00aa*/ 	.short	(.L_630 - .L_629)
	.align		4
.L_629:
        /*00ac*/ 	.word	index@(.nv.constant0.contiguous_reduce3_f64)
        /*00b0*/ 	.short	0x0380
        /*00b2*/ 	.short	0x0038


	//----- nvinfo : EIATTR_SW_WAR
	.align		4
.L_630:
        /*00b4*/ 	.byte	0x04, 0x36
        /*00b6*/ 	.short	(.L_632 - .L_631)
.L_631:
        /*00b8*/ 	.word	0x00000008
.L_632:


//--------------------- .nv.info.contiguous_reduce22_f64 --------------------------
	.section	.nv.info.contiguous_reduce22_f64,"",@"SHT_CUDA_INFO"
	.sectionflags	@""
	.align	4


	//----- nvinfo : EIATTR_CUDA_API_VERSION
	.align		4
        /*0000*/ 	.byte	0x04, 0x37
        /*0002*/ 	.short	(.L_634 - .L_633)
.L_633:
        /*0004*/ 	.word	0x00000082


	//----- nvinfo : EIATTR_KPARAM_INFO
	.align		4
.L_634:
        /*0008*/ 	.byte	0x04, 0x17
        /*000a*/ 	.short	(.L_636 - .L_635)
.L_635:
        /*000c*/ 	.word	0x00000000
        /*0010*/ 	.short	0x0003
        /*0012*/ 	.short	0x0018
        /*0014*/ 	.byte	0x00, 0xf0, 0x21, 0x00


	//----- nvinfo : EIATTR_KPARAM_INFO
	.align		4
.L_636:
        /*0018*/ 	.byte	0x04, 0x17
        /*001a*/ 	.short	(.L_638 - .L_637)
.L_637:
        /*001c*/ 	.word	0x00000000
        /*0020*/ 	.short	0x0002
        /*0022*/ 	.short	0x0010
        /*0024*/ 	.byte	0x00, 0xf0, 0x21, 0x00


	//----- nvinfo : EIATTR_KPARAM_INFO
	.align		4
.L_638:
        /*0028*/ 	.byte	0x04, 0x17
        /*002a*/ 	.short	(.L_640 - .L_639)
.L_639:
        /*002c*/ 	.word	0x00000000
        /*0030*/ 	.short	0x0001
        /*0032*/ 	.short	0x0008
        /*0034*/ 	.byte	0x00, 0xf5, 0x21, 0x00


	//----- nvinfo : EIATTR_KPARAM_INFO
	.align		4
.L_640:
        /*0038*/ 	.byte	0x04, 0x17
        /*003a*/ 	.short	(.L_642 - .L_641)
.L_641:
        /*003c*/ 	.word	0x00000000
        /*0040*/ 	.short	0x0000
        /*0042*/ 	.short	0x0000
        /*0044*/ 	.byte	0x00, 0xf5, 0x21, 0x00


	//----- nvinfo : EIATTR_SPARSE_MMA_MASK
	.align		4
.L_642:
        /*0048*/ 	.byte	0x03, 0x50
        /*004a*/ 	.short	0x0000


	//----- nvinfo : EIATTR_MAXREG_COUNT
	.align		4
        /*004c*/ 	.byte	0x03, 0x1b
        /*004e*/ 	.short	0x00ff


	//----- nvinfo : EIATTR_NUM_BARRIERS
	.align		4
        /*0050*/ 	.byte	0x02, 0x4c
        /*0052*/ 	.byte	0x01
	.zero		1


	//----- nvinfo : EIATTR_MERCURY_ISA_VERSION
	.align		4
        /*0054*/ 	.byte	0x03, 0x5f
        /*0056*/ 	.short	0x0101


	//----- nvinfo : EIATTR_VRC_CTA_INIT_COUNT
	.align		4
        /*0058*/ 	.byte	0x02, 0x4a
	.zero		1
	.zero		1


	//----- nvinfo : EIATTR_EXIT_INSTR_OFFSETS
	.align		4
        /*005c*/ 	.byte	0x04, 0x1c
        /*005e*/ 	.short	(.L_644 - .L_643)


	//   ....[0]....
.L_643:
        /*0060*/ 	.word	0x000003f0


	//   ....[1]....
        /*0064*/ 	.word	0x00000590


	//   ....[2]....
        /*0068*/ 	.word	0x000006a0


	//----- nvinfo : EIATTR_CRS_STACK_SIZE
	.align		4
.L_644:
        /*006c*/ 	.byte	0x04, 0x1e
        /*006e*/ 	.short	(.L_646 - .L_645)
.L_645:
        /*0070*/ 	.word	0x00000000


	//----- nvinfo : EIATTR_CBANK_PARAM_SIZE
	.align		4
.L_646:
        /*0074*/ 	.byte	0x03, 0x19
        /*0076*/ 	.short	0x0020


	//----- nvinfo : EIATTR_PARAM_CBANK
	.align		4
        /*0078*/ 	.byte	0x04, 0x0a
        /*007a*/ 	.short	(.L_648 - .L_647)
	.align		4
.L_647:
        /*007c*/ 	.word	index@(.nv.constant0.contiguous_reduce22_f64)
        /*0080*/ 	.short	0x0380
        /*0082*/ 	.short	0x0020


	//----- nvinfo : EIATTR_SW_WAR
	.align		4
.L_648:
        /*0084*/ 	.byte	0x04, 0x36
        /*0086*/ 	.short	(.L_650 - .L_649)
.L_649:
        /*0088*/ 	.word	0x00000008
.L_650:


//--------------------- .nv.info.contiguous_reduce2_f64 --------------------------
	.section	.nv.info.contiguous_reduce2_f64,"",@"SHT_CUDA_INFO"
	.sectionflags	@""
	.align	4


	//----- nvinfo : EIATTR_CUDA_API_VERSION
	.align		4
        /*0000*/ 	.byte	0x04, 0x37
        /*0002*/ 	.short	(.L_652 - .L_651)
.L_651:
        /*0004*/ 	.word	0x00000082


	//----- nvinfo : EIATTR_KPARAM_INFO
	.align		4
.L_652:
        /*0008*/ 	.byte	0x04, 0x17
        /*000a*/ 	.short	(.L_654 - .L_653)
.L_653:
        /*000c*/ 	.word	0x00000000
        /*0010*/ 	.short	0x0006
        /*0012*/ 	.short	0x0030
        /*0014*/ 	.byte	0x00, 0xf0, 0x21, 0x00


	//----- nvinfo : EIATTR_KPARAM_INFO
	.align		4
.L_654:
        /*0018*/ 	.byte	0x04, 0x17
        /*001a*/ 	.short	(.L_656 - .L_655)
.L_655:
        /*001c*/ 	.word	0x00000000
        /*0020*/ 	.short	0x0005
        /*0022*/ 	.short	0x0028
        /*0024*/ 	.byte	0x00, 0xf0, 0x21, 0x00


	//----- nvinfo : EIATTR_KPARAM_INFO
	.align		4
.L_656:
        /*0028*/ 	.byte	0x04, 0x17
        /*002a*/ 	.short	(.L_658 - .L_657)
.L_657:
        /*002c*/ 	.word	0x00000000
        /*0030*/ 	.short	0x0004
        /*0032*/ 	.short	0x0020
        /*0034*/ 	.byte	0x00, 0xf0, 0x21, 0x00


	//----- nvinfo : EIATTR_KPARAM_INFO
	.align		4
.L_658:
        /*0038*/ 	.byte	0x04, 0x17
        /*003a*/ 	.short	(.L_660 - .L_659)
.L_659:
        /*003c*/ 	.word	0x00000000
        /*0040*/ 	.short	0x0003
        /*0042*/ 	.short	0x0018
        /*0044*/ 	.byte	0x00, 0xf5, 0x21, 0x00


	//----- nvinfo : EIATTR_KPARAM_INFO
	.align		4
.L_660:
        /*0048*/ 	.byte	0x04, 0x17
        /*004a*/ 	.short	(.L_662 - .L_661)
.L_661:
        /*004c*/ 	.word	0x00000000
        /*0050*/ 	.short	0x0002
        /*0052*/ 	.short	0x0010
        /*0054*/ 	.byte	0x00, 0xf5, 0x21, 0x00


	//----- nvinfo : EIATTR_KPARAM_INFO
	.align		4
.L_662:
        /*0058*/ 	.byte	0x04, 0x17
        /*005a*/ 	.short	(.L_664 - .L_663)
.L_663:
        /*005c*/ 	.word	0x00000000
        /*0060*/ 	.short	0x0001
        /*0062*/ 	.short	0x0008
        /*0064*/ 	.byte	0x00, 0xf5, 0x21, 0x00


	//----- nvinfo : EIATTR_KPARAM_INFO
	.align		4
.L_664:
        /*0068*/ 	.byte	0x04, 0x17
        /*006a*/ 	.short	(.L_666 - .L_665)
.L_665:
        /*006c*/ 	.word	0x00000000
        /*0070*/ 	.short	0x0000
        /*0072*/ 	.short	0x0000
        /*0074*/ 	.byte	0x00, 0xf5, 0x21, 0x00


	//----- nvinfo : EIATTR_SPARSE_MMA_MASK
	.align		4
.L_666:
        /*0078*/ 	.byte	0x03, 0x50
        /*007a*/ 	.short	0x0000


	//----- nvinfo : EIATTR_MAXREG_COUNT
	.align		4
        /*007c*/ 	.byte	0x03, 0x1b
        /*007e*/ 	.short	0x00ff


	//----- nvinfo : EIATTR_NUM_BARRIERS
	.align		4
        /*0080*/ 	.byte	0x02, 0x4c
        /*0082*/ 	.byte	0x01
	.zero		1


	//----- nvinfo : EIATTR_MERCURY_ISA_VERSION
	.align		4
        /*0084*/ 	.byte	0x03, 0x5f
        /*0086*/ 	.short	0x0101


	//----- nvinfo : EIATTR_VRC_CTA_INIT_COUNT
	.align		4
        /*0088*/ 	.byte	0x02, 0x4a
	.zero		1
	.zero		1


	//----- nvinfo : EIATTR_EXIT_INSTR_OFFSETS
	.align		4
        /*008c*/ 	.byte	0x04, 0x1c
        /*008e*/ 	.short	(.L_668 - .L_667)


	//   ....[0]....
.L_667:
        /*0090*/ 	.word	0x000067e0


	//   ....[1]....
        /*0094*/ 	.word	0x00006980


	//   ....[2]....
        /*0098*/ 	.word	0x00006a90


	//----- nvinfo : EIATTR_CRS_STACK_SIZE
	.align		4
.L_668:
        /*009c*/ 	.byte	0x04, 0x1e
        /*009e*/ 	.short	(.L_670 - .L_669)
.L_669:
        /*00a0*/ 	.word	0x00000000


	//----- nvinfo : EIATTR_CBANK_PARAM_SIZE
	.align		4
.L_670:
        /*00a4*/ 	.byte	0x03, 0x19
        /*00a6*/ 	.short	0x0038


	//----- nvinfo : EIATTR_PARAM_CBANK
	.align		4
        /*00a8*/ 	.byte	0x04, 0x0a
        /*00aa*/ 	.short	(.L_672 - .L_671)
	.align		4
.L_671:
        /*00ac*/ 	.word	index@(.nv.constant0.contiguous_reduce2_f64)
        /*00b0*/ 	.short	0x0380
        /*00b2*/ 	.short	0x0038


	//----- nvinfo : EIATTR_SW_WAR
	.align		4
.L_672:
        /*00b4*/ 	.byte	0x04, 0x36
        /*00b6*/ 	.short	(.L_674 - .L_673)
.L_673:
        /*00b8*/ 	.word	0x00000008
.L_674:


//--------------------- .nv.info.uncontiguous_fast_reduce_f64 --------------------------
	.section	.nv.info.uncontiguous_fast_reduce_f64,"",@"SHT_CUDA_INFO"
	.sectionflags	@""
	.align	4


	//----- nvinfo : EIATTR_CUDA_API_VERSION
	.align		4
        /*0000*/ 	.byte	0x04, 0x37
        /*0002*/ 	.short	(.L_676 - .L_675)
.L_675:
        /*0004*/ 	.word	0x00000082


	//----- nvinfo : EIATTR_KPARAM_INFO
	.align		4
.L_676:
        /*0008*/ 	.byte	0x04, 0x17
        /*000a*/ 	.short	(.L_678 - .L_677)
.L_677:
        /*000c*/ 	.word	0x00000000
        /*0010*/ 	.short	0x0005
        /*0012*/ 	.short	0x0028
        /*0014*/ 	.byte	0x00, 0xf0, 0x21, 0x00


	//----- nvinfo : EIATTR_KPARAM_INFO
	.align		4
.L_678:
        /*0018*/ 	.byte	0x04, 0x17
        /*001a*/ 	.short	(.L_680 - .L_679)
.L_679:
        /*001c*/ 	.word	0x00000000
        /*0020*/ 	.short	0x0004
        /*0022*/ 	.short	0x0020
        /*0024*/ 	.byte	0x00, 0xf0, 0x21, 0x00


	//----- nvinfo : EIATTR_KPARAM_INFO
	.align		4
.L_680:
        /*0028*/ 	.byte	0x04, 0x17
        /*002a*/ 	.short	(.L_682 - .L_681)
.L_681:
        /*002c*/ 	.word	0x00000000
        /*0030*/ 	.short	0x0003
        /*0032*/ 	.short	0x0018
        /*0034*/ 	.byte	0x00, 0xf5, 0x21, 0x00


	//----- nvinfo : EIATTR_KPARAM_INFO
	.align		4
.L_682:
        /*0038*/ 	.byte	0x04, 0x17
        /*003a*/ 	.short	(.L_684 - .L_683)
.L_683:
        /*003c*/ 	.word	0x00000000
        /*0040*/ 	.short	0x0002
        /*0042*/ 	.short	0x0010
        /*0044*/ 	.byte	0x00, 0xf5, 0x21, 0x00


	//----- nvinfo : EIATTR_KPARAM_INFO
	.align		4
.L_684:
        /*0048*/ 	.byte	0x04, 0x17
        /*004a*/ 	.short	(.L_686 - .L_685)
.L_685:
        /*004c*/ 	.word	0x00000000
        /*0050*/ 	.short	0x0001
        /*0052*/ 	.short	0x0008
        /*0054*/ 	.byte	0x00, 0xf5, 0x21, 0x00


	//----- nvinfo : EIATTR_KPARAM_INFO
	.align		4
.L_686:
        /*0058*/ 	.byte	0x04, 0x17
        /*005a*/ 	.short	(.L_688 - .L_687)
.L_687:
        /*005c*/ 	.word	0x00000000
        /*0060*/ 	.short	0x0000
        /*0062*/ 	.short	0x0000
        /*0064*/ 	.byte	0x00, 0xf5, 0x21, 0x00


	//----- nvinfo : EIATTR_SPARSE_MMA_MASK
	.align		4
.L_688:
        /*0068*/ 	.byte	0x03, 0x50
        /*006a*/ 	.short	0x0000


	//----- nvinfo : EIATTR_MAXREG_COUNT
	.align		4
        /*006c*/ 	.byte	0x03, 0x1b
        /*006e*/ 	.short	0x00ff


	//----- nvinfo : EIATTR_NUM_BARRIERS
	.align		4
        /*0070*/ 	.byte	0x02, 0x4c
        /*0072*/ 	.byte	0x01
	.zero		1


	//----- nvinfo : EIATTR_MERCURY_ISA_VERSION
	.align		4
        /*0074*/ 	.byte	0x03, 0x5f
        /*0076*/ 	.short	0x0101


	//----- nvinfo : EIATTR_VRC_CTA_INIT_COUNT
	.align		4
        /*0078*/ 	.byte	0x02, 0x4a
	.zero		1
	.zero		1


	//----- nvinfo : EIATTR_EXIT_INSTR_OFFSETS
	.align		4
        /*007c*/ 	.byte	0x04, 0x1c
        /*007e*/ 	.short	(.L_690 - .L_689)


	//   ....[0]....
.L_689:
        /*0080*/ 	.word	0x00006a10


	//   ....[1]....
        /*0084*/ 	.word	0x00006bb0


	//   ....[2]....
        /*0088*/ 	.word	0x00006c30


	//----- nvinfo : EIATTR_CRS_STACK_SIZE
	.align		4
.L_690:
        /*008c*/ 	.byte	0x04, 0x1e
        /*008e*/ 	.short	(.L_692 - .L_691)
.L_691:
        /*0090*/ 	.word	0x00000000


	//----- nvinfo : EIATTR_CBANK_PARAM_SIZE
	.align		4
.L_692:
        /*0094*/ 	.byte	0x03, 0x19
        /*0096*/ 	.short	0x0030


	//----- nvinfo : EIATTR_PARAM_CBANK
	.align		4
        /*0098*/ 	.byte	0x04, 0x0a
        /*009a*/ 	.short	(.L_694 - .L_693)
	.align		4
.L_693:
        /*009c*/ 	.word	index@(.nv.constant0.uncontiguous_fast_reduce_f64)
        /*00a0*/ 	.short	0x0380
        /*00a2*/ 	.short	0x0030


	//----- nvinfo : EIATTR_SW_WAR
	.align		4
.L_694:
        /*00a4*/ 	.byte	0x04, 0x36
        /*00a6*/ 	.short	(.L_696 - .L_695)
.L_695:
        /*00a8*/ 	.word	0x00000008
.L_696:


//--------------------- .nv.info.contiguous_fast_reduce_f64 --------------------------
	.section	.nv.info.contiguous_fast_reduce_f64,"",@"SHT_CUDA_INFO"
	.sectionflags	@""
	.align	4


	//----- nvinfo : EIATTR_CUDA_API_VERSION
	.align		4
        /*0000*/ 	.byte	0x04, 0x37
        /*0002*/ 	.short	(.L_698 - .L_697)
.L_697:
        /*0004*/ 	.word	0x00000082


	//----- nvinfo : EIATTR_KPARAM_INFO
	.align		4
.L_698:
        /*0008*/ 	.byte	0x04, 0x17
        /*000a*/ 	.short	(.L_700 - .L_699)
.L_699:
        /*000c*/ 	.word	0x00000000
        /*0010*/ 	.short	0x0002
        /*0012*/ 	.short	0x0010
        /*0014*/ 	.byte	0x00, 0xf0, 0x21, 0x00


	//----- nvinfo : EIATTR_KPARAM_INFO
	.align		4
.L_700:
        /*0018*/ 	.byte	0x04, 0x17
        /*001a*/ 	.short	(.L_702 - .L_701)
.L_701:
        /*001c*/ 	.word	0x00000000
        /*0020*/ 	.short	0x0001
        /*0022*/ 	.short	0x0008
        /*0024*/ 	.byte	0x00, 0xf5, 0x21, 0x00


	//----- nvinfo : EIATTR_KPARAM_INFO
	.align		4
.L_702:
        /*0028*/ 	.byte	0x04, 0x17
        /*002a*/ 	.short	(.L_704 - .L_703)
.L_703:
        /*002c*/ 	.word	0x00000000
        /*0030*/ 	.short	0x0000
        /*0032*/ 	.short	0x0000
        /*0034*/ 	.byte	0x00, 0xf5, 0x21, 0x00


	//----- nvinfo : EIATTR_SPARSE_MMA_MASK
	.align		4
.L_704:
        /*0038*/ 	.byte	0x03, 0x50
        /*003a*/ 	.short	0x0000


	//----- nvinfo : EIATTR_MAXREG_COUNT
	.align		4
        /*003c*/ 	.byte	0x03, 0x1b
        /*003e*/ 	.short	0x00ff


	//----- nvinfo : EIATTR_NUM_BARRIERS
	.align		4
        /*0040*/ 	.byte	0x02, 0x4c
        /*0042*/ 	.byte	0x01
	.zero		1


	//----- nvinfo : EIATTR_MERCURY_ISA_VERSION
	.align		4
        /*0044*/ 	.byte	0x03, 0x5f
        /*0046*/ 	.short	0x0101


	//----- nvinfo : EIATTR_VRC_CTA_INIT_COUNT
	.align		4
        /*0048*/ 	.byte	0x02, 0x4a
	.zero		1
	.zero		1


	//----- nvinfo : EIATTR_EXIT_INSTR_OFFSETS
	.align		4
        /*004c*/ 	.byte	0x04, 0x1c
        /*004e*/ 	.short	(.L_706 - .L_705)


	//   ....[0]....
.L_705:
        /*0050*/ 	.word	0x00000340


	//   ....[1]....
        /*0054*/ 	.word	0x000004e0


	//   ....[2]....
        /*0058*/ 	.word	0x00000560


	//----- nvinfo : EIATTR_CRS_STACK_SIZE
	.align		4
.L_706:
        /*005c*/ 	.byte	0x04, 0x1e
        /*005e*/ 	.short	(.L_708 - .L_707)
.L_707:
        /*0060*/ 	.word	0x00000000


	//----- nvinfo : EIATTR_CBANK_PARAM_SIZE
	.align		4
.L_708:
        /*0064*/ 	.byte	0x03, 0x19
        /*0066*/ 	.short	0x0018


	//----- nvinfo : EIATTR_PARAM_CBANK
	.align		4
        /*0068*/ 	.byte	0x04, 0x0a
        /*006a*/ 	.short	(.L_710 - .L_709)
	.align		4
.L_709:
        /*006c*/ 	.word	index@(.nv.constant0.contiguous_fast_reduce_f64)
        /*0070*/ 	.short	0x0380
        /*0072*/ 	.short	0x0018


	//----- nvinfo : EIATTR_SW_WAR
	.align		4
.L_710:
        /*0074*/ 	.byte	0x04, 0x36
        /*0076*/ 	.short	(.L_712 - .L_711)
.L_711:
        /*0078*/ 	.word	0x00000008
.L_712:


//--------------------- .nv.info.contiguous_reduce3_f32 --------------------------
	.section	.nv.info.contiguous_reduce3_f32,"",@"SHT_CUDA_INFO"
	.sectionflags	@""
	.align	4


	//----- nvinfo : EIATTR_CUDA_API_VERSION
	.align		4
        /*0000*/ 	.byte	0x04, 0x37
        /*0002*/ 	.short	(.L_714 - .L_713)
.L_713:
        /*0004*/ 	.word	0x00000082


	//----- nvinfo : EIATTR_KPARAM_INFO
	.align		4
.L_714:
        /*0008*/ 	.byte	0x04, 0x17
        /*000a*/ 	.short	(.L_716 - .L_715)
.L_715:
        /*000c*/ 	.word	0x00000000
        /*0010*/ 	.short	0x0006
        /*0012*/ 	.short	0x0030
        /*0014*/ 	.byte	0x00, 0xf0, 0x21, 0x00


	//----- nvinfo : EIATTR_KPARAM_INFO
	.align		4
.L_716:
        /*0018*/ 	.byte	0x04, 0x17
        /*001a*/ 	.short	(.L_718 - .L_717)
.L_717:
        /*001c*/ 	.word	0x00000000
        /*0020*/ 	.short	0x0005
        /*0022*/ 	.short	0x0028
        /*0024*/ 	.byte	0x00, 0xf0, 0x21, 0x00


	//----- nvinfo : EIATTR_KPARAM_INFO
	.align		4
.L_718:
        /*0028*/ 	.byte	0x04, 0x17
        /*002a*/ 	.short	(.L_720 - .L_719)
.L_719:
        /*002c*/ 	.word	0x00000000
        /*0030*/ 	.short	0x0004
        /*0032*/ 	.short	0x0020
        /*0034*/ 	.byte	0x00, 0xf0, 0x21, 0x00


	//----- nvinfo : EIATTR_KPARAM_INFO
	.align		4
.L_720:
        /*0038*/ 	.byte	0x04, 0x17
        /*003a*/ 	.short	(.L_722 - .L_721)
.L_721:
        /*003c*/ 	.word	0x00000000
        /*0040*/ 	.short	0x0003
        /*0042*/ 	.short	0x0018
        /*0044*/ 	.byte	0x00, 0xf5, 0x21, 0x00


	//----- nvinfo : EIATTR_KPARAM_INFO
	.align		4
.L_722:
        /*0048*/ 	.byte	0x04, 0x17
        /*004a*/ 	.short	(.L_724 - .L_723)
.L_723:
        /*004c*/ 	.word	0x00000000
        /*0050*/ 	.short	0x0002
        /*0052*/ 	.short	0x0010
        /*0054*/ 	.byte	0x00, 0xf5, 0x21, 0x00


	//----- nvinfo : EIATTR_KPARAM_INFO
	.align		4
.L_724:
        /*0058*/ 	.byte	0x04, 0x17
        /*005a*/ 	.short	(.L_726 - .L_725)
.L_725:
        /*005c*/ 	.word	0x00000000
        /*0060*/ 	.short	0x0001
        /*0062*/ 	.short	0x0008
        /*0064*/ 	.byte	0x00, 0xf5, 0x21, 0x00


	//----- nvinfo : EIATTR_KPARAM_INFO
	.align		4
.L_726:
        /*0068*/ 	.byte	0x04, 0x17
        /*006a*/ 	.short	(.L_728 - .L_727)
.L_727:
        /*006c*/ 	.word	0x00000000
        /*0070*/ 	.short	0x0000
        /*0072*/ 	.short	0x0000
        /*0074*/ 	.byte	0x00, 0xf5, 0x21, 0x00


	//----- nvinfo : EIATTR_SPARSE_MMA_MASK
	.align		4
.L_728:
        /*0078*/ 	.byte	0x03, 0x50
        /*007a*/ 	.short	0x0000


	//----- nvinfo : EIATTR_MAXREG_COUNT
	.align		4
        /*007c*/ 	.byte	0x03, 0x1b
        /*007e*/ 	.short	0x00ff


	//----- nvinfo : EIATTR_NUM_BARRIERS
	.align		4
        /*0080*/ 	.byte	0x02, 0x4c
        /*0082*/ 	.byte	0x01
	.zero		1


	//----- nvinfo : EIATTR_MERCURY_ISA_VERSION
	.align		4
        /*0084*/ 	.byte	0x03, 0x5f
        /*0086*/ 	.short	0x0101


	//----- nvinfo : EIATTR_VRC_CTA_INIT_COUNT
	.align		4
        /*0088*/ 	.byte	0x02, 0x4a
	.zero		1
	.zero		1


	//----- nvinfo : EIATTR_EXIT_INSTR_OFFSETS
	.align		4
        /*008c*/ 	.byte	0x04, 0x1c
        /*008e*/ 	.short	(.L_730 - .L_729)


	//   ....[0]....
.L_729:
        /*0090*/ 	.word	0x00000150


	//   ....[1]....
        /*0094*/ 	.word	0x00003110


	//   ....[2]....
        /*0098*/ 	.word	0x00003740


	//----- nvinfo : EIATTR_CRS_STACK_SIZE
	.align		4
.L_730:
        /*009c*/ 	.byte	0x04, 0x1e
        /*009e*/ 	.short	(.L_732 - .L_731)
.L_731:
        /*00a0*/ 	.word	0x00000000


	//----- nvinfo : EIATTR_CBANK_PARAM_SIZE
	.align		4
.L_732:
        /*00a4*/ 	.byte	0x03, 0x19
        /*00a6*/ 	.short	0x0038


	//----- nvinfo : EIATTR_PARAM_CBANK
	.align		4
        /*00a8*/ 	.byte	0x04, 0x0a
        /*00aa*/ 	.short	(.L_734 - .L_733)
	.align		4
.L_733:
        /*00ac*/ 	.word	index@(.nv.constant0.contiguous_reduce3_f32)
        /*00b0*/ 	.short	0x0380
        /*00b2*/ 	.short	0x0038


	//----- nvinfo : EIATTR_SW_WAR
	.align		4
.L_734:
        /*00b4*/ 	.byte	0x04, 0x36
        /*00b6*/ 	.short	(.L_736 - .L_735)
.L_735:
        /*00b8*/ 	.word	0x00000008
.L_736:


//--------------------- .nv.info.contiguous_reduce22_f32 --------------------------
	.section	.nv.info.contiguous_reduce22_f32,"",@"SHT_CUDA_INFO"
	.sectionflags	@""
	.align	4


	//----- nvinfo : EIATTR_CUDA_API_VERSION
	.align		4
        /*0000*/ 	.byte	0x04, 0x37
        /*0002*/ 	.short	(.L_738 - .L_737)
.L_737:
        /*0004*/ 	.word	0x00000082


	//----- nvinfo : EIATTR_KPARAM_INFO
	.align		4
.L_738:
        /*0008*/ 	.byte	0x04, 0x17
        /*000a*/ 	.short	(.L_740 - .L_739)
.L_739:
        /*000c*/ 	.word	0x00000000
        /*0010*/ 	.short	0x0003
        /*0012*/ 	.short	0x0018
        /*0014*/ 	.byte	0x00, 0xf0, 0x21, 0x00


	//----- nvinfo : EIATTR_KPARAM_INFO
	.align		4
.L_740:
        /*0018*/ 	.byte	0x04, 0x17
        /*001a*/ 	.short	(.L_742 - .L_741)
.L_741:
        /*001c*/ 	.word	0x00000000
        /*0020*/ 	.short	0x0002
        /*0022*/ 	.short	0x0010
        /*0024*/ 	.byte	0x00, 0xf0, 0x21, 0x00


	//----- nvinfo : EIATTR_KPARAM_INFO
	.align		4
.L_742:
        /*0028*/ 	.byte	0x04, 0x17
        /*002a*/ 	.short	(.L_744 - .L_743)
.L_743:
        /*002c*/ 	.word	0x00000000
        /*0030*/ 	.short	0x0001
        /*0032*/ 	.short	0x0008
        /*0034*/ 	.byte	0x00, 0xf5, 0x21, 0x00


	//----- nvinfo : EIATTR_KPARAM_INFO
	.align		4
.L_744:
        /*0038*/ 	.byte	0x04, 0x17
        /*003a*/ 	.short	(.L_746 - .L_745)
.L_745:
        /*003c*/ 	.word	0x00000000
        /*0040*/ 	.short	0x0000
        /*0042*/ 	.short	0x0000
        /*0044*/ 	.byte	0x00, 0xf5, 0x21, 0x00


	//----- nvinfo : EIATTR_SPARSE_MMA_MASK
	.align		4
.L_746:
        /*0048*/ 	.byte	0x03, 0x50
        /*004a*/ 	.short	0x0000


	//----- nvinfo : EIATTR_MAXREG_COUNT
	.align		4
        /*004c*/ 	.byte	0x03, 0x1b
        /*004e*/ 	.short	0x00ff


	//----- nvinfo : EIATTR_NUM_BARRIERS
	.align		4
        /*0050*/ 	.byte	0x02, 0x4c
        /*0052*/ 	.byte	0x01
	.zero		1


	//----- nvinfo : EIATTR_MERCURY_ISA_VERSION
	.align		4
        /*0054*/ 	.byte	0x03, 0x5f
        /*0056*/ 	.short	0x0101


	//----- nvinfo : EIATTR_VRC_CTA_INIT_COUNT
	.align		4
        /*0058*/ 	.byte	0x02, 0x4a
	.zero		1
	.zero		1


	//----- nvinfo : EIATTR_EXIT_INSTR_OFFSETS
	.align		4
        /*005c*/ 	.byte	0x04, 0x1c
        /*005e*/ 	.short	(.L_748 - .L_747)


	//   ....[0]....
.L_747:
        /*0060*/ 	.word	0x000003f0


	//   ....[1]....
        /*0064*/ 	.word	0x00000590


	//   ....[2]....
        /*0068*/ 	.word	0x000006a0


	//----- nvinfo : EIATTR_CRS_STACK_SIZE
	.align		4
.L_748:
        /*006c*/ 	.byte	0x04, 0x1e
        /*006e*/ 	.short	(.L_750 - .L_749)
.L_749:
        /*0070*/ 	.word	0x00000000


	//----- nvinfo : EIATTR_CBANK_PARAM_SIZE
	.align		4
.L_750:
        /*0074*/ 	.byte	0x03, 0x19
        /*0076*/ 	.short	0x0020


	//----- nvinfo : EIATTR_PARAM_CBANK
	.align		4
        /*0078*/ 	.byte	0x04, 0x0a
        /*007a*/ 	.short	(.L_752 - .L_751)
	.align		4
.L_751:
        /*007c*/ 	.word	index@(.nv.constant0.contiguous_reduce22_f32)
        /*0080*/ 	.short	0x0380
        /*0082*/ 	.short	0x0020


	//----- nvinfo : EIATTR_SW_WAR
	.align		4
.L_752:
        /*0084*/ 	.byte	0x04, 0x36
        /*0086*/ 	.short	(.L_754 - .L_753)
.L_753:
        /*0088*/ 	.word	0x00000008
.L_754:


//--------------------- .nv.info.contiguous_reduce2_f32 --------------------------
	.section	.nv.info.contiguous_reduce2_f32,"",@"SHT_CUDA_INFO"
	.sectionflags	@""
	.align	4


	//----- nvinfo : EIATTR_CUDA_API_VERSION
	.align		4
        /*0000*/ 	.byte	0x04, 0x37
        /*0002*/ 	.short	(.L_756 - .L_755)
.L_755:
        /*0004*/ 	.word	0x00000082


	//----- nvinfo : EIATTR_KPARAM_INFO
	.align		4
.L_756:
        /*0008*/ 	.byte	0x04, 0x17
        /*000a*/ 	.short	(.L_758 - .L_757)
.L_757:
        /*000c*/ 	.word	0x00000000
        /*0010*/ 	.short	0x0006
        /*0012*/ 	.short	0x0030
        /*0014*/ 	.byte	0x00, 0xf0, 0x21, 0x00


	//----- nvinfo : EIATTR_KPARAM_INFO
	.align		4
.L_758:
        /*0018*/ 	.byte	0x04, 0x17
        /*001a*/ 	.short	(.L_760 - .L_759)
.L_759:
        /*001c*/ 	.word	0x00000000
        /*0020*/ 	.short	0x0005
        /*0022*/ 	.short	0x0028
        /*0024*/ 	.byte	0x00, 0xf0, 0x21, 0x00


	//----- nvinfo : EIATTR_KPARAM_INFO
	.align		4
.L_760:
        /*0028*/ 	.byte	0x04, 0x17
        /*002a*/ 	.short	(.L_762 - .L_761)
.L_761:
        /*002c*/ 	.word	0x00000000
        /*0030*/ 	.short	0x0004
        /*0032*/ 	.short	0x0020
        /*0034*/ 	.byte	0x00, 0xf0, 0x21, 0x00


	//----- nvinfo : EIATTR_KPARAM_INFO
	.align		4
.L_762:
        /*0038*/ 	.byte	0x04, 0x17
        /*003a*/ 	.short	(.L_764 - .L_763)
.L_763:
        /*003c*/ 	.word	0x00000000
        /*0040*/ 	.short	0x0003
        /*0042*/ 	.short	0x0018
        /*0044*/ 	.byte	0x00, 0xf5, 0x21, 0x00


	//----- nvinfo : EIATTR_KPARAM_INFO
	.align		4
.L_764:
        /*0048*/ 	.byte	0x04, 0x17
        /*004a*/ 	.short	(.L_766 - .L_765)
.L_765:
        /*004c*/ 	.word	0x00000000
        /*0050*/ 	.short	0x0002
        /*0052*/ 	.short	0x0010
        /*0054*/ 	.byte	0x00, 0xf5, 0x21, 0x00


	//----- nvinfo : EIATTR_KPARAM_INFO
	.align		4
.L_766:
        /*0058*/ 	.byte	0x04, 0x17
        /*005a*/ 	.short	(.L_768 - .L_767)
.L_767:
        /*005c*/ 	.word	0x00000000
        /*0060*/ 	.short	0x0001
        /*0062*/ 	.short	0x0008
        /*0064*/ 	.byte	0x00, 0xf5, 0x21, 0x00


	//----- nvinfo : EIATTR_KPARAM_INFO
	.align		4
.L_768:
        /*0068*/ 	.byte	0x04, 0x17
        /*006a*/ 	.short	(.L_770 - .L_769)
.L_769:
        /*006c*/ 	.word	0x00000000
        /*0070*/ 	.short	0x0000
        /*0072*/ 	.short	0x0000
        /*0074*/ 	.byte	0x00, 0xf5, 0x21, 0x00


	//----- nvinfo : EIATTR_SPARSE_MMA_MASK
	.align		4
.L_770:
        /*0078*/ 	.byte	0x03, 0x50
        /*007a*/ 	.short	0x0000


	//----- nvinfo : EIATTR_MAXREG_COUNT
	.align		4
        /*007c*/ 	.byte	0x03, 0x1b
        /*007e*/ 	.short	0x00ff


	//----- nvinfo : EIATTR_NUM_BARRIERS
	.align		4
        /*0080*/ 	.byte	0x02, 0x4c
        /*0082*/ 	.byte	0x01
	.zero		1


	//----- nvinfo : EIATTR_MERCURY_ISA_VERSION
	.align		4
        /*0084*/ 	.byte	0x03, 0x5f
        /*0086*/ 	.short	0x0101


	//----- nvinfo : EIATTR_VRC_CTA_INIT_COUNT
	.align		4
        /*0088*/ 	.byte	0x02, 0x4a
	.zero		1
	.zero		1


	//----- nvinfo : EIATTR_EXIT_INSTR_OFFSETS
	.align		4
        /*008c*/ 	.byte	0x04, 0x1c
        /*008e*/ 	.short	(.L_772 - .L_771)


	//   ....[0]....
.L_771:
        /*0090*/ 	.word	0x000067e0


	//   ....[1]....
        /*0094*/ 	.word	0x00006980


	//   ....[2]....
        /*0098*/ 	.word	0x00006a90


	//----- nvinfo : EIATTR_CRS_STACK_SIZE
	.align		4
.L_772:
        /*009c*/ 	.byte	0x04, 0x1e
        /*009e*/ 	.short	(.L_774 - .L_773)
.L_773:
        /*00a0*/ 	.word	0x00000000


	//----- nvinfo : EIATTR_CBANK_PARAM_SIZE
	.align		4
.L_774:
        /*00a4*/ 	.byte	0x03, 0x19
        /*00a6*/ 	.short	0x0038


	//----- nvinfo : EIATTR_PARAM_CBANK
	.align		4
        /*00a8*/ 	.byte	0x04, 0x0a
        /*00aa*/ 	.short	(.L_776 - .L_775)
	.align		4
.L_775:
        /*00ac*/ 	.word	index@(.nv.constant0.contiguous_reduce2_f32)
        /*00b0*/ 	.short	0x0380
        /*00b2*/ 	.short	0x0038


	//----- nvinfo : EIATTR_SW_WAR
	.align		4
.L_776:
        /*00b4*/ 	.byte	0x04, 0x36
        /*00b6*/ 	.short	(.L_778 - .L_777)
.L_777:
        /*00b8*/ 	.word	0x00000008
.L_778:


//--------------------- .nv.info.uncontiguous_fast_reduce_f32 --------------------------
	.section	.nv.info.uncontiguous_fast_reduce_f32,"",@"SHT_CUDA_INFO"
	.sectionflags	@""
	.align	4


	//----- nvinfo : EIATTR_CUDA_API_VERSION
	.align		4
        /*0000*/ 	.byte	0x04, 0x37
        /*0002*/ 	.short	(.L_780 - .L_779)
.L_779:
        /*0004*/ 	.word	0x00000082


	//----- nvinfo : EIATTR_KPARAM_INFO
	.align		4
.L_780:
        /*0008*/ 	.byte	0x04, 0x17
        /*000a*/ 	.short	(.L_782 - .L_781)
.L_781:
        /*000c*/ 	.word	0x00000000
        /*0010*/ 	.short	0x0005
        /*0012*/ 	.short	0x0028
        /*0014*/ 	.byte	0x00, 0xf0, 0x21, 0x00


	//----- nvinfo : EIATTR_KPARAM_INFO
	.align		4
.L_782:
        /*0018*/ 	.byte	0x04, 0x17
        /*001a*/ 	.short	(.L_784 - .L_783)
.L_783:
        /*001c*/ 	.word	0x00000000
        /*0020*/ 	.short	0x0004
        /*0022*/ 	.short	0x0020
        /*0024*/ 	.byte	0x00, 0xf0, 0x21, 0x00


	//----- nvinfo : EIATTR_KPARAM_INFO
	.align		4
.L_784:
        /*0028*/ 	.byte	0x04, 0x17
        /*002a*/ 	.short	(.L_786 - .L_785)
.L_785:
        /*002c*/ 	.word	0x00000000
        /*0030*/ 	.short	0x0003
        /*0032*/ 	.short	0x0018
        /*0034*/ 	.byte	0x00, 0xf5, 0x21, 0x00


	//----- nvinfo : EIATTR_KPARAM_INFO
	.align		4
.L_786:
        /*0038*/ 	.byte	0x04, 0x17
        /*003a*/ 	.short	(.L_788 - .L_787)
.L_787:
        /*003c*/ 	.word	0x00000000
        /*0040*/ 	.short	0x0002
        /*0042*/ 	.short	0x0010
        /*0044*/ 	.byte	0x00, 0xf5, 0x21, 0x00


	//----- nvinfo : EIATTR_KPARAM_INFO
	.align		4
.L_788:
        /*0048*/ 	.byte	0x04, 0x17
        /*004a*/ 	.short	(.L_790 - .L_789)
.L_789:
        /*004c*/ 	.word	0x00000000
        /*0050*/ 	.short	0x0001
        /*0052*/ 	.short	0x0008
        /*0054*/ 	.byte	0x00, 0xf5, 0x21, 0x00


	//----- nvinfo : EIATTR_KPARAM_INFO
	.align		4
.L_790:
        /*0058*/ 	.byte	0x04, 0x17
        /*005a*/ 	.short	(.L_792 - .L_791)
.L_791:
        /*005c*/ 	.word	0x00000000
        /*0060*/ 	.short	0x0000
        /*0062*/ 	.short	0x0000
        /*0064*/ 	.byte	0x00, 0xf5, 0x21, 0x00


	//----- nvinfo : EIATTR_SPARSE_MMA_MASK
	.align		4
.L_792:
        /*0068*/ 	.byte	0x03, 0x50
        /*006a*/ 	.short	0x0000


	//----- nvinfo : EIATTR_MAXREG_COUNT
	.align		4
        /*006c*/ 	.byte	0x03, 0x1b
        /*006e*/ 	.short	0x00ff


	//----- nvinfo : EIATTR_NUM_BARRIERS
	.align		4
        /*0070*/ 	.byte	0x02, 0x4c
        /*0072*/ 	.byte	0x01
	.zero		1


	//----- nvinfo : EIATTR_MERCURY_ISA_VERSION
	.align		4
        /*0074*/ 	.byte	0x03, 0x5f
        /*0076*/ 	.short	0x0101


	//----- nvinfo : EIATTR_VRC_CTA_INIT_COUNT
	.align		4
        /*0078*/ 	.byte	0x02, 0x4a
	.zero		1
	.zero		1


	//----- nvinfo : EIATTR_EXIT_INSTR_OFFSETS
	.align		4
        /*007c*/ 	.byte	0x04, 0x1c
        /*007e*/ 	.short	(.L_794 - .L_793)


	//   ....[0]....
.L_793:
        /*0080*/ 	.word	0x00006a10


	//   ....[1]....
        /*0084*/ 	.word	0x00006bb0


	//   ....[2]....
        /*0088*/ 	.word	0x00006c30


	//----- nvinfo : EIATTR_CRS_STACK_SIZE
	.align		4
.L_794:
        /*008c*/ 	.byte	0x04, 0x1e
        /*008e*/ 	.short	(.L_796 - .L_795)
.L_795:
        /*0090*/ 	.word	0x00000000


	//----- nvinfo : EIATTR_CBANK_PARAM_SIZE
	.align		4
.L_796:
        /*0094*/ 	.byte	0x03, 0x19
        /*0096*/ 	.short	0x0030


	//----- nvinfo : EIATTR_PARAM_CBANK
	.align		4
        /*0098*/ 	.byte	0x04, 0x0a
        /*009a*/ 	.short	(.L_798 - .L_797)
	.align		4
.L_797:
        /*009c*/ 	.word	index@(.nv.constant0.uncontiguous_fast_reduce_f32)
        /*00a0*/ 	.short	0x0380
        /*00a2*/ 	.short	0x0030


	//----- nvinfo : EIATTR_SW_WAR
	.align		4
.L_798:
        /*00a4*/ 	.byte	0x04, 0x36
        /*00a6*/ 	.short	(.L_800 - .L_799)
.L_799:
        /*00a8*/ 	.word	0x00000008
.L_800:


//--------------------- .nv.info.contiguous_fast_reduce_f32 --------------------------
	.section	.nv.info.contiguous_fast_reduce_f32,"",@"SHT_CUDA_INFO"
	.sectionflags	@""
	.align	4


	//----- nvinfo : EIATTR_CUDA_API_VERSION
	.align		4
        /*0000*/ 	.byte	0x04, 0x37
        /*0002*/ 	.short	(.L_802 - .L_801)
.L_801:
        /*0004*/ 	.word	0x00000082


	//----- nvinfo : EIATTR_KPARAM_INFO
	.align		4
.L_802:
        /*0008*/ 	.byte	0x04, 0x17
        /*000a*/ 	.short	(.L_804 - .L_803)
.L_803:
        /*000c*/ 	.word	0x00000000
        /*0010*/ 	.short	0x0002
        /*0012*/ 	.short	0x0010
        /*0014*/ 	.byte	0x00, 0xf0, 0x21, 0x00


	//----- nvinfo : EIATTR_KPARAM_INFO
	.align		4
.L_804:
        /*0018*/ 	.byte	0x04, 0x17
        /*001a*/ 	.short	(.L_806 - .L_805)
.L_805:
        /*001c*/ 	.word	0x00000000
        /*0020*/ 	.short	0x0001
        /*0022*/ 	.short	0x0008
        /*0024*/ 	.byte	0x00, 0xf5, 0x21, 0x00


	//----- nvinfo : EIATTR_KPARAM_INFO
	.align		4
.L_806:
        /*0028*/ 	.byte	0x04, 0x17
        /*002a*/ 	.short	(.L_808 - .L_807)
.L_807:
        /*002c*/ 	.word	0x00000000
        /*0030*/ 	.short	0x0000
        /*0032*/ 	.short	0x0000
        /*0034*/ 	.byte	0x00, 0xf5, 0x21, 0x00


	//----- nvinfo : EIATTR_SPARSE_MMA_MASK
	.align		4
.L_808:
        /*0038*/ 	.byte	0x03, 0x50
        /*003a*/ 	.short	0x0000


	//----- nvinfo : EIATTR_MAXREG_COUNT
	.align		4
        /*003c*/ 	.byte	0x03, 0x1b
        /*003e*/ 	.short	0x00ff


	//----- nvinfo : EIATTR_NUM_BARRIERS
	.align		4
        /*0040*/ 	.byte	0x02, 0x4c
        /*0042*/ 	.byte	0x01
	.zero		1


	//----- nvinfo : EIATTR_MERCURY_ISA_VERSION
	.align		4
        /*0044*/ 	.byte	0x03, 0x5f
        /*0046*/ 	.short	0x0101


	//----- nvinfo : EIATTR_VRC_CTA_INIT_COUNT
	.align		4
        /*0048*/ 	.byte	0x02, 0x4a
	.zero		1
	.zero		1


	//----- nvinfo : EIATTR_EXIT_INSTR_OFFSETS
	.align		4
        /*004c*/ 	.byte	0x04, 0x1c
        /*004e*/ 	.short	(.L_810 - .L_809)


	//   ....[0]....
.L_809:
        /*0050*/ 	.word	0x00000340


	//   ....[1]....
        /*0054*/ 	.word	0x000004e0


	//   ....[2]....
        /*0058*/ 	.word	0x00000560


	//----- nvinfo : EIATTR_CRS_STACK_SIZE
	.align		4
.L_810:
        /*005c*/ 	.byte	0x04, 0x1e
        /*005e*/ 	.short	(.L_812 - .L_811)
.L_811:
        /*0060*/ 	.word	0x00000000


	//----- nvinfo : EIATTR_CBANK_PARAM_SIZE
	.align		4
.L_812:
        /*0064*/ 	.byte	0x03, 0x19
        /*0066*/ 	.short	0x0018


	//----- nvinfo : EIATTR_PARAM_CBANK
	.align		4
        /*0068*/ 	.byte	0x04, 0x0a
        /*006a*/ 	.short	(.L_814 - .L_813)
	.align		4
.L_813:
        /*006c*/ 	.word	index@(.nv.constant0.contiguous_fast_reduce_f32)
        /*0070*/ 	.short	0x0380
        /*0072*/ 	.short	0x0018


	//----- nvinfo : EIATTR_SW_WAR
	.align		4
.L_814:
        /*0074*/ 	.byte	0x04, 0x36
        /*0076*/ 	.short	(.L_816 - .L_815)
.L_815:
        /*0078*/ 	.word	0x00000008
.L_816:


//--------------------- .nv.info.contiguous_reduce3_u64 --------------------------
	.section	.nv.info.contiguous_reduce3_u64,"",@"SHT_CUDA_INFO"
	.sectionflags	@""
	.align	4


	//----- nvinfo : EIATTR_CUDA_API_VERSION
	.align		4
        /*0000*/ 	.byte	0x04, 0x37
        /*0002*/ 	.short	(.L_818 - .L_817)
.L_817:
        /*0004*/ 	.word	0x00000082


	//----- nvinfo : EIATTR_KPARAM_INFO
	.align		4
.L_818:
        /*0008*/ 	.byte	0x04, 0x17
        /*000a*/ 	.short	(.L_820 - .L_819)
.L_819:
        /*000c*/ 	.word	0x00000000
        /*0010*/ 	.short	0x0006
        /*0012*/ 	.short	0x0030
        /*0014*/ 	.byte	0x00, 0xf0, 0x21, 0x00


	//----- nvinfo : EIATTR_KPARAM_INFO
	.align		4
.L_820:
        /*0018*/ 	.byte	0x04, 0x17
        /*001a*/ 	.short	(.L_822 - .L_821)
.L_821:
        /*001c*/ 	.word	0x00000000
        /*0020*/ 	.short	0x0005
        /*0022*/ 	.short	0x0028
        /*0024*/ 	.byte	0x00, 0xf0, 0x21, 0x00


	//----- nvinfo : EIATTR_KPARAM_INFO
	.align		4
.L_822:
        /*0028*/ 	.byte	0x04, 0x17
        /*002a*/ 	.short	(.L_824 - .L_823)
.L_823:
        /*002c*/ 	.word	0x00000000
        /*0030*/ 	.short	0x0004
        /*0032*/ 	.short	0x0020
        /*0034*/ 	.byte	0x00, 0xf0, 0x21, 0x00


	//----- nvinfo : EIATTR_KPARAM_INFO
	.align		4
.L_824:
        /*0038*/ 	.byte	0x04, 0x17
        /*003a*/ 	.short	(.L_826 - .L_825)
.L_825:
        /*003c*/ 	.word	0x00000000
        /*0040*/ 	.short	0x0003
        /*0042*/ 	.short	0x0018
        /*0044*/ 	.byte	0x00, 0xf5, 0x21, 0x00


	//----- nvinfo : EIATTR_KPARAM_INFO
	.align		4
.L_826:
        /*0048*/ 	.byte	0x04, 0x17
        /*004a*/ 	.short	(.L_828 - .L_827)
.L_827:
        /*004c*/ 	.word	0x00000000
        /*0050*/ 	.short	0x0002
        /*0052*/ 	.short	0x0010
        /*0054*/ 	.byte	0x00, 0xf5, 0x21, 0x00


	//----- nvinfo : EIATTR_KPARAM_INFO
	.align		4
.L_828:
        /*0058*/ 	.byte	0x04, 0x17
        /*005a*/ 	.short	(.L_830 - .L_829)
.L_829:
        /*005c*/ 	.word	0x00000000
        /*0060*/ 	.short	0x0001
        /*0062*/ 	.short	0x0008
        /*0064*/ 	.byte	0x00, 0xf5, 0x21, 0x00


	//----- nvinfo : EIATTR_KPARAM_INFO
	.align		4
.L_830:
        /*0068*/ 	.byte	0x04, 0x17
        /*006a*/ 	.short	(.L_832 - .L_831)
.L_831:
        /*006c*/ 	.word	0x00000000
        /*0070*/ 	.short	0x0000
        /*0072*/ 	.short	0x0000
        /*0074*/ 	.byte	0x00, 0xf5, 0x21, 0x00


	//----- nvinfo : EIATTR_SPARSE_MMA_MASK
	.align		4
.L_832:
        /*0078*/ 	.byte	0x03, 0x50
        /*007a*/ 	.short	0x0000


	//----- nvinfo : EIATTR_MAXREG_COUNT
	.align		4
        /*007c*/ 	.byte	0x03, 0x1b
        /*007e*/ 	.short	0x00ff


	//----- nvinfo : EIATTR_NUM_BARRIERS
	.align		4
        /*0080*/ 	.byte	0x02, 0x4c
        /*0082*/ 	.byte	0x01
	.zero		1


	//----- nvinfo : EIATTR_MERCURY_ISA_VERSION
	.align		4
        /*0084*/ 	.byte	0x03, 0x5f
        /*0086*/ 	.short	0x0101


	//----- nvinfo : EIATTR_VRC_CTA_INIT_COUNT
	.align		4
        /*0088*/ 	.byte	0x02, 0x4a
	.zero		1
	.zero		1


	//----- nvinfo : EIATTR_EXIT_INSTR_OFFSETS
	.align		4
        /*008c*/ 	.byte	0x04, 0x1c
        /*008e*/ 	.short	(.L_834 - .L_833)


	//   ....[0]....
.L_833:
        /*0090*/ 	.word	0x00000150


	//   ....[1]....
        /*0094*/ 	.word	0x00003110


	//   ....[2]....
        /*0098*/ 	.word	0x00003810


	//----- nvinfo : EIATTR_CRS_STACK_SIZE
	.align		4
.L_834:
        /*009c*/ 	.byte	0x04, 0x1e
        /*009e*/ 	.short	(.L_836 - .L_835)
.L_835:
        /*00a0*/ 	.word	0x00000000


	//----- nvinfo : EIATTR_CBANK_PARAM_SIZE
	.align		4
.L_836:
        /*00a4*/ 	.byte	0x03, 0x19
        /*00a6*/ 	.short	0x0038


	//----- nvinfo : EIATTR_PARAM_CBANK
	.align		4
        /*00a8*/ 	.byte	0x04, 0x0a
        /*00aa*/ 	.short	(.L_838 - .L_837)
	.align		4
.L_837:
        /*00ac*/ 	.word	index@(.nv.constant0.contiguous_reduce3_u64)
        /*00b0*/ 	.short	0x0380
        /*00b2*/ 	.short	0x0038


	//----- nvinfo : EIATTR_SW_WAR
	.align		4
.L_838:
        /*00b4*/ 	.byte	0x04, 0x36
        /*00b6*/ 	.short	(.L_840 - .L_839)
.L_839:
        /*00b8*/ 	.word	0x00000008
.L_840:


//--------------------- .nv.info.contiguous_reduce22_u64 --------------------------
	.section	.nv.info.contiguous_reduce22_u64,"",@"SHT_CUDA_INFO"
	.sectionflags	@""
	.align	4


	//----- nvinfo : EIATTR_CUDA_API_VERSION
	.align		4
        /*0000*/ 	.byte	0x04, 0x37
        /*0002*/ 	.short	(.L_842 - .L_841)
.L_841:
        /*0004*/ 	.word	0x00000082


	//----- nvinfo : EIATTR_KPARAM_INFO
	.align		4
.L_842:
        /*0008*/ 	.byte	0x04, 0x17
        /*000a*/ 	.short	(.L_844 - .L_843)
.L_843:
        /*000c*/ 	.word	0x00000000
        /*0010*/ 	.short	0x0003
        /*0012*/ 	.short	0x0018
        /*0014*/ 	.byte	0x00, 0xf0, 0x21, 0x00


	//----- nvinfo : EIATTR_KPARAM_INFO
	.align		4
.L_844:
        /*0018*/ 	.byte	0x04, 0x17
        /*001a*/ 	.short	(.L_846 - .L_845)
.L_845:
        /*001c*/ 	.word	0x00000000
        /*0020*/ 	.short	0x0002
        /*0022*/ 	.short	0x0010
        /*0024*/ 	.byte	0x00, 0xf0, 0x21, 0x00


	//----- nvinfo : EIATTR_KPARAM_INFO
	.align		4
.L_846:
        /*0028*/ 	.byte	0x04, 0x17
        /*002a*/ 	.short	(.L_848 - .L_847)
.L_847:
        /*002c*/ 	.word	0x00000000
        /*0030*/ 	.short	0x0001
        /*0032*/ 	.short	0x0008
        /*0034*/ 	.byte	0x00, 0xf5, 0x21, 0x00


	//----- nvinfo : EIATTR_KPARAM_INFO
	.align		4
.L_848:
        /*0038*/ 	.byte	0x04, 0x17
        /*003a*/ 	.short	(.L_850 - .L_849)
.L_849:
        /*003c*/ 	.word	0x00000000
        /*0040*/ 	.short	0x0000
        /*0042*/ 	.short	0x0000
        /*0044*/ 	.byte	0x00, 0xf5, 0x21, 0x00


	//----- nvinfo : EIATTR_SPARSE_MMA_MASK
	.align		4
.L_850:
        /*0048*/ 	.byte	0x03, 0x50
        /*004a*/ 	.short	0x0000


	//----- nvinfo : EIATTR_MAXREG_COUNT
	.align		4
        /*004c*/ 	.byte	0x03, 0x1b
        /*004e*/ 	.short	0x00ff


	//----- nvinfo : EIATTR_NUM_BARRIERS
	.align		4
        /*0050*/ 	.byte	0x02, 0x4c
        /*0052*/ 	.byte	0x01
	.zero		1


	//----- nvinfo : EIATTR_MERCURY_ISA_VERSION
	.align		4
        /*0054*/ 	.byte	0x03, 0x5f
        /*0056*/ 	.short	0x0101


	//----- nvinfo : EIATTR_VRC_CTA_INIT_COUNT
	.align		4
        /*0058*/ 	.byte	0x02, 0x4a
	.zero		1
	.zero		1


	//----- nvinfo : EIATTR_EXIT_INSTR_OFFSETS
	.align		4
        /*005c*/ 	.byte	0x04, 0x1c
        /*005e*/ 	.short	(.L_852 - .L_851)


	//   ....[0]....
.L_851:
        /*0060*/ 	.word	0x00000420


	//   ....[1]....
        /*0064*/ 	.word	0x00000620


	//   ....[2]....
        /*0068*/ 	.word	0x00000730


	//----- nvinfo : EIATTR_CRS_STACK_SIZE
	.align		4
.L_852:
        /*006c*/ 	.byte	0x04, 0x1e
        /*006e*/ 	.short	(.L_854 - .L_853)
.L_853:
        /*0070*/ 	.word	0x00000000


	//----- nvinfo : EIATTR_CBANK_PARAM_SIZE
	.align		4
.L_854:
        /*0074*/ 	.byte	0x03, 0x19
        /*0076*/ 	.short	0x0020


	//----- nvinfo : EIATTR_PARAM_CBANK
	.align		4
        /*0078*/ 	.byte	0x04, 0x0a
        /*007a*/ 	.short	(.L_856 - .L_855)
	.align		4
.L_855:
        /*007c*/ 	.word	index@(.nv.constant0.contiguous_reduce22_u64)
        /*0080*/ 	.short	0x0380
        /*0082*/ 	.short	0x0020


	//----- nvinfo : EIATTR_SW_WAR
	.align		4
.L_856:
        /*0084*/ 	.byte	0x04, 0x36
        /*0086*/ 	.short	(.L_858 - .L_857)
.L_857:
        /*0088*/ 	.word	0x00000008
.L_858:


//--------------------- .nv.info.contiguous_reduce2_u64 --------------------------
	.section	.nv.info.contiguous_reduce2_u64,"",@"SHT_CUDA_INFO"
	.sectionflags	@""
	.align	4


	//----- nvinfo : EIATTR_CUDA_API_VERSION
	.align		4
        /*0000*/ 	.byte	0x04, 0x37
        /*0002*/ 	.short	(.L_860 - .L_859)
.L_859:
        /*0004*/ 	.word	0x00000082


	//----- nvinfo : EIATTR_KPARAM_INFO
	.align		4
.L_860:
        /*0008*/ 	.byte	0x04, 0x17
        /*000a*/ 	.short	(.L_862 - .L_861)
.L_861:
        /*000c*/ 	.word	0x00000000
        /*0010*/ 	.short	0x0006
        /*0012*/ 	.short	0x0030
        /*0014*/ 	.byte	0x00, 0xf0, 0x21, 0x00


	//----- nvinfo : EIATTR_KPARAM_INFO
	.align		4
.L_862:
        /*0018*/ 	.byte	0x04, 0x17
        /*001a*/ 	.short	(.L_864 - .L_863)
.L_863:
        /*001c*/ 	.word	0x00000000
        /*0020*/ 	.short	0x0005
        /*0022*/ 	.short	0x0028
        /*0024*/ 	.byte	0x00, 0xf0, 0x21, 0x00


	//----- nvinfo : EIATTR_KPARAM_INFO
	.align		4
.L_864:
        /*0028*/ 	.byte	0x04, 0x17
        /*002a*/ 	.short	(.L_866 - .L_865)
.L_865:
        /*002c*/ 	.word	0x00000000
        /*0030*/ 	.short	0x0004
        /*0032*/ 	.short	0x0020
        /*0034*/ 	.byte	0x00, 0xf0, 0x21, 0x00


	//----- nvinfo : EIATTR_KPARAM_INFO
	.align		4
.L_866:
        /*0038*/ 	.byte	0x04, 0x17
        /*003a*/ 	.short	(.L_868 - .L_867)
.L_867:
        /*003c*/ 	.word	0x00000000
        /*0040*/ 	.short	0x0003
        /*0042*/ 	.short	0x0018
        /*0044*/ 	.byte	0x00, 0xf5, 0x21, 0x00


	//----- nvinfo : EIATTR_KPARAM_INFO
	.align		4
.L_868:
        /*0048*/ 	.byte	0x04, 0x17
        /*004a*/ 	.short	(.L_870 - .L_869)
.L_869:
        /*004c*/ 	.word	0x00000000
        /*0050*/ 	.short	0x0002
        /*0052*/ 	.short	0x0010
        /*0054*/ 	.byte	0x00, 0xf5, 0x21, 0x00


	//----- nvinfo : EIATTR_KPARAM_INFO
	.align		4
.L_870:
        /*0058*/ 	.byte	0x04, 0x17
        /*005a*/ 	.short	(.L_872 - .L_871)
.L_871:
        /*005c*/ 	.word	0x00000000
        /*0060*/ 	.short	0x0001
        /*0062*/ 	.short	0x0008
        /*0064*/ 	.byte	0x00, 0xf5, 0x21, 0x00


	//----- nvinfo : EIATTR_KPARAM_INFO
	.align		4
.L_872:
        /*0068*/ 	.byte	0x04, 0x17
        /*006a*/ 	.short	(.L_874 - .L_873)
.L_873:
        /*006c*/ 	.word	0x00000000
        /*0070*/ 	.short	0x0000
        /*0072*/ 	.short	0x0000
        /*0074*/ 	.byte	0x00, 0xf5, 0x21, 0x00


	//----- nvinfo : EIATTR_SPARSE_MMA_MASK
	.align		4
.L_874:
        /*0078*/ 	.byte	0x03, 0x50
        /*007a*/ 	.short	0x0000


	//----- nvinfo : EIATTR_MAXREG_COUNT
	.align		4
        /*007c*/ 	.byte	0x03, 0x1b
        /*007e*/ 	.short	0x00ff


	//----- nvinfo : EIATTR_NUM_BARRIERS
	.align		4
        /*0080*/ 	.byte	0x02, 0x4c
        /*0082*/ 	.byte	0x01
	.zero		1


	//----- nvinfo : EIATTR_MERCURY_ISA_VERSION
	.align		4
        /*0084*/ 	.byte	0x03, 0x5f
        /*0086*/ 	.short	0x0101


	//----- nvinfo : EIATTR_VRC_CTA_INIT_COUNT
	.align		4
        /*0088*/ 	.byte	0x02, 0x4a
	.zero		1
	.zero		1


	//----- nvinfo : EIATTR_EXIT_INSTR_OFFSETS
	.align		4
        /*008c*/ 	.byte	0x04, 0x1c
        /*008e*/ 	.short	(.L_876 - .L_875)


	//   ....[0]....
.L_875:
        /*0090*/ 	.word	0x00006800


	//   ....[1]....
        /*0094*/ 	.word	0x00006a00


	//   ....[2]....
        /*0098*/ 	.word	0x00006b10


	//----- nvinfo : EIATTR_CRS_STACK_SIZE
	.align		4
.L_876:
        /*009c*/ 	.byte	0x04, 0x1e
        /*009e*/ 	.short	(.L_878 - .L_877)
.L_877:
        /*00a0*/ 	.word	0x00000000


	//----- nvinfo : EIATTR_CBANK_PARAM_SIZE
	.align		4
.L_878:
        /*00a4*/ 	.byte	0x03, 0x19
        /*00a6*/ 	.short	0x0038


	//----- nvinfo : EIATTR_PARAM_CBANK
	.align		4
        /*00a8*/ 	.byte	0x04, 0x0a
        /*00aa*/ 	.short	(.L_880 - .L_879)
	.align		4
.L_879:
        /*00ac*/ 	.word	index@(.nv.constant0.contiguous_reduce2_u64)
        /*00b0*/ 	.short	0x0380
        /*00b2*/ 	.short	0x0038


	//----- nvinfo : EIATTR_SW_WAR
	.align		4
.L_880:
        /*00b4*/ 	.byte	0x04, 0x36
        /*00b6*/ 	.short	(.L_882 - .L_881)
.L_881:
        /*00b8*/ 	.word	0x00000008
.L_882:


//--------------------- .nv.info.uncontiguous_fast_reduce_u64 --------------------------
	.section	.nv.info.uncontiguous_fast_reduce_u64,"",@"SHT_CUDA_INFO"
	.sectionflags	@""
	.align	4


	//----- nvinfo : EIATTR_CUDA_API_VERSION
	.align		4
        /*0000*/ 	.byte	0x04, 0x37
        /*0002*/ 	.short	(.L_884 - .L_883)
.L_883:
        /*0004*/ 	.word	0x00000082


	//----- nvinfo : EIATTR_KPARAM_INFO
	.align		4
.L_884:
        /*0008*/ 	.byte	0x04, 0x17
        /*000a*/ 	.short	(.L_886 - .L_885)
.L_885:
        /*000c*/ 	.word	0x00000000
        /*0010*/ 	.short	0x0005
        /*0012*/ 	.short	0x0028
        /*0014*/ 	.byte	0x00, 0xf0, 0x21, 0x00


	//----- nvinfo : EIATTR_KPARAM_INFO
	.align		4
.L_886:
        /*0018*/ 	.byte	0x04, 0x17
        /*001a*/ 	.short	(.L_888 - .L_887)
.L_887:
        /*001c*/ 	.word	0x00000000
        /*0020*/ 	.short	0x0004
        /*0022*/ 	.short	0x0020
        /*0024*/ 	.byte	0x00, 0xf0, 0x21, 0x00


	//----- nvinfo : EIATTR_KPARAM_INFO
	.align		4
.L_888:
        /*0028*/ 	.byte	0x04, 0x17
        /*002a*/ 	.short	(.L_890 - .L_889)
.L_889:
        /*002c*/ 	.word	0x00000000
        /*0030*/ 	.short	0x0003
        /*0032*/ 	.short	0x0018
        /*0034*/ 	.byte	0x00, 0xf5, 0x21, 0x00


	//----- nvinfo : EIATTR_KPARAM_INFO
	.align		4
.L_890:
        /*0038*/ 	.byte	0x04, 0x17
        /*003a*/ 	.short	(.L_892 - .L_891)
.L_891:
        /*003c*/ 	.word	0x00000000
        /*0040*/ 	.short	0x0002
        /*0042*/ 	.short	0x0010
        /*0044*/ 	.byte	0x00, 0xf5, 0x21, 0x00


	//----- nvinfo : EIATTR_KPARAM_INFO
	.align		4
.L_892:
        /*0048*/ 	.byte	0x04, 0x17
        /*004a*/ 	.short	(.L_894 - .L_893)
.L_893:
        /*004c*/ 	.word	0x00000000
        /*0050*/ 	.short	0x0001
        /*0052*/ 	.short	0x0008
        /*0054*/ 	.byte	0x00, 0xf5, 0x21, 0x00


	//----- nvinfo : EIATTR_KPARAM_INFO
	.align		4
.L_894:
        /*0058*/ 	.byte	0x04, 0x17
        /*005a*/ 	.short	(.L_896 - .L_895)
.L_895:
        /*005c*/ 	.word	0x00000000
        /*0060*/ 	.short	0x0000
        /*0062*/ 	.short	0x0000
        /*0064*/ 	.byte	0x00, 0xf5, 0x21, 0x00


	//----- nvinfo : EIATTR_SPARSE_MMA_MASK
	.align		4
.L_896:
        /*0068*/ 	.byte	0x03, 0x50
        /*006a*/ 	.short	0x0000


	//----- nvinfo : EIATTR_MAXREG_COUNT
	.align		4
        /*006c*/ 	.byte	0x03, 0x1b
        /*006e*/ 	.short	0x00ff


	//----- nvinfo : EIATTR_NUM_BARRIERS
	.align		4
        /*0070*/ 	.byte	0x02, 0x4c
        /*0072*/ 	.byte	0x01
	.zero		1


	//----- nvinfo : EIATTR_MERCURY_ISA_VERSION
	.align		4
        /*0074*/ 	.byte	0x03, 0x5f
        /*0076*/ 	.short	0x0101


	//----- nvinfo : EIATTR_VRC_CTA_INIT_COUNT
	.align		4
        /*0078*/ 	.byte	0x02, 0x4a
	.zero		1
	.zero		1


	//----- nvinfo : EIATTR_EXIT_INSTR_OFFSETS
	.align		4
        /*007c*/ 	.byte	0x04, 0x1c
        /*007e*/ 	.short	(.L_898 - .L_897)


	//   ....[0]....
.L_897:
        /*0080*/ 	.word	0x00006a30


	//   ....[1]....
        /*0084*/ 	.word	0x00006c30


	//   ....[2]....
        /*0088*/ 	.word	0x00006cb0


	//----- nvinfo : EIATTR_CRS_STACK_SIZE
	.align		4
.L_898:
        /*008c*/ 	.byte	0x04, 0x1e
        /*008e*/ 	.short	(.L_900 - .L_899)
.L_899:
        /*0090*/ 	.word	0x00000000


	//----- nvinfo : EIATTR_CBANK_PARAM_SIZE
	.align		4
.L_900:
        /*0094*/ 	.byte	0x03, 0x19
        /*0096*/ 	.short	0x0030


	//----- nvinfo : EIATTR_PARAM_CBANK
	.align		4
        /*0098*/ 	.byte	0x04, 0x0a
        /*009a*/ 	.short	(.L_902 - .L_901)
	.align		4
.L_901:
        /*009c*/ 	.word	index@(.nv.constant0.uncontiguous_fast_reduce_u64)
        /*00a0*/ 	.short	0x0380
        /*00a2*/ 	.short	0x0030


	//----- nvinfo : EIATTR_SW_WAR
	.align		4
.L_902:
        /*00a4*/ 	.byte	0x04, 0x36
        /*00a6*/ 	.short	(.L_904 - .L_903)
.L_903:
        /*00a8*/ 	.word	0x00000008
.L_904:


//--------------------- .nv.info.contiguous_fast_reduce_u64 --------------------------
	.section	.nv.info.contiguous_fast_reduce_u64,"",@"SHT_CUDA_INFO"
	.sectionflags	@""
	.align	4


	//----- nvinfo : EIATTR_CUDA_API_VERSION
	.align		4
        /*0000*/ 	.byte	0x04, 0x37
        /*0002*/ 	.short	(.L_906 - .L_905)
.L_905:
        /*0004*/ 	.word	0x00000082


	//----- nvinfo : EIATTR_KPARAM_INFO
	.align		4
.L_906:
        /*0008*/ 	.byte	0x04, 0x17
        /*000a*/ 	.short	(.L_908 - .L_907)
.L_907:
        /*000c*/ 	.word	0x00000000
        /*0010*/ 	.short	0x0002
        /*0012*/ 	.short	0x0010
        /*0014*/ 	.byte	0x00, 0xf0, 0x21, 0x00


	//----- nvinfo : EIATTR_KPARAM_INFO
	.align		4
.L_908:
        /*0018*/ 	.byte	0x04, 0x17
        /*001a*/ 	.short	(.L_910 - .L_909)
.L_909:
        /*001c*/ 	.word	0x00000000
        /*0020*/ 	.short	0x0001
        /*0022*/ 	.short	0x0008
        /*0024*/ 	.byte	0x00, 0xf5, 0x21, 0x00


	//----- nvinfo : EIATTR_KPARAM_INFO
	.align		4
.L_910:
        /*0028*/ 	.byte	0x04, 0x17
        /*002a*/ 	.short	(.L_912 - .L_911)
.L_911:
        /*002c*/ 	.word	0x00000000
        /*0030*/ 	.short	0x0000
        /*0032*/ 	.short	0x0000
        /*0034*/ 	.byte	0x00, 0xf5, 0x21, 0x00


	//----- nvinfo : EIATTR_SPARSE_MMA_MASK
	.align		4
.L_912:
        /*0038*/ 	.byte	0x03, 0x50
        /*003a*/ 	.short	0x0000


	//----- nvinfo : EIATTR_MAXREG_COUNT
	.align		4
        /*003c*/ 	.byte	0x03, 0x1b
        /*003e*/ 	.short	0x00ff


	//----- nvinfo : EIATTR_NUM_BARRIERS
	.align		4
        /*0040*/ 	.byte	0x02, 0x4c
        /*0042*/ 	.byte	0x01
	.zero		1


	//----- nvinfo : EIATTR_MERCURY_ISA_VERSION
	.align		4
        /*0044*/ 	.byte	0x03, 0x5f
        /*0046*/ 	.short	0x0101


	//----- nvinfo : EIATTR_VRC_CTA_INIT_COUNT
	.align		4
        /*0048*/ 	.byte	0x02, 0x4a
	.zero		1
	.zero		1


	//----- nvinfo : EIATTR_EXIT_INSTR_OFFSETS
	.align		4
        /*004c*/ 	.byte	0x04, 0x1c
        /*004e*/ 	.short	(.L_914 - .L_913)


	//   ....[0]....
.L_913:
        /*0050*/ 	.word	0x00000360


	//   ....[1]....
        /*0054*/ 	.word	0x00000560


	//   ....[2]....
        /*0058*/ 	.word	0x000005e0


	//----- nvinfo : EIATTR_CRS_STACK_SIZE
	.align		4
.L_914:
        /*005c*/ 	.byte	0x04, 0x1e
        /*005e*/ 	.short	(.L_916 - .L_915)
.L_915:
        /*0060*/ 	.word	0x00000000


	//----- nvinfo : EIATTR_CBANK_PARAM_SIZE
	.align		4
.L_916:
        /*0064*/ 	.byte	0x03, 0x19
        /*0066*/ 	.short	0x0018


	//----- nvinfo : EIATTR_PARAM_CBANK
	.align		4
        /*0068*/ 	.byte	0x04, 0x0a
        /*006a*/ 	.short	(.L_918 - .L_917)
	.align		4
.L_917:
        /*006c*/ 	.word	index@(.nv.constant0.contiguous_fast_reduce_u64)
        /*0070*/ 	.short	0x0380
        /*0072*/ 	.short	0x0018


	//----- nvinfo : EIATTR_SW_WAR
	.align		4
.L_918:
        /*0074*/ 	.byte	0x04, 0x36
        /*0076*/ 	.short	(.L_920 - .L_919)
.L_919:
        /*0078*/ 	.word	0x00000008
.L_920:


//--------------------- .nv.info.contiguous_reduce3_u32 --------------------------
	.section	.nv.info.contiguous_reduce3_u32,"",@"SHT_CUDA_INFO"
	.sectionflags	@""
	.align	4


	//----- nvinfo : EIATTR_CUDA_API_VERSION
	.align		4
        /*0000*/ 	.byte	0x04, 0x37
        /*0002*/ 	.short	(.L_922 - .L_921)
.L_921:
        /*0004*/ 	.word	0x00000082


	//----- nvinfo : EIATTR_KPARAM_INFO
	.align		4
.L_922:
        /*0008*/ 	.byte	0x04, 0x17
        /*000a*/ 	.short	(.L_924 - .L_923)
.L_923:
        /*000c*/ 	.word	0x00000000
        /*0010*/ 	.short	0x0006
        /*0012*/ 	.short	0x0030
        /*0014*/ 	.byte	0x00, 0xf0, 0x21, 0x00


	//----- nvinfo : EIATTR_KPARAM_INFO
	.align		4
.L_924:
        /*0018*/ 	.byte	0x04, 0x17
        /*001a*/ 	.short	(.L_926 - .L_925)
.L_925:
        /*001c*/ 	.word	0x00000000
        /*0020*/ 	.short	0x0005
        /*0022*/ 	.short	0x0028
        /*0024*/ 	.byte	0x00, 0xf0, 0x21, 0x00


	//----- nvinfo : EIATTR_KPARAM_INFO
	.align		4
.L_926:
        /*0028*/ 	.byte	0x04, 0x17
        /*002a*/ 	.short	(.L_928 - .L_927)
.L_927:
        /*002c*/ 	.word	0x00000000
        /*0030*/ 	.short	0x0004
        /*0032*/ 	.short	0x0020
        /*0034*/ 	.byte	0x00, 0xf0, 0x21, 0x00


	//----- nvinfo : EIATTR_KPARAM_INFO
	.align		4
.L_928:
        /*0038*/ 	.byte	0x04, 0x17
        /*003a*/ 	.short	(.L_930 - .L_929)
.L_929:
        /*003c*/ 	.word	0x00000000
        /*0040*/ 	.short	0x0003
        /*0042*/ 	.short	0x0018
        /*0044*/ 	.byte	0x00, 0xf5, 0x21, 0x00


	//----- nvinfo : EIATTR_KPARAM_INFO
	.align		4
.L_930:
        /*0048*/ 	.byte	0x04, 0x17
        /*004a*/ 	.short	(.L_932 - .L_931)
.L_931:
        /*004c*/ 	.word	0x00000000
        /*0050*/ 	.short	0x0002
        /*0052*/ 	.short	0x0010
        /*0054*/ 	.byte	0x00, 0xf5, 0x21, 0x00


	//----- nvinfo : EIATTR_KPARAM_INFO
	.align		4
.L_932:
        /*0058*/ 	.byte	0x04, 0x17
        /*005a*/ 	.short	(.L_934 - .L_933)
.L_933:
        /*005c*/ 	.word	0x00000000
        /*0060*/ 	.short	0x0001
        /*0062*/ 	.short	0x0008
        /*0064*/ 	.byte	0x00, 0xf5, 0x21, 0x00


	//----- nvinfo : EIATTR_KPARAM_INFO
	.align		4
.L_934:
        /*0068*/ 	.byte	0x04, 0x17
        /*006a*/ 	.short	(.L_936 - .L_935)
.L_935:
        /*006c*/ 	.word	0x00000000
        /*0070*/ 	.short	0x0000
        /*0072*/ 	.short	0x0000
        /*0074*/ 	.byte	0x00, 0xf5, 0x21, 0x00


	//----- nvinfo : EIATTR_SPARSE_MMA_MASK
	.align		4
.L_936:
        /*0078*/ 	.byte	0x03, 0x50
        /*007a*/ 	.short	0x0000


	//----- nvinfo : EIATTR_MAXREG_COUNT
	.align		4
        /*007c*/ 	.byte	0x03, 0x1b
        /*007e*/ 	.short	0x00ff


	//----- nvinfo : EIATTR_NUM_BARRIERS
	.align		4
        /*0080*/ 	.byte	0x02, 0x4c
        /*0082*/ 	.byte	0x01
	.zero		1


	//----- nvinfo : EIATTR_MERCURY_ISA_VERSION
	.align		4
        /*0084*/ 	.byte	0x03, 0x5f
        /*0086*/ 	.short	0x0101


	//----- nvinfo : EIATTR_VRC_CTA_INIT_COUNT
	.align		4
        /*0088*/ 	.byte	0x02, 0x4a
	.zero		1
	.zero		1


	//----- nvinfo : EIATTR_EXIT_INSTR_OFFSETS
	.align		4
        /*008c*/ 	.byte	0x04, 0x1c
        /*008e*/ 	.short	(.L_938 - .L_937)


	//   ....[0]....
.L_937:
        /*0090*/ 	.word	0x00000150


	//   ....[1]....
        /*0094*/ 	.word	0x00003110


	//   ....[2]....
        /*0098*/ 	.word	0x000036d0


	//----- nvinfo : EIATTR_CRS_STACK_SIZE
	.align		4
.L_938:
        /*009c*/ 	.byte	0x04, 0x1e
        /*009e*/ 	.short	(.L_940 - .L_939)
.L_939:
        /*00a0*/ 	.word	0x00000000


	//----- nvinfo : EIATTR_CBANK_PARAM_SIZE
	.align		4
.L_940:
        /*00a4*/ 	.byte	0x03, 0x19
        /*00a6*/ 	.short	0x0038


	//----- nvinfo : EIATTR_PARAM_CBANK
	.align		4
        /*00a8*/ 	.byte	0x04, 0x0a
        /*00aa*/ 	.short	(.L_942 - .L_941)
	.align		4
.L_941:
        /*00ac*/ 	.word	index@(.nv.constant0.contiguous_reduce3_u32)
        /*00b0*/ 	.short	0x0380
        /*00b2*/ 	.short	0x0038


	//----- nvinfo : EIATTR_SW_WAR
	.align		4
.L_942:
        /*00b4*/ 	.byte	0x04, 0x36
        /*00b6*/ 	.short	(.L_944 - .L_943)
.L_943:
        /*00b8*/ 	.word	0x00000008
.L_944:


//--------------------- .nv.info.contiguous_reduce22_u32 --------------------------
	.section	.nv.info.contiguous_reduce22_u32,"",@"SHT_CUDA_INFO"
	.sectionflags	@""
	.align	4


	//----- nvinfo : EIATTR_CUDA_API_VERSION
	.align		4
        /*0000*/ 	.byte	0x04, 0x37
        /*0002*/ 	.short	(.L_946 - .L_945)
.L_945:
        /*0004*/ 	.word	0x00000082


	//----- nvinfo : EIATTR_KPARAM_INFO
	.align		4
.L_946:
        /*0008*/ 	.byte	0x04, 0x17
        /*000a*/ 	.short	(.L_948 - .L_947)
.L_947:
        /*000c*/ 	.word	0x00000000
        /*0010*/ 	.short	0x0003
        /*0012*/ 	.short	0x0018
        /*0014*/ 	.byte	0x00, 0xf0, 0x21, 0x00


	//----- nvinfo : EIATTR_KPARAM_INFO
	.align		4
.L_948:
        /*0018*/ 	.byte	0x04, 0x17
        /*001a*/ 	.short	(.L_950 - .L_949)
.L_949:
        /*001c*/ 	.word	0x00000000
        /*0020*/ 	.short	0x0002
        /*0022*/ 	.short	0x0010
        /*0024*/ 	.byte	0x00, 0xf0, 0x21, 0x00


	//----- nvinfo : EIATTR_KPARAM_INFO
	.align		4
.L_950:
        /*0028*/ 	.byte	0x04, 0x17
        /*002a*/ 	.short	(.L_952 - .L_951)
.L_951:
        /*002c*/ 	.word	0x00000000
        /*0030*/ 	.short	0x0001
        /*0032*/ 	.short	0x0008
        /*0034*/ 	.byte	0x00, 0xf5, 0x21, 0x00


	//----- nvinfo : EIATTR_KPARAM_INFO
	.align		4
.L_952:
        /*0038*/ 	.byte	0x04, 0x17
        /*003a*/ 	.short	(.L_954 - .L_953)
.L_953:
        /*003c*/ 	.word	0x00000000
        /*0040*/ 	.short	0x0000
        /*0042*/ 	.short	0x0000
        /*0044*/ 	.byte	0x00, 0xf5, 0x21, 0x00


	//----- nvinfo : EIATTR_SPARSE_MMA_MASK
	.align		4
.L_954:
        /*0048*/ 	.byte	0x03, 0x50
        /*004a*/ 	.short	0x0000


	//----- nvinfo : EIATTR_MAXREG_COUNT
	.align		4
        /*004c*/ 	.byte	0x03, 0x1b
        /*004e*/ 	.short	0x00ff


	//----- nvinfo : EIATTR_NUM_BARRIERS
	.align		4
        /*0050*/ 	.byte	0x02, 0x4c
        /*0052*/ 	.byte	0x01
	.zero		1


	//----- nvinfo : EIATTR_MERCURY_ISA_VERSION
	.align		4
        /*0054*/ 	.byte	0x03, 0x5f
        /*0056*/ 	.short	0x0101


	//----- nvinfo : EIATTR_VRC_CTA_INIT_COUNT
	.align		4
        /*0058*/ 	.byte	0x02, 0x4a
	.zero		1
	.zero		1


	//----- nvinfo : EIATTR_EXIT_INSTR_OFFSETS
	.align		4
        /*005c*/ 	.byte	0x04, 0x1c
        /*005e*/ 	.short	(.L_956 - .L_955)


	//   ....[0]....
.L_955:
        /*0060*/ 	.word	0x000003f0


	//   ....[1]....
        /*0064*/ 	.word	0x00000590


	//   ....[2]....
        /*0068*/ 	.word	0x000006a0


	//----- nvinfo : EIATTR_CRS_STACK_SIZE
	.align		4
.L_956:
        /*006c*/ 	.byte	0x04, 0x1e
        /*006e*/ 	.short	(.L_958 - .L_957)
.L_957:
        /*0070*/ 	.word	0x00000000


	//----- nvinfo : EIATTR_CBANK_PARAM_SIZE
	.align		4
.L_958:
        /*0074*/ 	.byte	0x03, 0x19
        /*0076*/ 	.short	0x0020


	//----- nvinfo : EIATTR_PARAM_CBANK
	.align		4
        /*0078*/ 	.byte	0x04, 0x0a
        /*007a*/ 	.short	(.L_960 - .L_959)
	.align		4
.L_959:
        /*007c*/ 	.word	index@(.nv.constant0.contiguous_reduce22_u32)
        /*0080*/ 	.short	0x0380
        /*0082*/ 	.short	0x0020


	//----- nvinfo : EIATTR_SW_WAR
	.align		4
.L_960:
        /*0084*/ 	.byte	0x04, 0x36
        /*0086*/ 	.short	(.L_962 - .L_961)
.L_961:
        /*0088*/ 	.word	0x00000008
.L_962:


//--------------------- .nv.info.contiguous_reduce2_u32 --------------------------
	.section	.nv.info.contiguous_reduce2_u32,"",@"SHT_CUDA_INFO"
	.sectionflags	@""
	.align	4


	//----- nvinfo : EIATTR_CUDA_API_VERSION
	.align		4
        /*0000*/ 	.byte	0x04, 0x37
        /*0002*/ 	.short	(.L_964 - .L_963)
.L_963:
        /*0004*/ 	.word	0x00000082


	//----- nvinfo : EIATTR_KPARAM_INFO
	.align		4
.L_964:
        /*0008*/ 	.byte	0x04, 0x17
        /*000a*/ 	.short	(.L_966 - .L_965)
.L_965:
        /*000c*/ 	.word	0x00000000
        /*0010*/ 	.short	0x0006
        /*0012*/ 	.short	0x0030
        /*0014*/ 	.byte	0x00, 0xf0, 0x21, 0x00


	//----- nvinfo : EIATTR_KPARAM_INFO
	.align		4
.L_966:
        /*0018*/ 	.byte	0x04, 0x17
        /*001a*/ 	.short	(.L_968 - .L_967)
.L_967:
        /*001c*/ 	.word	0x00000000
        /*0020*/ 	.short	0x0005
        /*0022*/ 	.short	0x0028
        /*0024*/ 	.byte	0x00, 0xf0, 0x21, 0x00


	//----- nvinfo : EIATTR_KPARAM_INFO
	.align		4
.L_968:
        /*0028*/ 	.byte	0x04, 0x17
        /*002a*/ 	.short	(.L_970 - .L_969)
.L_969:
        /*002c*/ 	.word	0x00000000
        /*0030*/ 	.short	0x0004
        /*0032*/ 	.short	0x0020
        /*0034*/ 	.byte	0x00, 0xf0, 0x21, 0x00


	//----- nvinfo : EIATTR_KPARAM_INFO
	.align		4
.L_970:
        /*0038*/ 	.byte	0x04, 0x17
        /*003a*/ 	.short	(.L_972 - .L_971)
.L_971:
        /*003c*/ 	.word	0x00000000
        /*0040*/ 	.short	0x0003
        /*0042*/ 	.short	0x0018
        /*0044*/ 	.byte	0x00, 0xf5, 0x21, 0x00


	//----- nvinfo : EIATTR_KPARAM_INFO
	.align		4
.L_972:
        /*0048*/ 	.byte	0x04, 0x17
        /*004a*/ 	.short	(.L_974 - .L_973)
.L_973:
        /*004c*/ 	.word	0x00000000
        /*0050*/ 	.short	0x0002
        /*0052*/ 	.short	0x0010
        /*0054*/ 	.byte	0x00, 0xf5, 0x21, 0x00


	//----- nvinfo : EIATTR_KPARAM_INFO
	.align		4
.L_974:
        /*0058*/ 	.byte	0x04, 0x17
        /*005a*/ 	.short	(.L_976 - .L_975)
.L_975:
        /*005c*/ 	.word	0x00000000
        /*0060*/ 	.short	0x0001
        /*0062*/ 	.short	0x0008
        /*0064*/ 	.byte	0x00, 0xf5, 0x21, 0x00


	//----- nvinfo : EIATTR_KPARAM_INFO
	.align		4
.L_976:
        /*0068*/ 	.byte	0x04, 0x17
        /*006a*/ 	.short	(.L_978 - .L_977)
.L_977:
        /*006c*/ 	.word	0x00000000
        /*0070*/ 	.short	0x0000
        /*0072*/ 	.short	0x0000
        /*0074*/ 	.byte	0x00, 0xf5, 0x21, 0x00


	//----- nvinfo : EIATTR_SPARSE_MMA_MASK
	.align		4
.L_978:
        /*0078*/ 	.byte	0x03, 0x50
        /*007a*/ 	.short	0x0000


	//----- nvinfo : EIATTR_MAXREG_COUNT
	.align		4
        /*007c*/ 	.byte	0x03, 0x1b
        /*007e*/ 	.short	0x00ff


	//----- nvinfo : EIATTR_NUM_BARRIERS
	.align		4
        /*0080*/ 	.byte	0x02, 0x4c
        /*0082*/ 	.byte	0x01
	.zero		1


	//----- nvinfo : EIATTR_MERCURY_ISA_VERSION
	.align		4
        /*0084*/ 	.byte	0x03, 0x5f
        /*0086*/ 	.short	0x0101


	//----- nvinfo : EIATTR_VRC_CTA_INIT_COUNT
	.align		4
        /*0088*/ 	.byte	0x02, 0x4a
	.zero		1
	.zero		1


	//----- nvinfo : EIATTR_EXIT_INSTR_OFFSETS
	.align		4
        /*008c*/ 	.byte	0x04, 0x1c
        /*008e*/ 	.short	(.L_980 - .L_979)


	//   ....[0]....
.L_979:
        /*0090*/ 	.word	0x000067e0


	//   ....[1]....
        /*0094*/ 	.word	0x00006980


	//   ....[2]....
        /*0098*/ 	.word	0x00006a90


	//----- nvinfo : EIATTR_CRS_STACK_SIZE
	.align		4
.L_980:
        /*009c*/ 	.byte	0x04, 0x1e
        /*009e*/ 	.short	(.L_982 - .L_981)
.L_981:
        /*00a0*/ 	.word	0x00000000


	//----- nvinfo : EIATTR_CBANK_PARAM_SIZE
	.align		4
.L_982:
        /*00a4*/ 	.byte	0x03, 0x19
        /*00a6*/ 	.short	0x0038


	//----- nvinfo : EIATTR_PARAM_CBANK
	.align		4
        /*00a8*/ 	.byte	0x04, 0x0a
        /*00aa*/ 	.short	(.L_984 - .L_983)
	.align		4
.L_983:
        /*00ac*/ 	.word	index@(.nv.constant0.contiguous_reduce2_u32)
        /*00b0*/ 	.short	0x0380
        /*00b2*/ 	.short	0x0038


	//----- nvinfo : EIATTR_SW_WAR
	.align		4
.L_984:
        /*00b4*/ 	.byte	0x04, 0x36
        /*00b6*/ 	.short	(.L_986 - .L_985)
.L_985:
        /*00b8*/ 	.word	0x00000008
.L_986:


//--------------------- .nv.info.uncontiguous_fast_reduce_u32 --------------------------
	.section	.nv.info.uncontiguous_fast_reduce_u32,"",@"SHT_CUDA_INFO"
	.sectionflags	@""
	.align	4


	//----- nvinfo : EIATTR_CUDA_API_VERSION
	.align		4
        /*0000*/ 	.byte	0x04, 0x37
        /*0002*/ 	.short	(.L_988 - .L_987)
.L_987:
        /*0004*/ 	.word	0x00000082


	//----- nvinfo : EIATTR_KPARAM_INFO
	.align		4
.L_988:
        /*0008*/ 	.byte	0x04, 0x17
        /*000a*/ 	.short	(.L_990 - .L_989)
.L_989:
        /*000c*/ 	.word	0x00000000
        /*0010*/ 	.short	0x0005
        /*0012*/ 	.short	0x0028
        /*0014*/ 	.byte	0x00, 0xf0, 0x21, 0x00


	//----- nvinfo : EIATTR_KPARAM_INFO
	.align		4
.L_990:
        /*0018*/ 	.byte	0x04, 0x17
        /*001a*/ 	.short	(.L_992 - .L_991)
.L_991:
        /*001c*/ 	.word	0x00000000
        /*0020*/ 	.short	0x0004
        /*0022*/ 	.short	0x0020
        /*0024*/ 	.byte	0x00, 0xf0, 0x21, 0x00


	//----- nvinfo : EIATTR_KPARAM_INFO
	.align		4
.L_992:
        /*0028*/ 	.byte	0x04, 0x17
        /*002a*/ 	.short	(.L_994 - .L_993)
.L_993:
        /*002c*/ 	.word	0x00000000
        /*0030*/ 	.short	0x0003
        /*0032*/ 	.short	0x0018
        /*0034*/ 	.byte	0x00, 0xf5, 0x21, 0x00


	//----- nvinfo : EIATTR_KPARAM_INFO
	.align		4
.L_994:
        /*0038*/ 	.byte	0x04, 0x17
        /*003a*/ 	.short	(.L_996 - .L_995)
.L_995:
        /*003c*/ 	.word	0x00000000
        /*0040*/ 	.short	0x0002
        /*0042*/ 	.short	0x0010
        /*0044*/ 	.byte	0x00, 0xf5, 0x21, 0x00


	//----- nvinfo : EIATTR_KPARAM_INFO
	.align		4
.L_996:
        /*0048*/ 	.byte	0x04, 0x17
        /*004a*/ 	.short	(.L_998 - .L_997)
.L_997:
        /*004c*/ 	.word	0x00000000
        /*0050*/ 	.short	0x0001
        /*0052*/ 	.short	0x0008
        /*0054*/ 	.byte	0x00, 0xf5, 0x21, 0x00


	//----- nvinfo : EIATTR_KPARAM_INFO
	.align		4
.L_998:
        /*0058*/ 	.byte	0x04, 0x17
        /*005a*/ 	.short	(.L_1000 - .L_999)
.L_999:
        /*005c*/ 	.word	0x00000000
        /*0060*/ 	.short	0x0000
        /*0062*/ 	.short	0x0000
        /*0064*/ 	.byte	0x00, 0xf5, 0x21, 0x00


	//----- nvinfo : EIATTR_SPARSE_MMA_MASK
	.align		4
.L_1000:
        /*0068*/ 	.byte	0x03, 0x50
        /*006a*/ 	.short	0x0000


	//----- nvinfo : EIATTR_MAXREG_COUNT
	.align		4
        /*006c*/ 	.byte	0x03, 0x1b
        /*006e*/ 	.short	0x00ff


	//----- nvinfo : EIATTR_NUM_BARRIERS
	.align		4
        /*0070*/ 	.byte	0x02, 0x4c
        /*0072*/ 	.byte	0x01
	.zero		1


	//----- nvinfo : EIATTR_MERCURY_ISA_VERSION
	.align		4
        /*0074*/ 	.byte	0x03, 0x5f
        /*0076*/ 	.short	0x0101


	//----- nvinfo : EIATTR_VRC_CTA_INIT_COUNT
	.align		4
        /*0078*/ 	.byte	0x02, 0x4a
	.zero		1
	.zero		1


	//----- nvinfo : EIATTR_EXIT_INSTR_OFFSETS
	.align		4
        /*007c*/ 	.byte	0x04, 0x1c
        /*007e*/ 	.short	(.L_1002 - .L_1001)


	//   ....[0]....
.L_1001:
        /*0080*/ 	.word	0x00006a10


	//   ....[1]....
        /*0084*/ 	.word	0x00006bb0


	//   ....[2]....
        /*0088*/ 	.word	0x00006c30


	//----- nvinfo : EIATTR_CRS_STACK_SIZE
	.align		4
.L_1002:
        /*008c*/ 	.byte	0x04, 0x1e
        /*008e*/ 	.short	(.L_1004 - .L_1003)
.L_1003:
        /*0090*/ 	.word	0x00000000


	//----- nvinfo : EIATTR_CBANK_PARAM_SIZE
	.align		4
.L_1004:
        /*0094*/ 	.byte	0x03, 0x19
        /*0096*/ 	.short	0x0030


	//----- nvinfo : EIATTR_PARAM_CBANK
	.align		4
        /*0098*/ 	.byte	0x04, 0x0a
        /*009a*/ 	.short	(.L_1006 - .L_1005)
	.align		4
.L_1005:
        /*009c*/ 	.word	index@(.nv.constant0.uncontiguous_fast_reduce_u32)
        /*00a0*/ 	.short	0x0380
        /*00a2*/ 	.short	0x0030


	//----- nvinfo : EIATTR_SW_WAR
	.align		4
.L_1006:
        /*00a4*/ 	.byte	0x04, 0x36
        /*00a6*/ 	.short	(.L_1008 - .L_1007)
.L_1007:
        /*00a8*/ 	.word	0x00000008
.L_1008:


//--------------------- .nv.info.contiguous_fast_reduce_u32 --------------------------
	.section	.nv.info.contiguous_fast_reduce_u32,"",@"SHT_CUDA_INFO"
	.sectionflags	@""
	.align	4


	//----- nvinfo : EIATTR_CUDA_API_VERSION
	.align		4
        /*0000*/ 	.byte	0x04, 0x37
        /*0002*/ 	.short	(.L_1010 - .L_1009)
.L_1009:
        /*0004*/ 	.word	0x00000082


	//----- nvinfo : EIATTR_KPARAM_INFO
	.align		4
.L_1010:
        /*0008*/ 	.byte	0x04, 0x17
        /*000a*/ 	.short	(.L_1012 - .L_1011)
.L_1011:
        /*000c*/ 	.word	0x00000000
        /*0010*/ 	.short	0x0002
        /*0012*/ 	.short	0x0010
        /*0014*/ 	.byte	0x00, 0xf0, 0x21, 0x00


	//----- nvinfo : EIATTR_KPARAM_INFO
	.align		4
.L_1012:
        /*0018*/ 	.byte	0x04, 0x17
        /*001a*/ 	.short	(.L_1014 - .L_1013)
.L_1013:
        /*001c*/ 	.word	0x00000000
        /*0020*/ 	.short	0x0001
        /*0022*/ 	.short	0x0008
        /*0024*/ 	.byte	0x00, 0xf5, 0x21, 0x00


	//----- nvinfo : EIATTR_KPARAM_INFO
	.align		4
.L_1014:
        /*0028*/ 	.byte	0x04, 0x17
        /*002a*/ 	.short	(.L_1016 - .L_1015)
.L_1015:
        /*002c*/ 	.word	0x00000000
        /*0030*/ 	.short	0x0000
        /*0032*/ 	.short	0x0000
        /*0034*/ 	.byte	0x00, 0xf5, 0x21, 0x00


	//----- nvinfo : EIATTR_SPARSE_MMA_MASK
	.align		4
.L_1016:
        /*0038*/ 	.byte	0x03, 0x50
        /*003a*/ 	.short	0x0000


	//----- nvinfo : EIATTR_MAXREG_COUNT
	.align		4
        /*003c*/ 	.byte	0x03, 0x1b
        /*003e*/ 	.short	0x00ff


	//----- nvinfo : EIATTR_NUM_BARRIERS
	.align		4
        /*0040*/ 	.byte	0x02, 0x4c
        /*0042*/ 	.byte	0x01
	.zero		1


	//----- nvinfo : EIATTR_MERCURY_ISA_VERSION
	.align		4
        /*0044*/ 	.byte	0x03, 0x5f
        /*0046*/ 	.short	0x0101


	//----- nvinfo : EIATTR_VRC_CTA_INIT_COUNT
	.align		4
        /*0048*/ 	.byte	0x02, 0x4a
	.zero		1
	.zero		1


	//----- nvinfo : EIATTR_EXIT_INSTR_OFFSETS
	.align		4
        /*004c*/ 	.byte	0x04, 0x1c
        /*004e*/ 	.short	(.L_1018 - .L_1017)


	//   ....[0]....
.L_1017:
        /*0050*/ 	.word	0x00000340


	//   ....[1]....
        /*0054*/ 	.word	0x000004e0


	//   ....[2]....
        /*0058*/ 	.word	0x00000560


	//----- nvinfo : EIATTR_CRS_STACK_SIZE
	.align		4
.L_1018:
        /*005c*/ 	.byte	0x04, 0x1e
        /*005e*/ 	.short	(.L_1020 - .L_1019)
.L_1019:
        /*0060*/ 	.word	0x00000000


	//----- nvinfo : EIATTR_CBANK_PARAM_SIZE
	.align		4
.L_1020:
        /*0064*/ 	.byte	0x03, 0x19
        /*0066*/ 	.short	0x0018


	//----- nvinfo : EIATTR_PARAM_CBANK
	.align		4
        /*0068*/ 	.byte	0x04, 0x0a
        /*006a*/ 	.short	(.L_1022 - .L_1021)
	.align		4
.L_1021:
        /*006c*/ 	.word	index@(.nv.constant0.contiguous_fast_reduce_u32)
        /*0070*/ 	.short	0x0380
        /*0072*/ 	.short	0x0018


	//----- nvinfo : EIATTR_SW_WAR
	.align		4
.L_1022:
        /*0074*/ 	.byte	0x04, 0x36
        /*0076*/ 	.short	(.L_1024 - .L_1023)
.L_1023:
        /*0078*/ 	.word	0x00000008
.L_1024:


//--------------------- .nv.info.contiguous_reduce3_u16 --------------------------
	.section	.nv.info.contiguous_reduce3_u16,"",@"SHT_CUDA_INFO"
	.sectionflags	@""
	.align	4


	//----- nvinfo : EIATTR_CUDA_API_VERSION
	.align		4
        /*0000*/ 	.byte	0x04, 0x37
        /*0002*/ 	.short	(.L_1026 - .L_1025)
.L_1025:
        /*0004*/ 	.word	0x00000082


	//----- nvinfo : EIATTR_KPARAM_INFO
	.align		4
.L_1026:
        /*0008*/ 	.byte	0x04, 0x17
        /*000a*/ 	.short	(.L_1028 - .L_1027)
.L_1027:
        /*000c*/ 	.word	0x00000000
        /*0010*/ 	.short	0x0006
        /*0012*/ 	.short	0x0030
        /*0014*/ 	.byte	0x00, 0xf0, 0x21, 0x00


	//----- nvinfo : EIATTR_KPARAM_INFO
	.align		4
.L_1028:
        /*0018*/ 	.byte	0x04, 0x17
        /*001a*/ 	.short	(.L_1030 - .L_1029)
.L_1029:
        /*001c*/ 	.word	0x00000000
        /*0020*/ 	.short	0x0005
        /*0022*/ 	.short	0x0028
        /*0024*/ 	.byte	0x00, 0xf0, 0x21, 0x00


	//----- nvinfo : EIATTR_KPARAM_INFO
	.align		4
.L_1030:
        /*0028*/ 	.byte	0x04, 0x17
        /*002a*/ 	.short	(.L_1032 - .L_1031)
.L_1031:
        /*002c*/ 	.word	0x00000000
        /*0030*/ 	.short	0x0004
        /*0032*/ 	.short	0x0020
        /*0034*/ 	.byte	0x00, 0xf0, 0x21, 0x00


	//----- nvinfo : EIATTR_KPARAM_INFO
	.align		4
.L_1032:
        /*0038*/ 	.byte	0x04, 0x17
        /*003a*/ 	.short	(.L_1034 - .L_1033)
.L_1033:
        /*003c*/ 	.word	0x00000000
        /*0040*/ 	.short	0x0003
        /*0042*/ 	.short	0x0018
        /*0044*/ 	.byte	0x00, 0xf5, 0x21, 0x00


	//----- nvinfo : EIATTR_KPARAM_INFO
	.align		4
.L_1034:
        /*0048*/ 	.byte	0x04, 0x17
        /*004a*/ 	.short	(.L_1036 - .L_1035)
.L_1035:
        /*004c*/ 	.word	0x00000000
        /*0050*/ 	.short	0x0002
        /*0052*/ 	.short	0x0010
        /*0054*/ 	.byte	0x00, 0xf5, 0x21, 0x00


	//----- nvinfo : EIATTR_KPARAM_INFO
	.align		4
.L_1036:
        /*0058*/ 	.byte	0x04, 0x17
        /*005a*/ 	.short	(.L_1038 - .L_1037)
.L_1037:
        /*005c*/ 	.word	0x00000000
        /*0060*/ 	.short	0x0001
        /*0062*/ 	.short	0x0008
        /*0064*/ 	.byte	0x00, 0xf5, 0x21, 0x00


	//----- nvinfo : EIATTR_KPARAM_INFO
	.align		4
.L_1038:
        /*0068*/ 	.byte	0x04, 0x17
        /*006a*/ 	.short	(.L_1040 - .L_1039)
.L_1039:
        /*006c*/ 	.word	0x00000000
        /*0070*/ 	.short	0x0000
        /*0072*/ 	.short	0x0000
        /*0074*/ 	.byte	0x00, 0xf5, 0x21, 0x00


	//----- nvinfo : EIATTR_SPARSE_MMA_MASK
	.align		4
.L_1040:
        /*0078*/ 	.byte	0x03, 0x50
        /*007a*/ 	.short	0x0000


	//----- nvinfo : EIATTR_MAXREG_COUNT
	.align		4
        /*007c*/ 	.byte	0x03, 0x1b
        /*007e*/ 	.short	0x00ff


	//----- nvinfo : EIATTR_NUM_BARRIERS
	.align		4
        /*0080*/ 	.byte	0x02, 0x4c
        /*0082*/ 	.byte	0x01
	.zero		1


	//----- nvinfo : EIATTR_MERCURY_ISA_VERSION
	.align		4
        /*0084*/ 	.byte	0x03, 0x5f
        /*0086*/ 	.short	0x0101


	//----- nvinfo : EIATTR_VRC_CTA_INIT_COUNT
	.align		4
        /*0088*/ 	.byte	0x02, 0x4a
	.zero		1
	.zero		1


	//----- nvinfo : EIATTR_EXIT_INSTR_OFFSETS
	.align		4
        /*008c*/ 	.byte	0x04, 0x1c
        /*008e*/ 	.short	(.L_1042 - .L_1041)


	//   ....[0]....
.L_1041:
        /*0090*/ 	.word	0x00000150


	//   ....[1]....
        /*0094*/ 	.word	0x00003110


	//   ....[2]....
        /*0098*/ 	.word	0x000037c0


	//----- nvinfo : EIATTR_CRS_STACK_SIZE
	.align		4
.L_1042:
        /*009c*/ 	.byte	0x04, 0x1e
        /*009e*/ 	.short	(.L_1044 - .L_1043)
.L_1043:
        /*00a0*/ 	.word	0x00000000


	//----- nvinfo : EIATTR_CBANK_PARAM_SIZE
	.align		4
.L_1044:
        /*00a4*/ 	.byte	0x03, 0x19
        /*00a6*/ 	.short	0x0038


	//----- nvinfo : EIATTR_PARAM_CBANK
	.align		4
        /*00a8*/ 	.byte	0x04, 0x0a
        /*00aa*/ 	.short	(.L_1046 - .L_1045)
	.align		4
.L_1045:
        /*00ac*/ 	.word	index@(.nv.constant0.contiguous_reduce3_u16)
        /*00b0*/ 	.short	0x0380
        /*00b2*/ 	.short	0x0038


	//----- nvinfo : EIATTR_SW_WAR
	.align		4
.L_1046:
        /*00b4*/ 	.byte	0x04, 0x36
        /*00b6*/ 	.short	(.L_1048 - .L_1047)
.L_1047:
        /*00b8*/ 	.word	0x00000008
.L_1048:


//--------------------- .nv.info.contiguous_reduce22_u16 --------------------------
	.section	.nv.info.contiguous_reduce22_u16,"",@"SHT_CUDA_INFO"
	.sectionflags	@""
	.align	4


	//----- nvinfo : EIATTR_CUDA_API_VERSION
	.align		4
        /*0000*/ 	.byte	0x04, 0x37
        /*0002*/ 	.short	(.L_1050 - .L_1049)
.L_1049:
        /*0004*/ 	.word	0x00000082


	//----- nvinfo : EIATTR_KPARAM_INFO
	.align		4
.L_1050:
        /*0008*/ 	.byte	0x04, 0x17
        /*000a*/ 	.short	(.L_1052 - .L_1051)
.L_1051:
        /*000c*/ 	.word	0x00000000
        /*0010*/ 	.short	0x0003
        /*0012*/ 	.short	0x0018
        /*0014*/ 	.byte	0x00, 0xf0, 0x21, 0x00


	//----- nvinfo : EIATTR_KPARAM_INFO
	.align		4
.L_1052:
        /*0018*/ 	.byte	0x04, 0x17
        /*001a*/ 	.short	(.L_1054 - .L_1053)
.L_1053:
        /*001c*/ 	.word	0x00000000
        /*0020*/ 	.short	0x0002
        /*0022*/ 	.short	0x0010
        /*0024*/ 	.byte	0x00, 0xf0, 0x21, 0x00


	//----- nvinfo : EIATTR_KPARAM_INFO
	.align		4
.L_1054:
        /*0028*/ 	.byte	0x04, 0x17
        /*002a*/ 	.short	(.L_1056 - .L_1055)
.L_1055:
        /*002c*/ 	.word	0x00000000
        /*0030*/ 	.short	0x0001
        /*0032*/ 	.short	0x0008
        /*0034*/ 	.byte	0x00, 0xf5, 0x21, 0x00


	//----- nvinfo : EIATTR_KPARAM_INFO
	.align		4
.L_1056:
        /*0038*/ 	.byte	0x04, 0x17
        /*003a*/ 	.short	(.L_1058 - .L_1057)
.L_1057:
        /*003c*/ 	.word	0x00000000
        /*0040*/ 	.short	0x0000
        /*0042*/ 	.short	0x0000
        /*0044*/ 	.byte	0x00, 0xf5, 0x21, 0x00


	//----- nvinfo : EIATTR_SPARSE_MMA_MASK
	.align		4
.L_1058:
        /*0048*/ 	.byte	0x03, 0x50
        /*004a*/ 	.short	0x0000


	//----- nvinfo : EIATTR_MAXREG_COUNT
	.align		4
        /*004c*/ 	.byte	0x03, 0x1b
        /*004e*/ 	.short	0x00ff


	//----- nvinfo : EIATTR_NUM_BARRIERS
	.align		4
        /*0050*/ 	.byte	0x02, 0x4c
        /*0052*/ 	.byte	0x01
	.zero		1


	//----- nvinfo : EIATTR_MERCURY_ISA_VERSION
	.align		4
        /*0054*/ 	.byte	0x03, 0x5f
        /*0056*/ 	.short	0x0101


	//----- nvinfo : EIATTR_VRC_CTA_INIT_COUNT
	.align		4
        /*0058*/ 	.byte	0x02, 0x4a
	.zero		1
	.zero		1


	//----- nvinfo : EIATTR_EXIT_INSTR_OFFSETS
	.align		4
        /*005c*/ 	.byte	0x04, 0x1c
        /*005e*/ 	.short	(.L_1060 - .L_1059)


	//   ....[0]....
.L_1059:
        /*0060*/ 	.word	0x00000400


	//   ....[1]....
        /*0064*/ 	.word	0x000005a0


	//   ....[2]....
        /*0068*/ 	.word	0x000006b0


	//----- nvinfo : EIATTR_CRS_STACK_SIZE
	.align		4
.L_1060:
        /*006c*/ 	.byte	0x04, 0x1e
        /*006e*/ 	.short	(.L_1062 - .L_1061)
.L_1061:
        /*0070*/ 	.word	0x00000000


	//----- nvinfo : EIATTR_CBANK_PARAM_SIZE
	.align		4
.L_1062:
        /*0074*/ 	.byte	0x03, 0x19
        /*0076*/ 	.short	0x0020


	//----- nvinfo : EIATTR_PARAM_CBANK
	.align		4
        /*0078*/ 	.byte	0x04, 0x0a
        /*007a*/ 	.short	(.L_1064 - .L_1063)
	.align		4
.L_1063:
        /*007c*/ 	.word	index@(.nv.constant0.contiguous_reduce22_u16)
        /*0080*/ 	.short	0x0380
        /*0082*/ 	.short	0x0020


	//----- nvinfo : EIATTR_SW_WAR
	.align		4
.L_1064:
        /*0084*/ 	.byte	0x04, 0x36
        /*0086*/ 	.short	(.L_1066 - .L_1065)
.L_1065:
        /*0088*/ 	.word	0x00000008
.L_1066:


//--------------------- .nv.info.contiguous_reduce2_u16 --------------------------
	.section	.nv.info.contiguous_reduce2_u16,"",@"SHT_CUDA_INFO"
	.sectionflags	@""
	.align	4


	//----- nvinfo : EIATTR_CUDA_API_VERSION
	.align		4
        /*0000*/ 	.byte	0x04, 0x37
        /*0002*/ 	.short	(.L_1068 - .L_1067)
.L_1067:
        /*0004*/ 	.word	0x00000082


	//----- nvinfo : EIATTR_KPARAM_INFO
	.align		4
.L_1068:
        /*0008*/ 	.byte	0x04, 0x17
        /*000a*/ 	.short	(.L_1070 - .L_1069)
.L_1069:
        /*000c*/ 	.word	0x00000000
        /*0010*/ 	.short	0x0006
        /*0012*/ 	.short	0x0030
        /*0014*/ 	.byte	0x00, 0xf0, 0x21, 0x00


	//----- nvinfo : EIATTR_KPARAM_INFO
	.align		4
.L_1070:
        /*0018*/ 	.byte	0x04, 0x17
        /*001a*/ 	.short	(.L_1072 - .L_1071)
.L_1071:
        /*001c*/ 	.word	0x00000000
        /*0020*/ 	.short	0x0005
        /*0022*/ 	.short	0x0028
        /*0024*/ 	.byte	0x00, 0xf0, 0x21, 0x00


	//----- nvinfo : EIATTR_KPARAM_INFO
	.align		4
.L_1072:
        /*0028*/ 	.byte	0x04, 0x17
        /*002a*/ 	.short	(.L_1074 - .L_1073)
.L_1073:
        /*002c*/ 	.word	0x00000000
        /*0030*/ 	.short	0x0004
        /*0032*/ 	.short	0x0020
        /*0034*/ 	.byte	0x00, 0xf0, 0x21, 0x00


	//----- nvinfo : EIATTR_KPARAM_INFO
	.align		4
.L_1074:
        /*0038*/ 	.byte	0x04, 0x17
        /*003a*/ 	.short	(.L_1076 - .L_1075)
.L_1075:
        /*003c*/ 	.word	0x00000000
        /*0040*/ 	.short	0x0003
        /*0042*/ 	.short	0x0018
        /*0044*/ 	.byte	0x00, 0xf5, 0x21, 0x00


	//----- nvinfo : EIATTR_KPARAM_INFO
	.align		4
.L_1076:
        /*0048*/ 	.byte	0x04, 0x17
        /*004a*/ 	.short	(.L_1078 - .L_1077)
.L_1077:
        /*004c*/ 	.word	0x00000000
        /*0050*/ 	.short	0x0002
        /*0052*/ 	.short	0x0010
        /*0054*/ 	.byte	0x00, 0xf5, 0x21, 0x00


	//----- nvinfo : EIATTR_KPARAM_INFO
	.align		4
.L_1078:
        /*0058*/ 	.byte	0x04, 0x17
        /*005a*/ 	.short	(.L_1080 - .L_1079)
.L_1079:
        /*005c*/ 	.word	0x00000000
        /*0060*/ 	.short	0x0001
        /*0062*/ 	.short	0x0008
        /*0064*/ 	.byte	0x00, 0xf5, 0x21, 0x00


	//----- nvinfo : EIATTR_KPARAM_INFO
	.align		4
.L_1080:
        /*0068*/ 	.byte	0x04, 0x17
        /*006a*/ 	.short	(.L_1082 - .L_1081)
.L_1081:
        /*006c*/ 	.word	0x00000000
        /*0070*/ 	.short	0x0000
        /*0072*/ 	.short	0x0000
        /*0074*/ 	.byte	0x00, 0xf5, 0x21, 0x00


	//----- nvinfo : EIATTR_SPARSE_MMA_MASK
	.align		4
.L_1082:
        /*0078*/ 	.byte	0x03, 0x50
        /*007a*/ 	.short	0x0000


	//----- nvinfo : EIATTR_MAXREG_COUNT
	.align		4
        /*007c*/ 	.byte	0x03, 0x1b
        /*007e*/ 	.short	0x00ff


	//----- nvinfo : EIATTR_NUM_BARRIERS
	.align		4
        /*0080*/ 	.byte	0x02, 0x4c
        /*0082*/ 	.byte	0x01
	.zero		1


	//----- nvinfo : EIATTR_MERCURY_ISA_VERSION
	.align		4
        /*0084*/ 	.byte	0x03, 0x5f
        /*0086*/ 	.short	0x0101


	//----- nvinfo : EIATTR_VRC_CTA_INIT_COUNT
	.align		4
        /*0088*/ 	.byte	0x02, 0x4a
	.zero		1
	.zero		1


	//----- nvinfo : EIATTR_EXIT_INSTR_OFFSETS
	.align		4
        /*008c*/ 	.byte	0x04, 0x1c
        /*008e*/ 	.short	(.L_1084 - .L_1083)


	//   ....[0]....
.L_1083:
        /*0090*/ 	.word	0x000067f0


	//   ....[1]....
        /*0094*/ 	.word	0x00006990


	//   ....[2]....
        /*0098*/ 	.word	0x00006aa0


	//----- nvinfo : EIATTR_CRS_STACK_SIZE
	.align		4
.L_1084:
        /*009c*/ 	.byte	0x04, 0x1e
        /*009e*/ 	.short	(.L_1086 - .L_1085)
.L_1085:
        /*00a0*/ 	.word	0x00000000


	//----- nvinfo : EIATTR_CBANK_PARAM_SIZE
	.align		4
.L_1086:
        /*00a4*/ 	.byte	0x03, 0x19
        /*00a6*/ 	.short	0x0038


	//----- nvinfo : EIATTR_PARAM_CBANK
	.align		4
        /*00a8*/ 	.byte	0x04, 0x0a
        /*00aa*/ 	.short	(.L_1088 - .L_1087)
	.align		4
.L_1087:
        /*00ac*/ 	.word	index@(.nv.constant0.contiguous_reduce2_u16)
        /*00b0*/ 	.short	0x0380
        /*00b2*/ 	.short	0x0038


	//----- nvinfo : EIATTR_SW_WAR
	.align		4
.L_1088:
        /*00b4*/ 	.byte	0x04, 0x36
        /*00b6*/ 	.short	(.L_1090 - .L_1089)
.L_1089:
        /*00b8*/ 	.word	0x00000008
.L_1090:


//--------------------- .nv.info.uncontiguous_fast_reduce_u16 --------------------------
	.section	.nv.info.uncontiguous_fast_reduce_u16,"",@"SHT_CUDA_INFO"
	.sectionflags	@""
	.align	4


	//----- nvinfo : EIATTR_CUDA_API_VERSION
	.align		4
        /*0000*/ 	.byte	0x04, 0x37
        /*0002*/ 	.short	(.L_1092 - .L_1091)
.L_1091:
        /*0004*/ 	.word	0x00000082


	//----- nvinfo : EIATTR_KPARAM_INFO
	.align		4
.L_1092:
        /*0008*/ 	.byte	0x04, 0x17
        /*000a*/ 	.short	(.L_1094 - .L_1093)
.L_1093:
        /*000c*/ 	.word	0x00000000
        /*0010*/ 	.short	0x0005
        /*0012*/ 	.short	0x0028
        /*0014*/ 	.byte	0x00, 0xf0, 0x21, 0x00


	//----- nvinfo : EIATTR_KPARAM_INFO
	.align		4
.L_1094:
        /*0018*/ 	.byte	0x04, 0x17
        /*001a*/ 	.short	(.L_1096 - .L_1095)
.L_1095:
        /*001c*/ 	.word	0x00000000
        /*0020*/ 	.short	0x0004
        /*0022*/ 	.short	0x0020
        /*0024*/ 	.byte	0x00, 0xf0, 0x21, 0x00


	//----- nvinfo : EIATTR_KPARAM_INFO
	.align		4
.L_1096:
        /*0028*/ 	.byte	0x04, 0x17
        /*002a*/ 	.short	(.L_1098 - .L_1097)
.L_1097:
        /*002c*/ 	.word	0x00000000
        /*0030*/ 	.short	0x0003
        /*0032*/ 	.short	0x0018
        /*0034*/ 	.byte	0x00, 0xf5, 0x21, 0x00


	//----- nvinfo : EIATTR_KPARAM_INFO
	.align		4
.L_1098:
        /*0038*/ 	.byte	0x04, 0x17
        /*003a*/ 	.short	(.L_1100 - .L_1099)
.L_1099:
        /*003c*/ 	.word	0x00000000
        /*0040*/ 	.short	0x0002
        /*0042*/ 	.short	0x0010
        /*0044*/ 	.byte	0x00, 0xf5, 0x21, 0x00


	//----- nvinfo : EIATTR_KPARAM_INFO
	.align		4
.L_1100:
        /*0048*/ 	.byte	0x04, 0x17
        /*004a*/ 	.short	(.L_1102 - .L_1101)
.L_1101:
        /*004c*/ 	.word	0x00000000
        /*0050*/ 	.short	0x0001
        /*0052*/ 	.short	0x0008
        /*0054*/ 	.byte	0x00, 0xf5, 0x21, 0x00


	//----- nvinfo : EIATTR_KPARAM_INFO
	.align		4
.L_1102:
        /*0058*/ 	.byte	0x04, 0x17
        /*005a*/ 	.short	(.L_1104 - .L_1103)
.L_1103:
        /*005c*/ 	.word	0x00000000
        /*0060*/ 	.short	0x0000
        /*0062*/ 	.short	0x0000
        /*0064*/ 	.byte	0x00, 0xf5, 0x21, 0x00


	//----- nvinfo : EIATTR_SPARSE_MMA_MASK
	.align		4
.L_1104:
        /*0068*/ 	.byte	0x03, 0x50
        /*006a*/ 	.short	0x0000


	//----- nvinfo : EIATTR_MAXREG_COUNT
	.align		4
        /*006c*/ 	.byte	0x03, 0x1b
        /*006e*/ 	.short	0x00ff


	//----- nvinfo : EIATTR_NUM_BARRIERS
	.align		4
        /*0070*/ 	.byte	0x02, 0x4c
        /*0072*/ 	.byte	0x01
	.zero		1


	//----- nvinfo : EIATTR_MERCURY_ISA_VERSION
	.align		4
        /*0074*/ 	.byte	0x03, 0x5f
        /*0076*/ 	.short	0x0101


	//----- nvinfo : EIATTR_INT_WARP_WIDE_INSTR_OFFSETS
	.align		4
        /*0078*/ 	.byte	0x04, 0x31
        /*007a*/ 	.short	(.L_1106 - .L_1105)


	//   ....[0]....
.L_1105:
        /*007c*/ 	.word	0x00006640


	//----- nvinfo : EIATTR_VRC_CTA_INIT_COUNT
	.align		4
.L_1106:
        /*0080*/ 	.byte	0x02, 0x4a
	.zero		1
	.zero		1


	//----- nvinfo : EIATTR_EXIT_INSTR_OFFSETS
	.align		4
        /*0084*/ 	.byte	0x04, 0x1c
        /*0086*/ 	.short	(.L_1108 - .L_1107)


	//   ....[0]....
.L_1107:
        /*0088*/ 	.word	0x000066e0


	//   ....[1]....
        /*008c*/ 	.word	0x00006880


	//   ....[2]....
        /*0090*/ 	.word	0x00006900


	//----- nvinfo : EIATTR_CRS_STACK_SIZE
	.align		4
.L_1108:
        /*0094*/ 	.byte	0x04, 0x1e
        /*0096*/ 	.short	(.L_1110 - .L_1109)
.L_1109:
        /*0098*/ 	.word	0x00000000


	//----- nvinfo : EIATTR_CBANK_PARAM_SIZE
	.align		4
.L_1110:
        /*009c*/ 	.byte	0x03, 0x19
        /*009e*/ 	.short	0x0030


	//----- nvinfo : EIATTR_PARAM_CBANK
	.align		4
        /*00a0*/ 	.byte	0x04, 0x0a
        /*00a2*/ 	.short	(.L_1112 - .L_1111)
	.align		4
.L_1111:
        /*00a4*/ 	.word	index@(.nv.constant0.uncontiguous_fast_reduce_u16)
        /*00a8*/ 	.short	0x0380
        /*00aa*/ 	.short	0x0030


	//----- nvinfo : EIATTR_SW_WAR
	.align		4
.L_1112:
        /*00ac*/ 	.byte	0x04, 0x36
        /*00ae*/ 	.short	(.L_1114 - .L_1113)
.L_1113:
        /*00b0*/ 	.word	0x00000008
.L_1114:


//--------------------- .nv.info.contiguous_fast_reduce_u16 --------------------------
	.section	.nv.info.contiguous_fast_reduce_u16,"",@"SHT_CUDA_INFO"
	.sectionflags	@""
	.align	4


	//----- nvinfo : EIATTR_CUDA_API_VERSION
	.align		4
        /*0000*/ 	.byte	0x04, 0x37
        /*0002*/ 	.short	(.L_1116 - .L_1115)
.L_1115:
        /*0004*/ 	.word	0x00000082


	//----- nvinfo : EIATTR_KPARAM_INFO
	.align		4
.L_1116:
        /*0008*/ 	.byte	0x04, 0x17
        /*000a*/ 	.short	(.L_1118 - .L_1117)
.L_1117:
        /*000c*/ 	.word	0x00000000
        /*0010*/ 	.short	0x0002
        /*0012*/ 	.short	0x0010
        /*0014*/ 	.byte	0x00, 0xf0, 0x21, 0x00


	//----- nvinfo : EIATTR_KPARAM_INFO
	.align		4
.L_1118:
        /*0018*/ 	.byte	0x04, 0x17
        /*001a*/ 	.short	(.L_1120 - .L_1119)
.L_1119:
        /*001c*/ 	.word	0x00000000
        /*0020*/ 	.short	0x0001
        /*0022*/ 	.short	0x0008
        /*0024*/ 	.byte	0x00, 0xf5, 0x21, 0x00


	//----- nvinfo : EIATTR_KPARAM_INFO
	.align		4
.L_1120:
        /*0028*/ 	.byte	0x04, 0x17
        /*002a*/ 	.short	(.L_1122 - .L_1121)
.L_1121:
        /*002c*/ 	.word	0x00000000
        /*0030*/ 	.short	0x0000
        /*0032*/ 	.short	0x0000
        /*0034*/ 	.byte	0x00, 0xf5, 0x21, 0x00


	//----- nvinfo : EIATTR_SPARSE_MMA_MASK
	.align		4
.L_1122:
        /*0038*/ 	.byte	0x03, 0x50
        /*003a*/ 	.short	0x0000


	//----- nvinfo : EIATTR_MAXREG_COUNT
	.align		4
        /*003c*/ 	.byte	0x03, 0x1b
        /*003e*/ 	.short	0x00ff


	//----- nvinfo : EIATTR_NUM_BARRIERS
	.align		4
        /*0040*/ 	.byte	0x02, 0x4c
        /*0042*/ 	.byte	0x01
	.zero		1


	//----- nvinfo : EIATTR_MERCURY_ISA_VERSION
	.align		4
        /*0044*/ 	.byte	0x03, 0x5f
        /*0046*/ 	.short	0x0101


	//----- nvinfo : EIATTR_INT_WARP_WIDE_INSTR_OFFSETS
	.align		4
        /*0048*/ 	.byte	0x04, 0x31
        /*004a*/ 	.short	(.L_1124 - .L_1123)


	//   ....[0]....
.L_1123:
        /*004c*/ 	.word	0x000002a0


	//----- nvinfo : EIATTR_VRC_CTA_INIT_COUNT
	.align		4
.L_1124:
        /*0050*/ 	.byte	0x02, 0x4a
	.zero		1
	.zero		1


	//----- nvinfo : EIATTR_EXIT_INSTR_OFFSETS
	.align		4
        /*0054*/ 	.byte	0x04, 0x1c
        /*0056*/ 	.short	(.L_1126 - .L_1125)


	//   ....[0]....
.L_1125:
        /*0058*/ 	.word	0x00000340


	//   ....[1]....
        /*005c*/ 	.word	0x000004e0


	//   ....[2]....
        /*0060*/ 	.word	0x00000560


	//----- nvinfo : EIATTR_CRS_STACK_SIZE
	.align		4
.L_1126:
        /*0064*/ 	.byte	0x04, 0x1e
        /*0066*/ 	.short	(.L_1128 - .L_1127)
.L_1127:
        /*0068*/ 	.word	0x00000000


	//----- nvinfo : EIATTR_CBANK_PARAM_SIZE
	.align		4
.L_1128:
        /*006c*/ 	.byte	0x03, 0x19
        /*006e*/ 	.short	0x0018


	//----- nvinfo : EIATTR_PARAM_CBANK
	.align		4
        /*0070*/ 	.byte	0x04, 0x0a
        /*0072*/ 	.short	(.L_1130 - .L_1129)
	.align		4
.L_1129:
        /*0074*/ 	.word	index@(.nv.constant0.contiguous_fast_reduce_u16)
        /*0078*/ 	.short	0x0380
        /*007a*/ 	.short	0x0018


	//----- nvinfo : EIATTR_SW_WAR
	.align		4
.L_1130:
        /*007c*/ 	.byte	0x04, 0x36
        /*007e*/ 	.short	(.L_1132 - .L_1131)
.L_1131:
        /*0080*/ 	.word	0x00000008
.L_1132:


//--------------------- .nv.info.contiguous_reduce3_u8 --------------------------
	.section	.nv.info.contiguous_reduce3_u8,"",@"SHT_CUDA_INFO"
	.sectionflags	@""
	.align	4


	//----- nvinfo : EIATTR_CUDA_API_VERSION
	.align		4
        /*0000*/ 	.byte	0x04, 0x37
        /*0002*/ 	.short	(.L_1134 - .L_1133)
.L_1133:
        /*0004*/ 	.word	0x00000082


	//----- nvinfo : EIATTR_KPARAM_INFO
	.align		4
.L_1134:
        /*0008*/ 	.byte	0x04, 0x17
        /*000a*/ 	.short	(.L_1136 - .L_1135)
.L_1135:
        /*000c*/ 	.word	0x00000000
        /*0010*/ 	.short	0x0006
        /*0012*/ 	.short	0x0030
        /*0014*/ 	.byte	0x00, 0xf0, 0x21, 0x00


	//----- nvinfo : EIATTR_KPARAM_INFO
	.align		4
.L_1136:
        /*0018*/ 	.byte	0x04, 0x17
        /*001a*/ 	.short	(.L_1138 - .L_1137)
.L_1137:
        /*001c*/ 	.word	0x00000000
        /*0020*/ 	.short	0x0005
        /*0022*/ 	.short	0x0028
        /*0024*/ 	.byte	0x00, 0xf0, 0x21, 0x00


	//----- nvinfo : EIATTR_KPARAM_INFO
	.align		4
.L_1138:
        /*0028*/ 	.byte	0x04, 0x17
        /*002a*/ 	.short	(.L_1140 - .L_1139)
.L_1139:
        /*002c*/ 	.word	0x00000000
        /*0030*/ 	.short	0x0004
        /*0032*/ 	.short	0x0020
        /*0034*/ 	.byte	0x00, 0xf0, 0x21, 0x00


	//----- nvinfo : EIATTR_KPARAM_INFO
	.align		4
.L_1140:
        /*0038*/ 	.byte	0x04, 0x17
        /*003a*/ 	.short	(.L_1142 - .L_1141)
.L_1141:
        /*003c*/ 	.word	0x00000000
        /*0040*/ 	.short	0x0003
        /*0042*/ 	.short	0x0018
        /*0044*/ 	.byte	0x00, 0xf5, 0x21, 0x00


	//----- nvinfo : EIATTR_KPARAM_INFO
	.align		4
.L_1142:
        /*0048*/ 	.byte	0x04, 0x17
        /*004a*/ 	.short	(.L_1144 - .L_1143)
.L_1143:
        /*004c*/ 	.word	0x00000000
        /*0050*/ 	.short	0x0002
        /*0052*/ 	.short	0x0010
        /*0054*/ 	.byte	0x00, 0xf5, 0x21, 0x00


	//----- nvinfo : EIATTR_KPARAM_INFO
	.align		4
.L_1144:
        /*0058*/ 	.byte	0x04, 0x17
        /*005a*/ 	.short	(.L_1146 - .L_1145)
.L_1145:
        /*005c*/ 	.word	0x00000000
        /*0060*/ 	.short	0x0001
        /*0062*/ 	.short	0x0008
        /*0064*/ 	.byte	0x00, 0xf5, 0x21, 0x00


	//----- nvinfo : EIATTR_KPARAM_INFO
	.align		4
.L_1146:
        /*0068*/ 	.byte	0x04, 0x17
        /*006a*/ 	.short	(.L_1148 - .L_1147)
.L_1147:
        /*006c*/ 	.word	0x00000000
        /*0070*/ 	.short	0x0000
        /*0072*/ 	.short	0x0000
        /*0074*/ 	.byte	0x00, 0xf5, 0x21, 0x00


	//----- nvinfo : EIATTR_SPARSE_MMA_MASK
	.align		4
.L_1148:
        /*0078*/ 	.byte	0x03, 0x50
        /*007a*/ 	.short	0x0000


	//----- nvinfo : EIATTR_MAXREG_COUNT
	.align		4
        /*007c*/ 	.byte	0x03, 0x1b
        /*007e*/ 	.short	0x00ff


	//----- nvinfo : EIATTR_NUM_BARRIERS
	.align		4
        /*0080*/ 	.byte	0x02, 0x4c
        /*0082*/ 	.byte	0x01
	.zero		1


	//----- nvinfo : EIATTR_MERCURY_ISA_VERSION
	.align		4
        /*0084*/ 	.byte	0x03, 0x5f
        /*0086*/ 	.short	0x0101


	//----- nvinfo : EIATTR_VRC_CTA_INIT_COUNT
	.align		4
        /*0088*/ 	.byte	0x02, 0x4a
	.zero		1
	.zero		1


	//----- nvinfo : EIATTR_EXIT_INSTR_OFFSETS
	.align		4
        /*008c*/ 	.byte	0x04, 0x1c
        /*008e*/ 	.short	(.L_1150 - .L_1149)


	//   ....[0]....
.L_1149:
        /*0090*/ 	.word	0x00000140


	//   ....[1]....
        /*0094*/ 	.word	0x00003100


	//   ....[2]....
        /*0098*/ 	.word	0x000036a0


	//----- nvinfo : EIATTR_CRS_STACK_SIZE
	.align		4
.L_1150:
        /*009c*/ 	.byte	0x04, 0x1e
        /*009e*/ 	.short	(.L_1152 - .L_1151)
.L_1151:
        /*00a0*/ 	.word	0x00000000


	//----- nvinfo : EIATTR_CBANK_PARAM_SIZE
	.align		4
.L_1152:
        /*00a4*/ 	.byte	0x03, 0x19
        /*00a6*/ 	.short	0x0038


	//----- nvinfo : EIATTR_PARAM_CBANK
	.align		4
        /*00a8*/ 	.byte	0x04, 0x0a
        /*00aa*/ 	.short	(.L_1154 - .L_1153)
	.align		4
.L_1153:
        /*00ac*/ 	.word	index@(.nv.constant0.contiguous_reduce3_u8)
        /*00b0*/ 	.short	0x0380
        /*00b2*/ 	.short	0x0038


	//----- nvinfo : EIATTR_SW_WAR
	.align		4
.L_1154:
        /*00b4*/ 	.byte	0x04, 0x36
        /*00b6*/ 	.short	(.L_1156 - .L_1155)
.L_1155:
        /*00b8*/ 	.word	0x00000008
.L_1156:


//--------------------- .nv.info.contiguous_reduce22_u8 --------------------------
	.section	.nv.info.contiguous_reduce22_u8,"",@"SHT_CUDA_INFO"
	.sectionflags	@""
	.align	4


	//----- nvinfo : EIATTR_CUDA_API_VERSION
	.align		4
        /*0000*/ 	.byte	0x04, 0x37
        /*0002*/ 	.short	(.L_1158 - .L_1157)
.L_1157:
        /*0004*/ 	.word	0x00000082


	//----- nvinfo : EIATTR_KPARAM_INFO
	.align		4
.L_1158:
        /*0008*/ 	.byte	0x04, 0x17
        /*000a*/ 	.short	(.L_1160 - .L_1159)
.L_1159:
        /*000c*/ 	.word	0x00000000
        /*0010*/ 	.short	0x0003
        /*0012*/ 	.short	0x0018
        /*0014*/ 	.byte	0x00, 0xf0, 0x21, 0x00


	//----- nvinfo : EIATTR_KPARAM_INFO
	.align		4
.L_1160:
        /*0018*/ 	.byte	0x04, 0x17
        /*001a*/ 	.short	(.L_1162 - .L_1161)
.L_1161:
        /*001c*/ 	.word	0x00000000
        /*0020*/ 	.short	0x0002
        /*0022*/ 	.short	0x0010
        /*0024*/ 	.byte	0x00, 0xf0, 0x21, 0x00


	//----- nvinfo : EIATTR_KPARAM_INFO
	.align		4
.L_1162:
        /*0028*/ 	.byte	0x04, 0x17
        /*002a*/ 	.short	(.L_1164 - .L_1163)
.L_1163:
        /*002c*/ 	.word	0x00000000
        /*0030*/ 	.short	0x0001
        /*0032*/ 	.short	0x0008
        /*0034*/ 	.byte	0x00, 0xf5, 0x21, 0x00


	//----- nvinfo : EIATTR_KPARAM_INFO
	.align		4
.L_1164:
        /*0038*/ 	.byte	0x04, 0x17
        /*003a*/ 	.short	(.L_1166 - .L_1165)
.L_1165:
        /*003c*/ 	.word	0x00000000
        /*0040*/ 	.short	0x0000
        /*0042*/ 	.short	0x0000
        /*0044*/ 	.byte	0x00, 0xf5, 0x21, 0x00


	//----- nvinfo : EIATTR_SPARSE_MMA_MASK
	.align		4
.L_1166:
        /*0048*/ 	.byte	0x03, 0x50
        /*004a*/ 	.short	0x0000


	//----- nvinfo : EIATTR_MAXREG_COUNT
	.align		4
        /*004c*/ 	.byte	0x03, 0x1b
        /*004e*/ 	.short	0x00ff


	//----- nvinfo : EIATTR_NUM_BARRIERS
	.align		4
        /*0050*/ 	.byte	0x02, 0x4c
        /*0052*/ 	.byte	0x01
	.zero		1


	//----- nvinfo : EIATTR_MERCURY_ISA_VERSION
	.align		4
        /*0054*/ 	.byte	0x03, 0x5f
        /*0056*/ 	.short	0x0101


	//----- nvinfo : EIATTR_VRC_CTA_INIT_COUNT
	.align		4
        /*0058*/ 	.byte	0x02, 0x4a
	.zero		1
	.zero		1


	//----- nvinfo : EIATTR_EXIT_INSTR_OFFSETS
	.align		4
        /*005c*/ 	.byte	0x04, 0x1c
        /*005e*/ 	.short	(.L_1168 - .L_1167)


	//   ....[0]....
.L_1167:
        /*0060*/ 	.word	0x000003d0


	//   ....[1]....
        /*0064*/ 	.word	0x00000570


	//   ....[2]....
        /*0068*/ 	.word	0x00000680


	//----- nvinfo : EIATTR_CRS_STACK_SIZE
	.align		4
.L_1168:
        /*006c*/ 	.byte	0x04, 0x1e
        /*006e*/ 	.short	(.L_1170 - .L_1169)
.L_1169:
        /*0070*/ 	.word	0x00000000


	//----- nvinfo : EIATTR_CBANK_PARAM_SIZE
	.align		4
.L_1170:
        /*0074*/ 	.byte	0x03, 0x19
        /*0076*/ 	.short	0x0020


	//----- nvinfo : EIATTR_PARAM_CBANK
	.align		4
        /*0078*/ 	.byte	0x04, 0x0a
        /*007a*/ 	.short	(.L_1172 - .L_1171)
	.align		4
.L_1171:
        /*007c*/ 	.word	index@(.nv.constant0.contiguous_reduce22_u8)
        /*0080*/ 	.short	0x0380
        /*0082*/ 	.short	0x0020


	//----- nvinfo : EIATTR_SW_WAR
	.align		4
.L_1172:
        /*0084*/ 	.byte	0x04, 0x36
        /*0086*/ 	.short	(.L_1174 - .L_1173)
.L_1173:
        /*0088*/ 	.word	0x00000008
.L_1174:


//--------------------- .nv.info.contiguous_reduce2_u8 --------------------------
	.section	.nv.info.contiguous_reduce2_u8,"",@"SHT_CUDA_INFO"
	.sectionflags	@""
	.align	4


	//----- nvinfo : EIATTR_CUDA_API_VERSION
	.align		4
        /*0000*/ 	.byte	0x04, 0x37
        /*0002*/ 	.short	(.L_1176 - .L_1175)
.L_1175:
        /*0004*/ 	.word	0x00000082


	//----- nvinfo : EIATTR_KPARAM_INFO
	.align		4
.L_1176:
        /*0008*/ 	.byte	0x04, 0x17
        /*000a*/ 	.short	(.L_1178 - .L_1177)
.L_1177:
        /*000c*/ 	.word	0x00000000
        /*0010*/ 	.short	0x0006
        /*0012*/ 	.short	0x0030
        /*0014*/ 	.byte	0x00, 0xf0, 0x21, 0x00


	//----- nvinfo : EIATTR_KPARAM_INFO
	.align		4
.L_1178:
        /*0018*/ 	.byte	0x04, 0x17
        /*001a*/ 	.short	(.L_1180 - .L_1179)
.L_1179:
        /*001c*/ 	.word	0x00000000
        /*0020*/ 	.short	0x0005
        /*0022*/ 	.short	0x0028
        /*0024*/ 	.byte	0x00, 0xf0, 0x21, 0x00


	//----- nvinfo : EIATTR_KPARAM_INFO
	.align		4
.L_1180:
        /*0028*/ 	.byte	0x04, 0x17
        /*002a*/ 	.short	(.L_1182 - .L_1181)
.L_1181:
        /*002c*/ 	.word	0x00000000
        /*0030*/ 	.short	0x0004
        /*0032*/ 	.short	0x0020
        /*0034*/ 	.byte	0x00, 0xf0, 0x21, 0x00


	//----- nvinfo : EIATTR_KPARAM_INFO
	.align		4
.L_1182:
        /*0038*/ 	.byte	0x04, 0x17
        /*003a*/ 	.short	(.L_1184 - .L_1183)
.L_1183:
        /*003c*/ 	.word	0x00000000
        /*0040*/ 	.short	0x0003
        /*0042*/ 	.short	0x0018
        /*0044*/ 	.byte	0x00, 0xf5, 0x21, 0x00


	//----- nvinfo : EIATTR_KPARAM_INFO
	.align		4
.L_1184:
        /*0048*/ 	.byte	0x04, 0x17
        /*004a*/ 	.short	(.L_1186 - .L_1185)
.L_1185:
        /*004c*/ 	.word	0x00000000
        /*0050*/ 	.short	0x0002
        /*0052*/ 	.short	0x0010
        /*0054*/ 	.byte	0x00, 0xf5, 0x21, 0x00


	//----- nvinfo : EIATTR_KPARAM_INFO
	.align		4
.L_1186:
        /*0058*/ 	.byte	0x04, 0x17
        /*005a*/ 	.short	(.L_1188 - .L_1187)
.L_1187:
        /*005c*/ 	.word	0x00000000
        /*0060*/ 	.short	0x0001
        /*0062*/ 	.short	0x0008
        /*0064*/ 	.byte	0x00, 0xf5, 0x21, 0x00


	//----- nvinfo : EIATTR_KPARAM_INFO
	.align		4
.L_1188:
        /*0068*/ 	.byte	0x04, 0x17
        /*006a*/ 	.short	(.L_1190 - .L_1189)
.L_1189:
        /*006c*/ 	.word	0x00000000
        /*0070*/ 	.short	0x0000
        /*0072*/ 	.short	0x0000
        /*0074*/ 	.byte	0x00, 0xf5, 0x21, 0x00


	//----- nvinfo : EIATTR_SPARSE_MMA_MASK
	.align		4
.L_1190:
        /*0078*/ 	.byte	0x03, 0x50
        /*007a*/ 	.short	0x0000


	//----- nvinfo : EIATTR_MAXREG_COUNT
	.align		4
        /*007c*/ 	.byte	0x03, 0x1b
        /*007e*/ 	.short	0x00ff


	//----- nvinfo : EIATTR_NUM_BARRIERS
	.align		4
        /*0080*/ 	.byte	0x02, 0x4c
        /*0082*/ 	.byte	0x01
	.zero		1


	//----- nvinfo : EIATTR_MERCURY_ISA_VERSION
	.align		4
        /*0084*/ 	.byte	0x03, 0x5f
        /*0086*/ 	.short	0x0101


	//----- nvinfo : EIATTR_VRC_CTA_INIT_COUNT
	.align		4
        /*0088*/ 	.byte	0x02, 0x4a
	.zero		1
	.zero		1


	//----- nvinfo : EIATTR_EXIT_INSTR_OFFSETS
	.align		4
        /*008c*/ 	.byte	0x04, 0x1c
        /*008e*/ 	.short	(.L_1192 - .L_1191)


	//   ....[0]....
.L_1191:
        /*0090*/ 	.word	0x00006750


	//   ....[1]....
        /*0094*/ 	.word	0x000068f0


	//   ....[2]....
        /*0098*/ 	.word	0x00006a00


	//----- nvinfo : EIATTR_CRS_STACK_SIZE
	.align		4
.L_1192:
        /*009c*/ 	.byte	0x04, 0x1e
        /*009e*/ 	.short	(.L_1194 - .L_1193)
.L_1193:
        /*00a0*/ 	.word	0x00000000


	//----- nvinfo : EIATTR_CBANK_PARAM_SIZE
	.align		4
.L_1194:
        /*00a4*/ 	.byte	0x03, 0x19
        /*00a6*/ 	.short	0x0038


	//----- nvinfo : EIATTR_PARAM_CBANK
	.align		4
        /*00a8*/ 	.byte	0x04, 0x0a
        /*00aa*/ 	.short	(.L_1196 - .L_1195)
	.align		4
.L_1195:
        /*00ac*/ 	.word	index@(.nv.constant0.contiguous_reduce2_u8)
        /*00b0*/ 	.short	0x0380
        /*00b2*/ 	.short	0x0038


	//----- nvinfo : EIATTR_SW_WAR
	.align		4
.L_1196:
        /*00b4*/ 	.byte	0x04, 0x36
        /*00b6*/ 	.short	(.L_1198 - .L_1197)
.L_1197:
        /*00b8*/ 	.word	0x00000008
.L_1198:


//--------------------- .nv.info.uncontiguous_fast_reduce_u8 --------------------------
	.section	.nv.info.uncontiguous_fast_reduce_u8,"",@"SHT_CUDA_INFO"
	.sectionflags	@""
	.align	4


	//----- nvinfo : EIATTR_CUDA_API_VERSION
	.align		4
        /*0000*/ 	.byte	0x04, 0x37
        /*0002*/ 	.short	(.L_1200 - .L_1199)
.L_1199:
        /*0004*/ 	.word	0x00000082


	//----- nvinfo : EIATTR_KPARAM_INFO
	.align		4
.L_1200:
        /*0008*/ 	.byte	0x04, 0x17
        /*000a*/ 	.short	(.L_1202 - .L_1201)
.L_1201:
        /*000c*/ 	.word	0x00000000
        /*0010*/ 	.short	0x0005
        /*0012*/ 	.short	0x0028
        /*0014*/ 	.byte	0x00, 0xf0, 0x21, 0x00


	//----- nvinfo : EIATTR_KPARAM_INFO
	.align		4
.L_1202:
        /*0018*/ 	.byte	0x04, 0x17
        /*001a*/ 	.short	(.L_1204 - .L_1203)
.L_1203:
        /*001c*/ 	.word	0x00000000
        /*0020*/ 	.short	0x0004
        /*0022*/ 	.short	0x0020
        /*0024*/ 	.byte	0x00, 0xf0, 0x21, 0x00


	//----- nvinfo : EIATTR_KPARAM_INFO
	.align		4
.L_1204:
        /*0028*/ 	.byte	0x04, 0x17
        /*002a*/ 	.short	(.L_1206 - .L_1205)
.L_1205:
        /*002c*/ 	.word	0x00000000
        /*0030*/ 	.short	0x0003
        /*0032*/ 	.short	0x0018
        /*0034*/ 	.byte	0x00, 0xf5, 0x21, 0x00


	//----- nvinfo : EIATTR_KPARAM_INFO
	.align		4
.L_1206:
        /*0038*/ 	.byte	0x04, 0x17
        /*003a*/ 	.short	(.L_1208 - .L_1207)
.L_1207:
        /*003c*/ 	.word	0x00000000
        /*0040*/ 	.short	0x0002
        /*0042*/ 	.short	0x0010
        /*0044*/ 	.byte	0x00, 0xf5, 0x21, 0x00


	//----- nvinfo : EIATTR_KPARAM_INFO
	.align		4
.L_1208:
        /*0048*/ 	.byte	0x04, 0x17
        /*004a*/ 	.short	(.L_1210 - .L_1209)
.L_1209:
        /*004c*/ 	.word	0x00000000
        /*0050*/ 	.short	0x0001
        /*0052*/ 	.short	0x0008
        /*0054*/ 	.byte	0x00, 0xf5, 0x21, 0x00


	//----- nvinfo : EIATTR_KPARAM_INFO
	.align		4
.L_1210:
        /*0058*/ 	.byte	0x04, 0x17
        /*005a*/ 	.short	(.L_1212 - .L_1211)
.L_1211:
        /*005c*/ 	.word	0x00000000
        /*0060*/ 	.short	0x0000
        /*0062*/ 	.short	0x0000
        /*0064*/ 	.byte	0x00, 0xf5, 0x21, 0x00


	//----- nvinfo : EIATTR_SPARSE_MMA_MASK
	.align		4
.L_1212:
        /*0068*/ 	.byte	0x03, 0x50
        /*006a*/ 	.short	0x0000


	//----- nvinfo : EIATTR_MAXREG_COUNT
	.align		4
        /*006c*/ 	.byte	0x03, 0x1b
        /*006e*/ 	.short	0x00ff


	//----- nvinfo : EIATTR_NUM_BARRIERS
	.align		4
        /*0070*/ 	.byte	0x02, 0x4c
        /*0072*/ 	.byte	0x01
	.zero		1


	//----- nvinfo : EIATTR_MERCURY_ISA_VERSION
	.align		4
        /*0074*/ 	.byte	0x03, 0x5f
        /*0076*/ 	.short	0x0101


	//----- nvinfo : EIATTR_VRC_CTA_INIT_COUNT
	.align		4
        /*0078*/ 	.byte	0x02, 0x4a
	.zero		1
	.zero		1


	//----- nvinfo : EIATTR_EXIT_INSTR_OFFSETS
	.align		4
        /*007c*/ 	.byte	0x04, 0x1c
        /*007e*/ 	.short	(.L_1214 - .L_1213)


	//   ....[0]....
.L_1213:
        /*0080*/ 	.word	0x00006710


	//   ....[1]....
        /*0084*/ 	.word	0x000068b0


	//   ....[2]....
        /*0088*/ 	.word	0x00006960


	//----- nvinfo : EIATTR_CRS_STACK_SIZE
	.align		4
.L_1214:
        /*008c*/ 	.byte	0x04, 0x1e
        /*008e*/ 	.short	(.L_1216 - .L_1215)
.L_1215:
        /*0090*/ 	.word	0x00000000


	//----- nvinfo : EIATTR_CBANK_PARAM_SIZE
	.align		4
.L_1216:
        /*0094*/ 	.byte	0x03, 0x19
        /*0096*/ 	.short	0x0030


	//----- nvinfo : EIATTR_PARAM_CBANK
	.align		4
        /*0098*/ 	.byte	0x04, 0x0a
        /*009a*/ 	.short	(.L_1218 - .L_1217)
	.align		4
.L_1217:
        /*009c*/ 	.word	index@(.nv.constant0.uncontiguous_fast_reduce_u8)
        /*00a0*/ 	.short	0x0380
        /*00a2*/ 	.short	0x0030


	//----- nvinfo : EIATTR_SW_WAR
	.align		4
.L_1218:
        /*00a4*/ 	.byte	0x04, 0x36
        /*00a6*/ 	.short	(.L_1220 - .L_1219)
.L_1219:
        /*00a8*/ 	.word	0x00000008
.L_1220:


//--------------------- .nv.info.contiguous_fast_reduce_u8 --------------------------
	.section	.nv.info.contiguous_fast_reduce_u8,"",@"SHT_CUDA_INFO"
	.sectionflags	@""
	.align	4


	//----- nvinfo : EIATTR_CUDA_API_VERSION
	.align		4
        /*0000*/ 	.byte	0x04, 0x37
        /*0002*/ 	.short	(.L_1222 - .L_1221)
.L_1221:
        /*0004*/ 	.word	0x00000082


	//----- nvinfo : EIATTR_KPARAM_INFO
	.align		4
.L_1222:
        /*0008*/ 	.byte	0x04, 0x17
        /*000a*/ 	.short	(.L_1224 - .L_1223)
.L_1223:
        /*000c*/ 	.word	0x00000000
        /*0010*/ 	.short	0x0002
        /*0012*/ 	.short	0x0010
        /*0014*/ 	.byte	0x00, 0xf0, 0x21, 0x00


	//----- nvinfo : EIATTR_KPARAM_INFO
	.align		4
.L_1224:
        /*0018*/ 	.byte	0x04, 0x17
        /*001a*/ 	.short	(.L_1226 - .L_1225)
.L_1225:
        /*001c*/ 	.word	0x00000000
        /*0020*/ 	.short	0x0001
        /*0022*/ 	.short	0x0008
        /*0024*/ 	.byte	0x00, 0xf5, 0x21, 0x00


	//----- nvinfo : EIATTR_KPARAM_INFO
	.align		4
.L_1226:
        /*0028*/ 	.byte	0x04, 0x17
        /*002a*/ 	.short	(.L_1228 - .L_1227)
.L_1227:
        /*002c*/ 	.word	0x00000000
        /*0030*/ 	.short	0x0000
        /*0032*/ 	.short	0x0000
        /*0034*/ 	.byte	0x00, 0xf5, 0x21, 0x00


	//----- nvinfo : EIATTR_SPARSE_MMA_MASK
	.align		4
.L_1228:
        /*0038*/ 	.byte	0x03, 0x50
        /*003a*/ 	.short	0x0000


	//----- nvinfo : EIATTR_MAXREG_COUNT
	.align		4
        /*003c*/ 	.byte	0x03, 0x1b
        /*003e*/ 	.short	0x00ff


	//----- nvinfo : EIATTR_NUM_BARRIERS
	.align		4
        /*0040*/ 	.byte	0x02, 0x4c
        /*0042*/ 	.byte	0x01
	.zero		1


	//----- nvinfo : EIATTR_MERCURY_ISA_VERSION
	.align		4
        /*0044*/ 	.byte	0x03, 0x5f
        /*0046*/ 	.short	0x0101


	//----- nvinfo : EIATTR_VRC_CTA_INIT_COUNT
	.align		4
        /*0048*/ 	.byte	0x02, 0x4a
	.zero		1
	.zero		1


	//----- nvinfo : EIATTR_EXIT_INSTR_OFFSETS
	.align		4
        /*004c*/ 	.byte	0x04, 0x1c
        /*004e*/ 	.short	(.L_1230 - .L_1229)


	//   ....[0]....
.L_1229:
        /*0050*/ 	.word	0x00000330


	//   ....[1]....
        /*0054*/ 	.word	0x000004d0


	//   ....[2]....
        /*0058*/ 	.word	0x00000580


	//----- nvinfo : EIATTR_CRS_STACK_SIZE
	.align		4
.L_1230:
        /*005c*/ 	.byte	0x04, 0x1e
        /*005e*/ 	.short	(.L_1232 - .L_1231)
.L_1231:
        /*0060*/ 	.word	0x00000000


	//----- nvinfo : EIATTR_CBANK_PARAM_SIZE
	.align		4
.L_1232:
        /*0064*/ 	.byte	0x03, 0x19
        /*0066*/ 	.short	0x0018


	//----- nvinfo : EIATTR_PARAM_CBANK
	.align		4
        /*0068*/ 	.byte	0x04, 0x0a
        /*006a*/ 	.short	(.L_1234 - .L_1233)
	.align		4
.L_1233:
        /*006c*/ 	.word	index@(.nv.constant0.contiguous_fast_reduce_u8)
        /*0070*/ 	.short	0x0380
        /*0072*/ 	.short	0x0018


	//----- nvinfo : EIATTR_SW_WAR
	.align		4
.L_1234:
        /*0074*/ 	.byte	0x04, 0x36
        /*0076*/ 	.short	(.L_1236 - .L_1235)
.L_1235:
        /*0078*/ 	.word	0x00000008
.L_1236:


//--------------------- .nv.info.contiguous_reduce3_i64 --------------------------
	.section	.nv.info.contiguous_reduce3_i64,"",@"SHT_CUDA_INFO"
	.sectionflags	@""
	.align	4


	//----- nvinfo : EIATTR_CUDA_API_VERSION
	.align		4
        /*0000*/ 	.byte	0x04, 0x37
        /*0002*/ 	.short	(.L_1238 - .L_1237)
.L_1237:
        /*0004*/ 	.word	0x00000082


	//----- nvinfo : EIATTR_KPARAM_INFO
	.align		4
.L_1238:
        /*0008*/ 	.byte	0x04, 0x17
        /*000a*/ 	.short	(.L_1240 - .L_1239)
.L_1239:
        /*000c*/ 	.word	0x00000000
        /*0010*/ 	.short	0x0006
        /*0012*/ 	.short	0x0030
        /*0014*/ 	.byte	0x00, 0xf0, 0x21, 0x00


	//----- nvinfo : EIATTR_KPARAM_INFO
	.align		4
.L_1240:
        /*0018*/ 	.byte	0x04, 0x17
        /*001a*/ 	.short	(.L_1242 - .L_1241)
.L_1241:
        /*001c*/ 	.word	0x00000000
        /*0020*/ 	.short	0x0005
        /*0022*/ 	.short	0x0028
        /*0024*/ 	.byte	0x00, 0xf0, 0x21, 0x00


	//----- nvinfo : EIATTR_KPARAM_INFO
	.align		4
.L_1242:
        /*0028*/ 	.byte	0x04, 0x17
        /*002a*/ 	.short	(.L_1244 - .L_1243)
.L_1243:
        /*002c*/ 	.word	0x00000000
        /*0030*/ 	.short	0x0004
        /*0032*/ 	.short	0x0020
        /*0034*/ 	.byte	0x00, 0xf0, 0x21, 0x00


	//----- nvinfo : EIATTR_KPARAM_INFO
	.align		4
.L_1244:
        /*0038*/ 	.byte	0x04, 0x17
        /*003a*/ 	.short	(.L_1246 - .L_1245)
.L_1245:
        /*003c*/ 	.word	0x00000000
        /*0040*/ 	.short	0x0003
        /*0042*/ 	.short	0x0018
        /*0044*/ 	.byte	0x00, 0xf5, 0x21, 0x00


	//----- nvinfo : EIATTR_KPARAM_INFO
	.align		4
.L_1246:
        /*0048*/ 	.byte	0x04, 0x17
        /*004a*/ 	.short	(.L_1248 - .L_1247)
.L_1247:
        /*004c*/ 	.word	0x00000000
        /*0050*/ 	.short	0x0002
        /*0052*/ 	.short	0x0010
        /*0054*/ 	.byte	0x00, 0xf5, 0x21, 0x00


	//----- nvinfo : EIATTR_KPARAM_INFO
	.align		4
.L_1248:
        /*0058*/ 	.byte	0x04, 0x17
        /*005a*/ 	.short	(.L_1250 - .L_1249)
.L_1249:
        /*005c*/ 	.word	0x00000000
        /*0060*/ 	.short	0x0001
        /*0062*/ 	.short	0x0008
        /*0064*/ 	.byte	0x00, 0xf5, 0x21, 0x00


	//----- nvinfo : EIATTR_KPARAM_INFO
	.align		4
.L_1250:
        /*0068*/ 	.byte	0x04, 0x17
        /*006a*/ 	.short	(.L_1252 - .L_1251)
.L_1251:
        /*006c*/ 	.word	0x00000000
        /*0070*/ 	.short	0x0000
        /*0072*/ 	.short	0x0000
        /*0074*/ 	.byte	0x00, 0xf5, 0x21, 0x00


	//----- nvinfo : EIATTR_SPARSE_MMA_MASK
	.align		4
.L_1252:
        /*0078*/ 	.byte	0x03, 0x50
        /*007a*/ 	.short	0x0000


	//----- nvinfo : EIATTR_MAXREG_COUNT
	.align		4
        /*007c*/ 	.byte	0x03, 0x1b
        /*007e*/ 	.short	0x00ff


	//----- nvinfo : EIATTR_NUM_BARRIERS
	.align		4
        /*0080*/ 	.byte	0x02, 0x4c
        /*0082*/ 	.byte	0x01
	.zero		1


	//----- nvinfo : EIATTR_MERCURY_ISA_VERSION
	.align		4
        /*0084*/ 	.byte	0x03, 0x5f
        /*0086*/ 	.short	0x0101


	//----- nvinfo : EIATTR_VRC_CTA_INIT_COUNT
	.align		4
        /*0088*/ 	.byte	0x02, 0x4a
	.zero		1
	.zero		1


	//----- nvinfo : EIATTR_EXIT_INSTR_OFFSETS
	.align		4
        /*008c*/ 	.byte	0x04, 0x1c
        /*008e*/ 	.short	(.L_1254 - .L_1253)


	//   ....[0]....
.L_1253:
        /*0090*/ 	.word	0x00000150


	//   ....[1]....
        /*0094*/ 	.word	0x00003110


	//   ....[2]....
        /*0098*/ 	.word	0x00003810


	//----- nvinfo : EIATTR_CRS_STACK_SIZE
	.align		4
.L_1254:
        /*009c*/ 	.byte	0x04, 0x1e
        /*009e*/ 	.short	(.L_1256 - .L_1255)
.L_1255:
        /*00a0*/ 	.word	0x00000000


	//----- nvinfo : EIATTR_CBANK_PARAM_SIZE
	.align		4
.L_1256:
        /*00a4*/ 	.byte	0x03, 0x19
        /*00a6*/ 	.short	0x0038


	//----- nvinfo : EIATTR_PARAM_CBANK
	.align		4
        /*00a8*/ 	.byte	0x04, 0x0a
        /*00aa*/ 	.short	(.L_1258 - .L_1257)
	.align		4
.L_1257:
        /*00ac*/ 	.word	index@(.nv.constant0.contiguous_reduce3_i64)
        /*00b0*/ 	.short	0x0380
        /*00b2*/ 	.short	0x0038


	//----- nvinfo : EIATTR_SW_WAR
	.align		4
.L_1258:
        /*00b4*/ 	.byte	0x04, 0x36
        /*00b6*/ 	.short	(.L_1260 - .L_1259)
.L_1259:
        /*00b8*/ 	.word	0x00000008
.L_1260:


//--------------------- .nv.info.contiguous_reduce22_i64 --------------------------
	.section	.nv.info.contiguous_reduce22_i64,"",@"SHT_CUDA_INFO"
	.sectionflags	@""
	.align	4


	//----- nvinfo : EIATTR_CUDA_API_VERSION
	.align		4
        /*0000*/ 	.byte	0x04, 0x37
        /*0002*/ 	.short	(.L_1262 - .L_1261)
.L_1261:
        /*0004*/ 	.word	0x00000082


	//----- nvinfo : EIATTR_KPARAM_INFO
	.align		4
.L_1262:
        /*0008*/ 	.byte	0x04, 0x17
        /*000a*/ 	.short	(.L_1264 - .L_1263)
.L_1263:
        /*000c*/ 	.word	0x00000000
        /*0010*/ 	.short	0x0003
        /*0012*/ 	.short	0x0018
        /*0014*/ 	.byte	0x00, 0xf0, 0x21, 0x00


	//----- nvinfo : EIATTR_KPARAM_INFO
	.align		4
.L_1264:
        /*0018*/ 	.byte	0x04, 0x17
        /*001a*/ 	.short	(.L_1266 - .L_1265)
.L_1265:
        /*001c*/ 	.word	0x00000000
        /*0020*/ 	.short	0x0002
        /*0022*/ 	.short	0x0010
        /*0024*/ 	.byte	0x00, 0xf0, 0x21, 0x00


	//----- nvinfo : EIATTR_KPARAM_INFO
	.align		4
.L_1266:
        /*0028*/ 	.byte	0x04, 0x17
        /*002a*/ 	.short	(.L_1268 - .L_1267)
.L_1267:
        /*002c*/ 	.word	0x00000000
        /*0030*/ 	.short	0x0001
        /*0032*/ 	.short	0x0008
        /*0034*/ 	.byte	0x00, 0xf5, 0x21, 0x00


	//----- nvinfo : EIATTR_KPARAM_INFO
	.align		4
.L_1268:
        /*0038*/ 	.byte	0x04, 0x17
        /*003a*/ 	.short	(.L_1270 - .L_1269)
.L_1269:
        /*003c*/ 	.word	0x00000000
        /*0040*/ 	.short	0x0000
        /*0042*/ 	.short	0x0000
        /*0044*/ 	.byte	0x00, 0xf5, 0x21, 0x00


	//----- nvinfo : EIATTR_SPARSE_MMA_MASK
	.align		4
.L_1270:
        /*0048*/ 	.byte	0x03, 0x50
        /*004a*/ 	.short	0x0000


	//----- nvinfo : EIATTR_MAXREG_COUNT
	.align		4
        /*004c*/ 	.byte	0x03, 0x1b
        /*004e*/ 	.short	0x00ff


	//----- nvinfo : EIATTR_NUM_BARRIERS
	.align		4
        /*0050*/ 	.byte	0x02, 0x4c
        /*0052*/ 	.byte	0x01
	.zero		1


	//----- nvinfo : EIATTR_MERCURY_ISA_VERSION
	.align		4
        /*0054*/ 	.byte	0x03, 0x5f
        /*0056*/ 	.short	0x0101


	//----- nvinfo : EIATTR_VRC_CTA_INIT_COUNT
	.align		4
        /*0058*/ 	.byte	0x02, 0x4a
	.zero		1
	.zero		1


	//----- nvinfo : EIATTR_EXIT_INSTR_OFFSETS
	.align		4
        /*005c*/ 	.byte	0x04, 0x1c
        /*005e*/ 	.short	(.L_1272 - .L_1271)


	//   ....[0]....
.L_1271:
        /*0060*/ 	.word	0x00000420


	//   ....[1]....
        /*0064*/ 	.word	0x00000620


	//   ....[2]....
        /*0068*/ 	.word	0x00000730


	//----- nvinfo : EIATTR_CRS_STACK_SIZE
	.align		4
.L_1272:
        /*006c*/ 	.byte	0x04, 0x1e
        /*006e*/ 	.short	(.L_1274 - .L_1273)
.L_1273:
        /*0070*/ 	.word	0x00000000


	//----- nvinfo : EIATTR_CBANK_PARAM_SIZE
	.align		4
.L_1274:
        /*0074*/ 	.byte	0x03, 0x19
        /*0076*/ 	.short	0x0020


	//----- nvinfo : EIATTR_PARAM_CBANK
	.align		4
        /*0078*/ 	.byte	0x04, 0x0a
        /*007a*/ 	.short	(.L_1276 - .L_1275)
	.align		4
.L_1275:
        /*007c*/ 	.word	index@(.nv.constant0.contiguous_reduce22_i64)
        /*0080*/ 	.short	0x0380
        /*0082*/ 	.short	0x0020


	//----- nvinfo : EIATTR_SW_WAR
	.align		4
.L_1276:
        /*0084*/ 	.byte	0x04, 0x36
        /*0086*/ 	.short	(.L_1278 - .L_1277)
.L_1277:
        /*0088*/ 	.word	0x00000008
.L_1278:


//--------------------- .nv.info.contiguous_reduce2_i64 --------------------------
	.section	.nv.info.contiguous_reduce2_i64,"",@"SHT_CUDA_INFO"
	.sectionflags	@""
	.align	4


	//----- nvinfo : EIATTR_CUDA_API_VERSION
	.align		4
        /*0000*/ 	.byte	0x04, 0x37
        /*0002*/ 	.short	(.L_1280 - .L_1279)
.L_1279:
        /*0004*/ 	.word	0x00000082


	//----- nvinfo : EIATTR_KPARAM_INFO
	.align		4
.L_1280:
        /*0008*/ 	.byte	0x04, 0x17
        /*000a*/ 	.short	(.L_1282 - .L_1281)
.L_1281:
        /*000c*/ 	.word	0x00000000
        /*0010*/ 	.short	0x0006
        /*0012*/ 	.short	0x0030
        /*0014*/ 	.byte	0x00, 0xf0, 0x21, 0x00


	//----- nvinfo : EIATTR_KPARAM_INFO
	.align		4
.L_1282:
        /*0018*/ 	.byte	0x04, 0x17
        /*001a*/ 	.short	(.L_1284 - .L_1283)
.L_1283:
        /*001c*/ 	.word	0x00000000
        /*0020*/ 	.short	0x0005
        /*0022*/ 	.short	0x0028
        /*0024*/ 	.byte	0x00, 0xf0, 0x21, 0x00


	//----- nvinfo : EIATTR_KPARAM_INFO
	.align		4
.L_1284:
        /*0028*/ 	.byte	0x04, 0x17
        /*002a*/ 	.short	(.L_1286 - .L_1285)
.L_1285:
        /*002c*/ 	.word	0x00000000
        /*0030*/ 	.short	0x0004
        /*0032*/ 	.short	0x0020
        /*0034*/ 	.byte	0x00, 0xf0, 0x21, 0x00


	//----- nvinfo : EIATTR_KPARAM_INFO
	.align		4
.L_1286:
        /*0038*/ 	.byte	0x04, 0x17
        /*003a*/ 	.short	(.L_1288 - .L_1287)
.L_1287:
        /*003c*/ 	.word	0x00000000
        /*0040*/ 	.short	0x0003
        /*0042*/ 	.short	0x0018
        /*0044*/ 	.byte	0x00, 0xf5, 0x21, 0x00


	//----- nvinfo : EIATTR_KPARAM_INFO
	.align		4
.L_1288:
        /*0048*/ 	.byte	0x04, 0x17
        /*004a*/ 	.short	(.L_1290 - .L_1289)
.L_1289:
        /*004c*/ 	.word	0x00000000
        /*0050*/ 	.short	0x0002
        /*0052*/ 	.short	0x0010
        /*0054*/ 	.byte	0x00, 0xf5, 0x21, 0x00


	//----- nvinfo : EIATTR_KPARAM_INFO
	.align		4
.L_1290:
        /*0058*/ 	.byte	0x04, 0x17
        /*005a*/ 	.short	(.L_1292 - .L_1291)
.L_1291:
        /*005c*/ 	.word	0x00000000
        /*0060*/ 	.short	0x0001
        /*0062*/ 	.short	0x0008
        /*0064*/ 	.byte	0x00, 0xf5, 0x21, 0x00


	//----- nvinfo : EIATTR_KPARAM_INFO
	.align		4
.L_1292:
        /*0068*/ 	.byte	0x04, 0x17
        /*006a*/ 	.short	(.L_1294 - .L_1293)
.L_1293:
        /*006c*/ 	.word	0x00000000
        /*0070*/ 	.short	0x0000
        /*0072*/ 	.short	0x0000
        /*0074*/ 	.byte	0x00, 0xf5, 0x21, 0x00


	//----- nvinfo : EIATTR_SPARSE_MMA_MASK
	.align		4
.L_1294:
        /*0078*/ 	.byte	0x03, 0x50
        /*007a*/ 	.short	0x0000


	//----- nvinfo : EIATTR_MAXREG_COUNT
	.align		4
        /*007c*/ 	.byte	0x03, 0x1b
        /*007e*/ 	.short	0x00ff


	//----- nvinfo : EIATTR_NUM_BARRIERS
	.align		4
        /*0080*/ 	.byte	0x02, 0x4c
        /*0082*/ 	.byte	0x01
	.zero		1


	//----- nvinfo : EIATTR_MERCURY_ISA_VERSION
	.align		4
        /*0084*/ 	.byte	0x03, 0x5f
        /*0086*/ 	.short	0x0101


	//----- nvinfo : EIATTR_VRC_CTA_INIT_COUNT
	.align		4
        /*0088*/ 	.byte	0x02, 0x4a
	.zero		1
	.zero		1


	//----- nvinfo : EIATTR_EXIT_INSTR_OFFSETS
	.align		4
        /*008c*/ 	.byte	0x04, 0x1c
        /*008e*/ 	.short	(.L_1296 - .L_1295)


	//   ....[0]....
.L_1295:
        /*0090*/ 	.word	0x00006800


	//   ....[1]....
        /*0094*/ 	.word	0x00006a00


	//   ....[2]....
        /*0098*/ 	.word	0x00006b10


	//----- nvinfo : EIATTR_CRS_STACK_SIZE
	.align		4
.L_1296:
        /*009c*/ 	.byte	0x04, 0x1e
        /*009e*/ 	.short	(.L_1298 - .L_1297)
.L_1297:
        /*00a0*/ 	.word	0x00000000


	//----- nvinfo : EIATTR_CBANK_PARAM_SIZE
	.align		4
.L_1298:
        /*00a4*/ 	.byte	0x03, 0x19
        /*00a6*/ 	.short	0x0038


	//----- nvinfo : EIATTR_PARAM_CBANK
	.align		4
        /*00a8*/ 	.byte	0x04, 0x0a
        /*00aa*/ 	.short	(.L_1300 - .L_1299)
	.align		4
.L_1299:
        /*00ac*/ 	.word	index@(.nv.constant0.contiguous_reduce2_i64)
        /*00b0*/ 	.short	0x0380
        /*00b2*/ 	.short	0x0038


	//----- nvinfo : EIATTR_SW_WAR
	.align		4
.L_1300:
        /*00b4*/ 	.byte	0x04, 0x36
        /*00b6*/ 	.short	(.L_1302 - .L_1301)
.L_1301:
        /*00b8*/ 	.word	0x00000008
.L_1302:


//--------------------- .nv.info.uncontiguous_fast_reduce_i64 --------------------------
	.section	.nv.info.uncontiguous_fast_reduce_i64,"",@"SHT_CUDA_INFO"
	.sectionflags	@""
	.align	4


	//----- nvinfo : EIATTR_CUDA_API_VERSION
	.align		4
        /*0000*/ 	.byte	0x04, 0x37
        /*0002*/ 	.short	(.L_1304 - .L_1303)
.L_1303:
        /*0004*/ 	.word	0x00000082


	//----- nvinfo : EIATTR_KPARAM_INFO
	.align		4
.L_1304:
        /*0008*/ 	.byte	0x04, 0x17
        /*000a*/ 	.short	(.L_1306 - .L_1305)
.L_1305:
        /*000c*/ 	.word	0x00000000
        /*0010*/ 	.short	0x0005
        /*0012*/ 	.short	0x0028
        /*0014*/ 	.byte	0x00, 0xf0, 0x21, 0x00


	//----- nvinfo : EIATTR_KPARAM_INFO
	.align		4
.L_1306:
        /*0018*/ 	.byte	0x04, 0x17
        /*001a*/ 	.short	(.L_1308 - .L_1307)
.L_1307:
        /*001c*/ 	.word	0x00000000
        /*0020*/ 	.short	0x0004
        /*0022*/ 	.short	0x0020
        /*0024*/ 	.byte	0x00, 0xf0, 0x21, 0x00


	//----- nvinfo : EIATTR_KPARAM_INFO
	.align		4
.L_1308:
        /*0028*/ 	.byte	0x04, 0x17
        /*002a*/ 	.short	(.L_1310 - .L_1309)
.L_1309:
        /*002c*/ 	.word	0x00000000
        /*0030*/ 	.short	0x0003
        /*0032*/ 	.short	0x0018
        /*0034*/ 	.byte	0x00, 0xf5, 0x21, 0x00


	//----- nvinfo : EIATTR_KPARAM_INFO
	.align		4
.L_1310:
        /*0038*/ 	.byte	0x04, 0x17
        /*003a*/ 	.short	(.L_1312 - .L_1311)
.L_1311:
        /*003c*/ 	.word	0x00000000
        /*0040*/ 	.short	0x0002
        /*0042*/ 	.short	0x0010
        /*0044*/ 	.byte	0x00, 0xf5, 0x21, 0x00


	//----- nvinfo : EIATTR_KPARAM_INFO
	.align		4
.L_1312:
        /*0048*/ 	.byte	0x04, 0x17
        /*004a*/ 	.short	(.L_1314 - .L_1313)
.L_1313:
        /*004c*/ 	.word	0x00000000
        /*0050*/ 	.short	0x0001
        /*0052*/ 	.short	0x0008
        /*0054*/ 	.byte	0x00, 0xf5, 0x21, 0x00


	//----- nvinfo : EIATTR_KPARAM_INFO
	.align		4
.L_1314:
        /*0058*/ 	.byte	0x04, 0x17
        /*005a*/ 	.short	(.L_1316 - .L_1315)
.L_1315:
        /*005c*/ 	.word	0x00000000
        /*0060*/ 	.short	0x0000
        /*0062*/ 	.short	0x0000
        /*0064*/ 	.byte	0x00, 0xf5, 0x21, 0x00


	//----- nvinfo : EIATTR_SPARSE_MMA_MASK
	.align		4
.L_1316:
        /*0068*/ 	.byte	0x03, 0x50
        /*006a*/ 	.short	0x0000


	//----- nvinfo : EIATTR_MAXREG_COUNT
	.align		4
        /*006c*/ 	.byte	0x03, 0x1b
        /*006e*/ 	.short	0x00ff


	//----- nvinfo : EIATTR_NUM_BARRIERS
	.align		4
        /*0070*/ 	.byte	0x02, 0x4c
        /*0072*/ 	.byte	0x01
	.zero		1


	//----- nvinfo : EIATTR_MERCURY_ISA_VERSION
	.align		4
        /*0074*/ 	.byte	0x03, 0x5f
        /*0076*/ 	.short	0x0101


	//----- nvinfo : EIATTR_VRC_CTA_INIT_COUNT
	.align		4
        /*0078*/ 	.byte	0x02, 0x4a
	.zero		1
	.zero		1


	//----- nvinfo : EIATTR_EXIT_INSTR_OFFSETS
	.align		4
        /*007c*/ 	.byte	0x04, 0x1c
        /*007e*/ 	.short	(.L_1318 - .L_1317)


	//   ....[0]....
.L_1317:
        /*0080*/ 	.word	0x00006a30


	//   ....[1]....
        /*0084*/ 	.word	0x00006c30


	//   ....[2]....
        /*0088*/ 	.word	0x00006cb0


	//----- nvinfo : EIATTR_CRS_STACK_SIZE
	.align		4
.L_1318:
        /*008c*/ 	.byte	0x04, 0x1e
        /*008e*/ 	.short	(.L_1320 - .L_1319)
.L_1319:
        /*0090*/ 	.word	0x00000000


	//----- nvinfo : EIATTR_CBANK_PARAM_SIZE
	.align		4
.L_1320:
        /*0094*/ 	.byte	0x03, 0x19
        /*0096*/ 	.short	0x0030


	//----- nvinfo : EIATTR_PARAM_CBANK
	.align		4
        /*0098*/ 	.byte	0x04, 0x0a
        /*009a*/ 	.short	(.L_1322 - .L_1321)
	.align		4
.L_1321:
        /*009c*/ 	.word	index@(.nv.constant0.uncontiguous_fast_reduce_i64)
        /*00a0*/ 	.short	0x0380
        /*00a2*/ 	.short	0x0030


	//----- nvinfo : EIATTR_SW_WAR
	.align		4
.L_1322:
        /*00a4*/ 	.byte	0x04, 0x36
        /*00a6*/ 	.short	(.L_1324 - .L_1323)
.L_1323:
        /*00a8*/ 	.word	0x00000008
.L_1324:


//--------------------- .nv.info.contiguous_fast_reduce_i64 --------------------------
	.section	.nv.info.contiguous_fast_reduce_i64,"",@"SHT_CUDA_INFO"
	.sectionflags	@""
	.align	4


	//----- nvinfo : EIATTR_CUDA_API_VERSION
	.align		4
        /*0000*/ 	.byte	0x04, 0x37
        /*0002*/ 	.short	(.L_1326 - .L_1325)
.L_1325:
        /*0004*/ 	.word	0x00000082


	//----- nvinfo : EIATTR_KPARAM_INFO
	.align		4
.L_1326:
        /*0008*/ 	.byte	0x04, 0x17
        /*000a*/ 	.short	(.L_1328 - .L_1327)
.L_1327:
        /*000c*/ 	.word	0x00000000
        /*0010*/ 	.short	0x0002
        /*0012*/ 	.short	0x0010
        /*0014*/ 	.byte	0x00, 0xf0, 0x21, 0x00


	//----- nvinfo : EIATTR_KPARAM_INFO
	.align		4
.L_1328:
        /*0018*/ 	.byte	0x04, 0x17
        /*001a*/ 	.short	(.L_1330 - .L_1329)
.L_1329:
        /*001c*/ 	.word	0x00000000
        /*0020*/ 	.short	0x0001
        /*0022*/ 	.short	0x0008
        /*0024*/ 	.byte	0x00, 0xf5, 0x21, 0x00


	//----- nvinfo : EIATTR_KPARAM_INFO
	.align		4
.L_1330:
        /*0028*/ 	.byte	0x04, 0x17
        /*002a*/ 	.short	(.L_1332 - .L_1331)
.L_1331:
        /*002c*/ 	.word	0x00000000
        /*0030*/ 	.short	0x0000
        /*0032*/ 	.short	0x0000
        /*0034*/ 	.byte	0x00, 0xf5, 0x21, 0x00


	//----- nvinfo : EIATTR_SPARSE_MMA_MASK
	.align		4
.L_1332:
        /*0038*/ 	.byte	0x03, 0x50
        /*003a*/ 	.short	0x0000


	//----- nvinfo : EIATTR_MAXREG_COUNT
	.align		4
        /*003c*/ 	.byte	0x03, 0x1b
        /*003e*/ 	.short	0x00ff


	//----- nvinfo : EIATTR_NUM_BARRIERS
	.align		4
        /*0040*/ 	.byte	0x02, 0x4c
        /*0042*/ 	.byte	0x01
	.zero		1


	//----- nvinfo : EIATTR_MERCURY_ISA_VERSION
	.align		4
        /*0044*/ 	.byte	0x03, 0x5f
        /*0046*/ 	.short	0x0101


	//----- nvinfo : EIATTR_VRC_CTA_INIT_COUNT
	.align		4
        /*0048*/ 	.byte	0x02, 0x4a
	.zero		1
	.zero		1


	//----- nvinfo : EIATTR_EXIT_INSTR_OFFSETS
	.align		4
        /*004c*/ 	.byte	0x04, 0x1c
        /*004e*/ 	.short	(.L_1334 - .L_1333)


	//   ....[0]....
.L_1333:
        /*0050*/ 	.word	0x00000360


	//   ....[1]....
        /*0054*/ 	.word	0x00000560


	//   ....[2]....
        /*0058*/ 	.word	0x000005e0


	//----- nvinfo : EIATTR_CRS_STACK_SIZE
	.align		4
.L_1334:
        /*005c*/ 	.byte	0x04, 0x1e
        /*005e*/ 	.short	(.L_1336 - .L_1335)
.L_1335:
        /*0060*/ 	.word	0x00000000


	//----- nvinfo : EIATTR_CBANK_PARAM_SIZE
	.align		4
.L_1336:
        /*0064*/ 	.byte	0x03, 0x19
        /*0066*/ 	.short	0x0018


	//----- nvinfo : EIATTR_PARAM_CBANK
	.align		4
        /*0068*/ 	.byte	0x04, 0x0a
        /*006a*/ 	.short	(.L_1338 - .L_1337)
	.align		4
.L_1337:
        /*006c*/ 	.word	index@(.nv.constant0.contiguous_fast_reduce_i64)
        /*0070*/ 	.short	0x0380
        /*0072*/ 	.short	0x0018


	//----- nvinfo : EIATTR_SW_WAR
	.align		4
.L_1338:
        /*0074*/ 	.byte	0x04, 0x36
        /*0076*/ 	.short	(.L_1340 - .L_1339)
.L_1339:
        /*0078*/ 	.word	0x00000008
.L_1340:


//--------------------- .nv.info.contiguous_reduce3_i32 --------------------------
	.section	.nv.info.contiguous_reduce3_i32,"",@"SHT_CUDA_INFO"
	.sectionflags	@""
	.align	4


	//----- nvinfo : EIATTR_CUDA_API_VERSION
	.align		4
        /*0000*/ 	.byte	0x04, 0x37
        /*0002*/ 	.short	(.L_1342 - .L_1341)
.L_1341:
        /*0004*/ 	.word	0x00000082


	//----- nvinfo : EIATTR_KPARAM_INFO
	.align		4
.L_1342:
        /*0008*/ 	.byte	0x04, 0x17
        /*000a*/ 	.short	(.L_1344 - .L_1343)
.L_1343:
        /*000c*/ 	.word	0x00000000
        /*0010*/ 	.short	0x0006
        /*0012*/ 	.short	0x0030
        /*0014*/ 	.byte	0x00, 0xf0, 0x21, 0x00


	//----- nvinfo : EIATTR_KPARAM_INFO
	.align		4
.L_1344:
        /*0018*/ 	.byte	0x04, 0x17
        /*001a*/ 	.short	(.L_1346 - .L_1345)
.L_1345:
        /*001c*/ 	.word	0x00000000
        /*0020*/ 	.short	0x0005
        /*0022*/ 	.short	0x0028
        /*0024*/ 	.byte	0x00, 0xf0, 0x21, 0x00


	//----- nvinfo : EIATTR_KPARAM_INFO
	.align		4
.L_1346:
        /*0028*/ 	.byte	0x04, 0x17
        /*002a*/ 	.short	(.L_1348 - .L_1347)
.L_1347:
        /*002c*/ 	.word	0x00000000
        /*0030*/ 	.short	0x0004
        /*0032*/ 	.short	0x0020
        /*0034*/ 	.byte	0x00, 0xf0, 0x21, 0x00


	//----- nvinfo : EIATTR_KPARAM_INFO
	.align		4
.L_1348:
        /*0038*/ 	.byte	0x04, 0x17
        /*003a*/ 	.short	(.L_1350 - .L_1349)
.L_1349:
        /*003c*/ 	.word	0x00000000
        /*0040*/ 	.short	0x0003
        /*0042*/ 	.short	0x0018
        /*0044*/ 	.byte	0x00, 0xf5, 0x21, 0x00


	//----- nvinfo : EIATTR_KPARAM_INFO
	.align		4
.L_1350:
        /*0048*/ 	.byte	0x04, 0x17
        /*004a*/ 	.short	(.L_1352 - .L_1351)
.L_1351:
        /*004c*/ 	.word	0x00000000
        /*0050*/ 	.short	0x0002
        /*0052*/ 	.short	0x0010
        /*0054*/ 	.byte	0x00, 0xf5, 0x21, 0x00


	//----- nvinfo : EIATTR_KPARAM_INFO
	.align		4
.L_1352:
        /*0058*/ 	.byte	0x04, 0x17
        /*005a*/ 	.short	(.L_1354 - .L_1353)
.L_1353:
        /*005c*/ 	.word	0x00000000
        /*0060*/ 	.short	0x0001
        /*0062*/ 	.short	0x0008
        /*0064*/ 	.byte	0x00, 0xf5, 0x21, 0x00


	//----- nvinfo : EIATTR_KPARAM_INFO
	.align		4
.L_1354:
        /*0068*/ 	.byte	0x04, 0x17
        /*006a*/ 	.short	(.L_1356 - .L_1355)
.L_1355:
        /*006c*/ 	.word	0x00000000
        /*0070*/ 	.short	0x0000
        /*0072*/ 	.short	0x0000
        /*0074*/ 	.byte	0x00, 0xf5, 0x21, 0x00


	//----- nvinfo : EIATTR_SPARSE_MMA_MASK
	.align		4
.L_1356:
        /*0078*/ 	.byte	0x03, 0x50
        /*007a*/ 	.short	0x0000


	//----- nvinfo : EIATTR_MAXREG_COUNT
	.align		4
        /*007c*/ 	.byte	0x03, 0x1b
        /*007e*/ 	.short	0x00ff


	//----- nvinfo : EIATTR_NUM_BARRIERS
	.align		4
        /*0080*/ 	.byte	0x02, 0x4c
        /*0082*/ 	.byte	0x01
	.zero		1


	//----- nvinfo : EIATTR_MERCURY_ISA_VERSION
	.align		4
        /*0084*/ 	.byte	0x03, 0x5f
        /*0086*/ 	.short	0x0101


	//----- nvinfo : EIATTR_VRC_CTA_INIT_COUNT
	.align		4
        /*0088*/ 	.byte	0x02, 0x4a
	.zero		1
	.zero		1


	//----- nvinfo : EIATTR_EXIT_INSTR_OFFSETS
	.align		4
        /*008c*/ 	.byte	0x04, 0x1c
        /*008e*/ 	.short	(.L_1358 - .L_1357)


	//   ....[0]....
.L_1357:
        /*0090*/ 	.word	0x00000150


	//   ....[1]....
        /*0094*/ 	.word	0x00003110


	//   ....[2]....
        /*0098*/ 	.word	0x000036d0


	//----- nvinfo : EIATTR_CRS_STACK_SIZE
	.align		4
.L_1358:
        /*009c*/ 	.byte	0x04, 0x1e
        /*009e*/ 	.short	(.L_1360 - .L_1359)
.L_1359:
        /*00a0*/ 	.word	0x00000000


	//----- nvinfo : EIATTR_CBANK_PARAM_SIZE
	.align		4
.L_1360:
        /*00a4*/ 	.byte	0x03, 0x19
        /*00a6*/ 	.short	0x0038


	//----- nvinfo : EIATTR_PARAM_CBANK
	.align		4
        /*00a8*/ 	.byte	0x04, 0x0a
        /*00aa*/ 	.short	(.L_1362 - .L_1361)
	.align		4
.L_1361:
        /*00ac*/ 	.word	index@(.nv.constant0.contiguous_reduce3_i32)
        /*00b0*/ 	.short	0x0380
        /*00b2*/ 	.short	0x0038


	//----- nvinfo : EIATTR_SW_WAR
	.align		4
.L_1362:
        /*00b4*/ 	.byte	0x04, 0x36
        /*00b6*/ 	.short	(.L_1364 - .L_1363)
.L_1363:
        /*00b8*/ 	.word	0x00000008
.L_1364:


//--------------------- .nv.info.contiguous_reduce22_i32 --------------------------
	.section	.nv.info.contiguous_reduce22_i32,"",@"SHT_CUDA_INFO"
	.sectionflags	@""
	.align	4


	//----- nvinfo : EIATTR_CUDA_API_VERSION
	.align		4
        /*0000*/ 	.byte	0x04, 0x37
        /*0002*/ 	.short	(.L_1366 - .L_1365)
.L_1365:
        /*0004*/ 	.word	0x00000082


	//----- nvinfo : EIATTR_KPARAM_INFO
	.align		4
.L_1366:
        /*0008*/ 	.byte	0x04, 0x17
        /*000a*/ 	.short	(.L_1368 - .L_1367)
.L_1367:
        /*000c*/ 	.word	0x00000000
        /*0010*/ 	.short	0x0003
        /*0012*/ 	.short	0x0018
        /*0014*/ 	.byte	0x00, 0xf0, 0x21, 0x00


	//----- nvinfo : EIATTR_KPARAM_INFO
	.align		4
.L_1368:
        /*0018*/ 	.byte	0x04, 0x17
        /*001a*/ 	.short	(.L_1370 - .L_1369)
.L_1369:
        /*001c*/ 	.word	0x00000000
        /*0020*/ 	.short	0x0002
        /*0022*/ 	.short	0x0010
        /*0024*/ 	.byte	0x00, 0xf0, 0x21, 0x00


	//----- nvinfo : EIATTR_KPARAM_INFO
	.align		4
.L_1370:
        /*0028*/ 	.byte	0x04, 0x17
        /*002a*/ 	.short	(.L_1372 - .L_1371)
.L_1371:
        /*002c*/ 	.word	0x00000000
        /*0030*/ 	.short	0x0001
        /*0032*/ 	.short	0x0008
        /*0034*/ 	.byte	0x00, 0xf5, 0x21, 0x00


	//----- nvinfo : EIATTR_KPARAM_INFO
	.align		4
.L_1372:
        /*0038*/ 	.byte	0x04, 0x17
        /*003a*/ 	.short	(.L_1374 - .L_1373)
.L_1373:
        /*003c*/ 	.word	0x00000000
        /*0040*/ 	.short	0x0000
        /*0042*/ 	.short	0x0000
        /*0044*/ 	.byte	0x00, 0xf5, 0x21, 0x00


	//----- nvinfo : EIATTR_SPARSE_MMA_MASK
	.align		4
.L_1374:
        /*0048*/ 	.byte	0x03, 0x50
        /*004a*/ 	.short	0x0000


	//----- nvinfo : EIATTR_MAXREG_COUNT
	.align		4
        /*004c*/ 	.byte	0x03, 0x1b
        /*004e*/ 	.short	0x00ff


	//----- nvinfo : EIATTR_NUM_BARRIERS
	.align		4
        /*0050*/ 	.byte	0x02, 0x4c
        /*0052*/ 	.byte	0x01
	.zero		1


	//----- nvinfo : EIATTR_MERCURY_ISA_VERSION
	.align		4
        /*0054*/ 	.byte	0x03, 0x5f
        /*0056*/ 	.short	0x0101


	//----- nvinfo : EIATTR_VRC_CTA_INIT_COUNT
	.align		4
        /*0058*/ 	.byte	0x02, 0x4a
	.zero		1
	.zero		1


	//----- nvinfo : EIATTR_EXIT_INSTR_OFFSETS
	.align		4
        /*005c*/ 	.byte	0x04, 0x1c
        /*005e*/ 	.short	(.L_1376 - .L_1375)


	//   ....[0]....
.L_1375:
        /*0060*/ 	.word	0x000003f0


	//   ....[1]....
        /*0064*/ 	.word	0x00000590


	//   ....[2]....
        /*0068*/ 	.word	0x000006a0


	//----- nvinfo : EIATTR_CRS_STACK_SIZE
	.align		4
.L_1376:
        /*006c*/ 	.byte	0x04, 0x1e
        /*006e*/ 	.short	(.L_1378 - .L_1377)
.L_1377:
        /*0070*/ 	.word	0x00000000


	//----- nvinfo : EIATTR_CBANK_PARAM_SIZE
	.align		4
.L_1378:
        /*0074*/ 	.byte	0x03, 0x19
        /*0076*/ 	.short	0x0020


	//----- nvinfo : EIATTR_PARAM_CBANK
	.align		4
        /*0078*/ 	.byte	0x04, 0x0a
        /*007a*/ 	.short	(.L_1380 - .L_1379)
	.align		4
.L_1379:
        /*007c*/ 	.word	index@(.nv.constant0.contiguous_reduce22_i32)
        /*0080*/ 	.short	0x0380
        /*0082*/ 	.short	0x0020


	//----- nvinfo : EIATTR_SW_WAR
	.align		4
.L_1380:
        /*0084*/ 	.byte	0x04, 0x36
        /*0086*/ 	.short	(.L_1382 - .L_1381)
.L_1381:
        /*0088*/ 	.word	0x00000008
.L_1382:


//--------------------- .nv.info.contiguous_reduce2_i32 --------------------------
	.section	.nv.info.contiguous_reduce2_i32,"",@"SHT_CUDA_INFO"
	.sectionflags	@""
	.align	4


	//----- nvinfo : EIATTR_CUDA_API_VERSION
	.align		4
        /*0000*/ 	.byte	0x04, 0x37
        /*0002*/ 	.short	(.L_1384 - .L_1383)
.L_1383:
        /*0004*/ 	.word	0x00000082


	//----- nvinfo : EIATTR_KPARAM_INFO
	.align		4
.L_1384:
        /*0008*/ 	.byte	0x04, 0x17
        /*000a*/ 	.short	(.L_1386 - .L_1385)
.L_1385:
        /*000c*/ 	.word	0x00000000
        /*0010*/ 	.short	0x0006
        /*0012*/ 	.short	0x0030
        /*0014*/ 	.byte	0x00, 0xf0, 0x21, 0x00


	//----- nvinfo : EIATTR_KPARAM_INFO
	.align		4
.L_1386:
        /*0018*/ 	.byte	0x04, 0x17
        /*001a*/ 	.short	(.L_1388 - .L_1387)
.L_1387:
        /*001c*/ 	.word	0x00000000
        /*0020*/ 	.short	0x0005
        /*0022*/ 	.short	0x0028
        /*0024*/ 	.byte	0x00, 0xf0, 0x21, 0x00


	//----- nvinfo : EIATTR_KPARAM_INFO
	.align		4
.L_1388:
        /*0028*/ 	.byte	0x04, 0x17
        /*002a*/ 	.short	(.L_1390 - .L_1389)
.L_1389:
        /*002c*/ 	.word	0x00000000
        /*0030*/ 	.short	0x0004
        /*0032*/ 	.short	0x0020
        /*0034*/ 	.byte	0x00, 0xf0, 0x21, 0x00


	//----- nvinfo : EIATTR_KPARAM_INFO
	.align		4
.L_1390:
        /*0038*/ 	.byte	0x04, 0x17
        /*003a*/ 	.short	(.L_1392 - .L_1391)
.L_1391:
        /*003c*/ 	.word	0x00000000
        /*0040*/ 	.short	0x0003
        /*0042*/ 	.short	0x0018
        /*0044*/ 	.byte	0x00, 0xf5, 0x21, 0x00


	//----- nvinfo : EIATTR_KPARAM_INFO
	.align		4
.L_1392:
        /*0048*/ 	.byte	0x04, 0x17
        /*004a*/ 	.short	(.L_1394 - .L_1393)
.L_1393:
        /*004c*/ 	.word	0x00000000
        /*0050*/ 	.short	0x0002
        /*0052*/ 	.short	0x0010
        /*0054*/ 	.byte	0x00, 0xf5, 0x21, 0x00


	//----- nvinfo : EIATTR_KPARAM_INFO
	.align		4
.L_1394:
        /*0058*/ 	.byte	0x04, 0x17
        /*005a*/ 	.short	(.L_1396 - .L_1395)
.L_1395:
        /*005c*/ 	.word	0x00000000
        /*0060*/ 	.short	0x0001
        /*0062*/ 	.short	0x0008
        /*0064*/ 	.byte	0x00, 0xf5, 0x21, 0x00


	//----- nvinfo : EIATTR_KPARAM_INFO
	.align		4
.L_1396:
        /*0068*/ 	.byte	0x04, 0x17
        /*006a*/ 	.short	(.L_1398 - .L_1397)
.L_1397:
        /*006c*/ 	.word	0x00000000
        /*0070*/ 	.short	0x0000
        /*0072*/ 	.short	0x0000
        /*0074*/ 	.byte	0x00, 0xf5, 0x21, 0x00


	//----- nvinfo : EIATTR_SPARSE_MMA_MASK
	.align		4
.L_1398:
        /*0078*/ 	.byte	0x03, 0x50
        /*007a*/ 	.short	0x0000


	//----- nvinfo : EIATTR_MAXREG_COUNT
	.align		4
        /*007c*/ 	.byte	0x03, 0x1b
        /*007e*/ 	.short	0x00ff


	//----- nvinfo : EIATTR_NUM_BARRIERS
	.align		4
        /*0080*/ 	.byte	0x02, 0x4c
        /*0082*/ 	.byte	0x01
	.zero		1


	//----- nvinfo : EIATTR_MERCURY_ISA_VERSION
	.align		4
        /*0084*/ 	.byte	0x03, 0x5f
        /*0086*/ 	.short	0x0101


	//----- nvinfo : EIATTR_VRC_CTA_INIT_COUNT
	.align		4
        /*0088*/ 	.byte	0x02, 0x4a
	.zero		1
	.zero		1


	//----- nvinfo : EIATTR_EXIT_INSTR_OFFSETS
	.align		4
        /*008c*/ 	.byte	0x04, 0x1c
        /*008e*/ 	.short	(.L_1400 - .L_1399)


	//   ....[0]....
.L_1399:
        /*0090*/ 	.word	0x000067e0


	//   ....[1]....
        /*0094*/ 	.word	0x00006980


	//   ....[2]....
        /*0098*/ 	.word	0x00006a90


	//----- nvinfo : EIATTR_CRS_STACK_SIZE
	.align		4
.L_1400:
        /*009c*/ 	.byte	0x04, 0x1e
        /*009e*/ 	.short	(.L_1402 - .L_1401)
.L_1401:
        /*00a0*/ 	.word	0x00000000


	//----- nvinfo : EIATTR_CBANK_PARAM_SIZE
	.align		4
.L_1402:
        /*00a4*/ 	.byte	0x03, 0x19
        /*00a6*/ 	.short	0x0038


	//----- nvinfo : EIATTR_PARAM_CBANK
	.align		4
        /*00a8*/ 	.byte	0x04, 0x0a
        /*00aa*/ 	.short	(.L_1404 - .L_1403)
	.align		4
.L_1403:
        /*00ac*/ 	.word	index@(.nv.constant0.contiguous_reduce2_i32)
        /*00b0*/ 	.short	0x0380
        /*00b2*/ 	.short	0x0038


	//----- nvinfo : EIATTR_SW_WAR
	.align		4
.L_1404:
        /*00b4*/ 	.byte	0x04, 0x36
        /*00b6*/ 	.short	(.L_1406 - .L_1405)
.L_1405:
        /*00b8*/ 	.word	0x00000008
.L_1406:


//--------------------- .nv.info.uncontiguous_fast_reduce_i32 --------------------------
	.section	.nv.info.uncontiguous_fast_reduce_i32,"",@"SHT_CUDA_INFO"
	.sectionflags	@""
	.align	4


	//----- nvinfo : EIATTR_CUDA_API_VERSION
	.align		4
        /*0000*/ 	.byte	0x04, 0x37
        /*0002*/ 	.short	(.L_1408 - .L_1407)
.L_1407:
        /*0004*/ 	.word	0x00000082


	//----- nvinfo : EIATTR_KPARAM_INFO
	.align		4
.L_1408:
        /*0008*/ 	.byte	0x04, 0x17
        /*000a*/ 	.short	(.L_1410 - .L_1409)
.L_1409:
        /*000c*/ 	.word	0x00000000
        /*0010*/ 	.short	0x0005
        /*0012*/ 	.short	0x0028
        /*0014*/ 	.byte	0x00, 0xf0, 0x21, 0x00


	//----- nvinfo : EIATTR_KPARAM_INFO
	.align		4
.L_1410:
        /*0018*/ 	.byte	0x04, 0x17
        /*001a*/ 	.short	(.L_1412 - .L_1411)
.L_1411:
        /*001c*/ 	.word	0x00000000
        /*0020*/ 	.short	0x0004
        /*0022*/ 	.short	0x0020
        /*0024*/ 	.byte	0x00, 0xf0, 0x21, 0x00


	//----- nvinfo : EIATTR_KPARAM_INFO
	.align		4
.L_1412:
        /*0028*/ 	.byte	0x04, 0x17
        /*002a*/ 	.short	(.L_1414 - .L_1413)
.L_1413:
        /*002c*/ 	.word	0x00000000
        /*0030*/ 	.short	0x0003
        /*0032*/ 	.short	0x0018
        /*0034*/ 	.byte	0x00, 0xf5, 0x21, 0x00


	//----- nvinfo : EIATTR_KPARAM_INFO
	.align		4
.L_1414:
        /*0038*/ 	.byte	0x04, 0x17
        /*003a*/ 	.short	(.L_1416 - .L_1415)
.L_1415:
        /*003c*/ 	.word	0x00000000
        /*0040*/ 	.short	0x0002
        /*0042*/ 	.short	0x0010
        /*0044*/ 	.byte	0x00, 0xf5, 0x21, 0x00


	//----- nvinfo : EIATTR_KPARAM_INFO
	.align		4
.L_1416:
        /*0048*/ 	.byte	0x04, 0x17
        /*004a*/ 	.short	(.L_1418 - .L_1417)
.L_1417:
        /*004c*/ 	.word	0x00000000
        /*0050*/ 	.short	0x0001
        /*0052*/ 	.short	0x0008
        /*0054*/ 	.byte	0x00, 0xf5, 0x21, 0x00


	//----- nvinfo : EIATTR_KPARAM_INFO
	.align		4
.L_1418:
        /*0058*/ 	.byte	0x04, 0x17
        /*005a*/ 	.short	(.L_1420 - .L_1419)
.L_1419:
        /*005c*/ 	.word	0x00000000
        /*0060*/ 	.short	0x0000
        /*0062*/ 	.short	0x0000
        /*0064*/ 	.byte	0x00, 0xf5, 0x21, 0x00


	//----- nvinfo : EIATTR_SPARSE_MMA_MASK
	.align		4
.L_1420:
        /*0068*/ 	.byte	0x03, 0x50
        /*006a*/ 	.short	0x0000


	//----- nvinfo : EIATTR_MAXREG_COUNT
	.align		4
        /*006c*/ 	.byte	0x03, 0x1b
        /*006e*/ 	.short	0x00ff


	//----- nvinfo : EIATTR_NUM_BARRIERS
	.align		4
        /*0070*/ 	.byte	0x02, 0x4c
        /*0072*/ 	.byte	0x01
	.zero		1


	//----- nvinfo : EIATTR_MERCURY_ISA_VERSION
	.align		4
        /*0074*/ 	.byte	0x03, 0x5f
        /*0076*/ 	.short	0x0101


	//----- nvinfo : EIATTR_VRC_CTA_INIT_COUNT
	.align		4
        /*0078*/ 	.byte	0x02, 0x4a
	.zero		1
	.zero		1


	//----- nvinfo : EIATTR_EXIT_INSTR_OFFSETS
	.align		4
        /*007c*/ 	.byte	0x04, 0x1c
        /*007e*/ 	.short	(.L_1422 - .L_1421)


	//   ....[0]....
.L_1421:
        /*0080*/ 	.word	0x00006a10


	//   ....[1]....
        /*0084*/ 	.word	0x00006bb0


	//   ....[2]....
        /*0088*/ 	.word	0x00006c30


	//----- nvinfo : EIATTR_CRS_STACK_SIZE
	.align		4
.L_1422:
        /*008c*/ 	.byte	0x04, 0x1e
        /*008e*/ 	.short	(.L_1424 - .L_1423)
.L_1423:
        /*0090*/ 	.word	0x00000000


	//----- nvinfo : EIATTR_CBANK_PARAM_SIZE
	.align		4
.L_1424:
        /*0094*/ 	.byte	0x03, 0x19
        /*0096*/ 	.short	0x0030


	//----- nvinfo : EIATTR_PARAM_CBANK
	.align		4
        /*0098*/ 	.byte	0x04, 0x0a
        /*009a*/ 	.short	(.L_1426 - .L_1425)
	.align		4
.L_1425:
        /*009c*/ 	.word	index@(.nv.constant0.uncontiguous_fast_reduce_i32)
        /*00a0*/ 	.short	0x0380
        /*00a2*/ 	.short	0x0030


	//----- nvinfo : EIATTR_SW_WAR
	.align		4
.L_1426:
        /*00a4*/ 	.byte	0x04, 0x36
        /*00a6*/ 	.short	(.L_1428 - .L_1427)
.L_1427:
        /*00a8*/ 	.word	0x00000008
.L_1428:


//--------------------- .nv.info.contiguous_fast_reduce_i32 --------------------------
	.section	.nv.info.contiguous_fast_reduce_i32,"",@"SHT_CUDA_INFO"
	.sectionflags	@""
	.align	4


	//----- nvinfo : EIATTR_CUDA_API_VERSION
	.align		4
        /*0000*/ 	.byte	0x04, 0x37
        /*0002*/ 	.short	(.L_1430 - .L_1429)
.L_1429:
        /*0004*/ 	.word	0x00000082


	//----- nvinfo : EIATTR_KPARAM_INFO
	.align		4
.L_1430:
        /*0008*/ 	.byte	0x04, 0x17
        /*000a*/ 	.short	(.L_1432 - .L_1431)
.L_1431:
        /*000c*/ 	.word	0x00000000
        /*0010*/ 	.short	0x0002
        /*0012*/ 	.short	0x0010
        /*0014*/ 	.byte	0x00, 0xf0, 0x21, 0x00


	//----- nvinfo : EIATTR_KPARAM_INFO
	.align		4
.L_1432:
        /*0018*/ 	.byte	0x04, 0x17
        /*001a*/ 	.short	(.L_1434 - .L_1433)
.L_1433:
        /*001c*/ 	.word	0x00000000
        /*0020*/ 	.short	0x0001
        /*0022*/ 	.short	0x0008
        /*0024*/ 	.byte	0x00, 0xf5, 0x21, 0x00


	//----- nvinfo : EIATTR_KPARAM_INFO
	.align		4
.L_1434:
        /*0028*/ 	.byte	0x04, 0x17
        /*002a*/ 	.short	(.L_1436 - .L_1435)
.L_1435:
        /*002c*/ 	.word	0x00000000
        /*0030*/ 	.short	0x0000
        /*0032*/ 	.short	0x0000
        /*0034*/ 	.byte	0x00, 0xf5, 0x21, 0x00


	//----- nvinfo : EIATTR_SPARSE_MMA_MASK
	.align		4
.L_1436:
        /*0038*/ 	.byte	0x03, 0x50
        /*003a*/ 	.short	0x0000


	//----- nvinfo : EIATTR_MAXREG_COUNT
	.align		4
        /*003c*/ 	.byte	0x03, 0x1b
        /*003e*/ 	.short	0x00ff


	//----- nvinfo : EIATTR_NUM_BARRIERS
	.align		4
        /*0040*/ 	.byte	0x02, 0x4c
        /*0042*/ 	.byte	0x01
	.zero		1


	//----- nvinfo : EIATTR_MERCURY_ISA_VERSION
	.align		4
        /*0044*/ 	.byte	0x03, 0x5f
        /*0046*/ 	.short	0x0101


	//----- nvinfo : EIATTR_VRC_CTA_INIT_COUNT
	.align		4
        /*0048*/ 	.byte	0x02, 0x4a
	.zero		1
	.zero		1


	//----- nvinfo : EIATTR_EXIT_INSTR_OFFSETS
	.align		4
        /*004c*/ 	.byte	0x04, 0x1c
        /*004e*/ 	.short	(.L_1438 - .L_1437)


	//   ....[0]....
.L_1437:
        /*0050*/ 	.word	0x00000340


	//   ....[1]....
        /*0054*/ 	.word	0x000004e0


	//   ....[2]....
        /*0058*/ 	.word	0x00000560


	//----- nvinfo : EIATTR_CRS_STACK_SIZE
	.align		4
.L_1438:
        /*005c*/ 	.byte	0x04, 0x1e
        /*005e*/ 	.short	(.L_1440 - .L_1439)
.L_1439:
        /*0060*/ 	.word	0x00000000


	//----- nvinfo : EIATTR_CBANK_PARAM_SIZE
	.align		4
.L_1440:
        /*0064*/ 	.byte	0x03, 0x19
        /*0066*/ 	.short	0x0018


	//----- nvinfo : EIATTR_PARAM_CBANK
	.align		4
        /*0068*/ 	.byte	0x04, 0x0a
        /*006a*/ 	.short	(.L_1442 - .L_1441)
	.align		4
.L_1441:
        /*006c*/ 	.word	index@(.nv.constant0.contiguous_fast_reduce_i32)
        /*0070*/ 	.short	0x0380
        /*0072*/ 	.short	0x0018


	//----- nvinfo : EIATTR_SW_WAR
	.align		4
.L_1442:
        /*0074*/ 	.byte	0x04, 0x36
        /*0076*/ 	.short	(.L_1444 - .L_1443)
.L_1443:
        /*0078*/ 	.word	0x00000008
.L_1444:


//--------------------- .nv.info.contiguous_reduce3_i16 --------------------------
	.section	.nv.info.contiguous_reduce3_i16,"",@"SHT_CUDA_INFO"
	.sectionflags	@""
	.align	4


	//----- nvinfo : EIATTR_CUDA_API_VERSION
	.align		4
        /*0000*/ 	.byte	0x04, 0x37
        /*0002*/ 	.short	(.L_1446 - .L_1445)
.L_1445:
        /*0004*/ 	.word	0x00000082


	//----- nvinfo : EIATTR_KPARAM_INFO
	.align		4
.L_1446:
        /*0008*/ 	.byte	0x04, 0x17
        /*000a*/ 	.short	(.L_1448 - .L_1447)
.L_1447:
        /*000c*/ 	.word	0x00000000
        /*0010*/ 	.short	0x0006
        /*0012*/ 	.short	0x0030
        /*0014*/ 	.byte	0x00, 0xf0, 0x21, 0x00


	//----- nvinfo : EIATTR_KPARAM_INFO
	.align		4
.L_1448:
        /*0018*/ 	.byte	0x04, 0x17
        /*001a*/ 	.short	(.L_1450 - .L_1449)
.L_1449:
        /*001c*/ 	.word	0x00000000
        /*0020*/ 	.short	0x0005
        /*0022*/ 	.short	0x0028
        /*0024*/ 	.byte	0x00, 0xf0, 0x21, 0x00


	//----- nvinfo : EIATTR_KPARAM_INFO
	.align		4
.L_1450:
        /*0028*/ 	.byte	0x04, 0x17
        /*002a*/ 	.short	(.L_1452 - .L_1451)
.L_1451:
        /*002c*/ 	.word	0x00000000
        /*0030*/ 	.short	0x0004
        /*0032*/ 	.short	0x0020
        /*0034*/ 	.byte	0x00, 0xf0, 0x21, 0x00


	//----- nvinfo : EIATTR_KPARAM_INFO
	.align		4
.L_1452:
        /*0038*/ 	.byte	0x04, 0x17
        /*003a*/ 	.short	(.L_1454 - .L_1453)
.L_1453:
        /*003c*/ 	.word	0x00000000
        /*0040*/ 	.short	0x0003
        /*0042*/ 	.short	0x0018
        /*0044*/ 	.byte	0x00, 0xf5, 0x21, 0x00


	//----- nvinfo : EIATTR_KPARAM_INFO
	.align		4
.L_1454:
        /*0048*/ 	.byte	0x04, 0x17
        /*004a*/ 	.short	(.L_1456 - .L_1455)
.L_1455:
        /*004c*/ 	.word	0x00000000
        /*0050*/ 	.short	0x0002
        /*0052*/ 	.short	0x0010
        /*0054*/ 	.byte	0x00, 0xf5, 0x21, 0x00


	//----- nvinfo : EIATTR_KPARAM_INFO
	.align		4
.L_1456:
        /*0058*/ 	.byte	0x04, 0x17
        /*005a*/ 	.short	(.L_1458 - .L_1457)
.L_1457:
        /*005c*/ 	.word	0x00000000
        /*0060*/ 	.short	0x0001
        /*0062*/ 	.short	0x0008
        /*0064*/ 	.byte	0x00, 0xf5, 0x21, 0x00


	//----- nvinfo : EIATTR_KPARAM_INFO
	.align		4
.L_1458:
        /*0068*/ 	.byte	0x04, 0x17
        /*006a*/ 	.short	(.L_1460 - .L_1459)
.L_1459:
        /*006c*/ 	.word	0x00000000
        /*0070*/ 	.short	0x0000
        /*0072*/ 	.short	0x0000
        /*0074*/ 	.byte	0x00, 0xf5, 0x21, 0x00


	//----- nvinfo : EIATTR_SPARSE_MMA_MASK
	.align		4
.L_1460:
        /*0078*/ 	.byte	0x03, 0x50
        /*007a*/ 	.short	0x0000


	//----- nvinfo : EIATTR_MAXREG_COUNT
	.align		4
        /*007c*/ 	.byte	0x03, 0x1b
        /*007e*/ 	.short	0x00ff


	//----- nvinfo : EIATTR_NUM_BARRIERS
	.align		4
        /*0080*/ 	.byte	0x02, 0x4c
        /*0082*/ 	.byte	0x01
	.zero		1


	//----- nvinfo : EIATTR_MERCURY_ISA_VERSION
	.align		4
        /*0084*/ 	.byte	0x03, 0x5f
        /*0086*/ 	.short	0x0101


	//----- nvinfo : EIATTR_VRC_CTA_INIT_COUNT
	.align		4
        /*0088*/ 	.byte	0x02, 0x4a
	.zero		1
	.zero		1


	//----- nvinfo : EIATTR_EXIT_INSTR_OFFSETS
	.align		4
        /*008c*/ 	.byte	0x04, 0x1c
        /*008e*/ 	.short	(.L_1462 - .L_1461)


	//   ....[0]....
.L_1461:
        /*0090*/ 	.word	0x00000150


	//   ....[1]....
        /*0094*/ 	.word	0x00003110


	//   ....[2]....
        /*0098*/ 	.word	0x000037c0


	//----- nvinfo : EIATTR_CRS_STACK_SIZE
	.align		4
.L_1462:
        /*009c*/ 	.byte	0x04, 0x1e
        /*009e*/ 	.short	(.L_1464 - .L_1463)
.L_1463:
        /*00a0*/ 	.word	0x00000000


	//----- nvinfo : EIATTR_CBANK_PARAM_SIZE
	.align		4
.L_1464:
        /*00a4*/ 	.byte	0x03, 0x19
        /*00a6*/ 	.short	0x0038


	//----- nvinfo : EIATTR_PARAM_CBANK
	.align		4
        /*00a8*/ 	.byte	0x04, 0x0a
        /*00aa*/ 	.short	(.L_1466 - .L_1465)
	.align		4
.L_1465:
        /*00ac*/ 	.word	index@(.nv.constant0.contiguous_reduce3_i16)
        /*00b0*/ 	.short	0x0380
        /*00b2*/ 	.short	0x0038


	//----- nvinfo : EIATTR_SW_WAR
	.align		4
.L_1466:
        /*00b4*/ 	.byte	0x04, 0x36
        /*00b6*/ 	.short	(.L_1468 - .L_1467)
.L_1467:
        /*00b8*/ 	.word	0x00000008
.L_1468:


//--------------------- .nv.info.contiguous_reduce22_i16 --------------------------
	.section	.nv.info.contiguous_reduce22_i16,"",@"SHT_CUDA_INFO"
	.sectionflags	@""
	.align	4


	//----- nvinfo : EIATTR_CUDA_API_VERSION
	.align		4
        /*0000*/ 	.byte	0x04, 0x37
        /*0002*/ 	.short	(.L_1470 - .L_1469)
.L_1469:
        /*0004*/ 	.word	0x00000082


	//----- nvinfo : EIATTR_KPARAM_INFO
	.align		4
.L_1470:
        /*0008*/ 	.byte	0x04, 0x17
        /*000a*/ 	.short	(.L_1472 - .L_1471)
.L_1471:
        /*000c*/ 	.word	0x00000000
        /*0010*/ 	.short	0x0003
        /*0012*/ 	.short	0x0018
        /*0014*/ 	.byte	0x00, 0xf0, 0x21, 0x00


	//----- nvinfo : EIATTR_KPARAM_INFO
	.align		4
.L_1472:
        /*0018*/ 	.byte	0x04, 0x17
        /*001a*/ 	.short	(.L_1474 - .L_1473)
.L_1473:
        /*001c*/ 	.word	0x00000000
        /*0020*/ 	.short	0x0002
        /*0022*/ 	.short	0x0010
        /*0024*/ 	.byte	0x00, 0xf0, 0x21, 0x00


	//----- nvinfo : EIATTR_KPARAM_INFO
	.align		4
.L_1474:
        /*0028*/ 	.byte	0x04, 0x17
        /*002a*/ 	.short	(.L_1476 - .L_1475)
.L_1475:
        /*002c*/ 	.word	0x00000000
        /*0030*/ 	.short	0x0001
        /*0032*/ 	.short	0x0008
        /*0034*/ 	.byte	0x00, 0xf5, 0x21, 0x00


	//----- nvinfo : EIATTR_KPARAM_INFO
	.align		4
.L_1476:
        /*0038*/ 	.byte	0x04, 0x17
        /*003a*/ 	.short	(.L_1478 - .L_1477)
.L_1477:
        /*003c*/ 	.word	0x00000000
        /*0040*/ 	.short	0x0000
        /*0042*/ 	.short	0x0000
        /*0044*/ 	.byte	0x00, 0xf5, 0x21, 0x00


	//----- nvinfo : EIATTR_SPARSE_MMA_MASK
	.align		4
.L_1478:
        /*0048*/ 	.byte	0x03, 0x50
        /*004a*/ 	.short	0x0000


	//----- nvinfo : EIATTR_MAXREG_COUNT
	.align		4
        /*004c*/ 	.byte	0x03, 0x1b
        /*004e*/ 	.short	0x00ff


	//----- nvinfo : EIATTR_NUM_BARRIERS
	.align		4
        /*0050*/ 	.byte	0x02, 0x4c
        /*0052*/ 	.byte	0x01
	.zero		1


	//----- nvinfo : EIATTR_MERCURY_ISA_VERSION
	.align		4
        /*0054*/ 	.byte	0x03, 0x5f
        /*0056*/ 	.short	0x0101


	//----- nvinfo : EIATTR_VRC_CTA_INIT_COUNT
	.align		4
        /*0058*/ 	.byte	0x02, 0x4a
	.zero		1
	.zero		1


	//----- nvinfo : EIATTR_EXIT_INSTR_OFFSETS
	.align		4
        /*005c*/ 	.byte	0x04, 0x1c
        /*005e*/ 	.short	(.L_1480 - .L_1479)


	//   ....[0]....
.L_1479:
        /*0060*/ 	.word	0x00000400


	//   ....[1]....
        /*0064*/ 	.word	0x000005a0


	//   ....[2]....
        /*0068*/ 	.word	0x000006b0


	//----- nvinfo : EIATTR_CRS_STACK_SIZE
	.align		4
.L_1480:
        /*006c*/ 	.byte	0x04, 0x1e
        /*006e*/ 	.short	(.L_1482 - .L_1481)
.L_1481:
        /*0070*/ 	.word	0x00000000


	//----- nvinfo : EIATTR_CBANK_PARAM_SIZE
	.align		4
.L_1482:
        /*0074*/ 	.byte	0x03, 0x19
        /*0076*/ 	.short	0x0020


	//----- nvinfo : EIATTR_PARAM_CBANK
	.align		4
        /*0078*/ 	.byte	0x04, 0x0a
        /*007a*/ 	.short	(.L_1484 - .L_1483)
	.align		4
.L_1483:
        /*007c*/ 	.word	index@(.nv.constant0.contiguous_reduce22_i16)
        /*0080*/ 	.short	0x0380
        /*0082*/ 	.short	0x0020


	//----- nvinfo : EIATTR_SW_WAR
	.align		4
.L_1484:
        /*0084*/ 	.byte	0x04, 0x36
        /*0086*/ 	.short	(.L_1486 - .L_1485)
.L_1485:
        /*0088*/ 	.word	0x00000008
.L_1486:


//--------------------- .nv.info.contiguous_reduce2_i16 --------------------------
	.section	.nv.info.contiguous_reduce2_i16,"",@"SHT_CUDA_INFO"
	.sectionflags	@""
	.align	4


	//----- nvinfo : EIATTR_CUDA_API_VERSION
	.align		4
        /*0000*/ 	.byte	0x04, 0x37
        /*0002*/ 	.short	(.L_1488 - .L_1487)
.L_1487:
        /*0004*/ 	.word	0x00000082


	//----- nvinfo : EIATTR_KPARAM_INFO
	.align		4
.L_1488:
        /*0008*/ 	.byte	0x04, 0x17
        /*000a*/ 	.short	(.L_1490 - .L_1489)
.L_1489:
        /*000c*/ 	.word	0x00000000
        /*0010*/ 	.short	0x0006
        /*0012*/ 	.short	0x0030
        /*0014*/ 	.byte	0x00, 0xf0, 0x21, 0x00


	//----- nvinfo : EIATTR_KPARAM_INFO
	.align		4
.L_1490:
        /*0018*/ 	.byte	0x04, 0x17
        /*001a*/ 	.short	(.L_1492 - .L_1491)
.L_1491:
        /*001c*/ 	.word	0x00000000
        /*0020*/ 	.short	0x0005
        /*0022*/ 	.short	0x0028
        /*0024*/ 	.byte	0x00, 0xf0, 0x21, 0x00


	//----- nvinfo : EIATTR_KPARAM_INFO
	.align		4
.L_1492:
        /*0028*/ 	.byte	0x04, 0x17
        /*002a*/ 	.short	(.L_1494 - .L_1493)
.L_1493:
        /*002c*/ 	.word	0x00000000
        /*0030*/ 	.short	0x0004
        /*0032*/ 	.short	0x0020
        /*0034*/ 	.byte	0x00, 0xf0, 0x21, 0x00


	//----- nvinfo : EIATTR_KPARAM_INFO
	.align		4
.L_1494:
        /*0038*/ 	.byte	0x04, 0x17
        /*003a*/ 	.short	(.L_1496 - .L_1495)
.L_1495:
        /*003c*/ 	.word	0x00000000
        /*0040*/ 	.short	0x0003
        /*0042*/ 	.short	0x0018
        /*0044*/ 	.byte	0x00, 0xf5, 0x21, 0x00


	//----- nvinfo : EIATTR_KPARAM_INFO
	.align		4
.L_1496:
        /*0048*/ 	.byte	0x04, 0x17
        /*004a*/ 	.short	(.L_1498 - .L_1497)
.L_1497:
        /*004c*/ 	.word	0x00000000
        /*0050*/ 	.short	0x0002
        /*0052*/ 	.short	0x0010
        /*0054*/ 	.byte	0x00, 0xf5, 0x21, 0x00


	//----- nvinfo : EIATTR_KPARAM_INFO
	.align		4
.L_1498:
        /*0058*/ 	.byte	0x04, 0x17
        /*005a*/ 	.short	(.L_1500 - .L_1499)
.L_1499:
        /*005c*/ 	.word	0x00000000
        /*0060*/ 	.short	0x0001
        /*0062*/ 	.short	0x0008
        /*0064*/ 	.byte	0x00, 0xf5, 0x21, 0x00


	//----- nvinfo : EIATTR_KPARAM_INFO
	.align		4
.L_1500:
        /*0068*/ 	.byte	0x04, 0x17
        /*006a*/ 	.short	(.L_1502 - .L_1501)
.L_1501:
        /*006c*/ 	.word	0x00000000
        /*0070*/ 	.short	0x0000
        /*0072*/ 	.short	0x0000
        /*0074*/ 	.byte	0x00, 0xf5, 0x21, 0x00


	//----- nvinfo : EIATTR_SPARSE_MMA_MASK
	.align		4
.L_1502:
        /*0078*/ 	.byte	0x03, 0x50
        /*007a*/ 	.short	0x0000


	//----- nvinfo : EIATTR_MAXREG_COUNT
	.align		4
        /*007c*/ 	.byte	0x03, 0x1b
        /*007e*/ 	.short	0x00ff


	//----- nvinfo : EIATTR_NUM_BARRIERS
	.align		4
        /*0080*/ 	.byte	0x02, 0x4c
        /*0082*/ 	.byte	0x01
	.zero		1


	//----- nvinfo : EIATTR_MERCURY_ISA_VERSION
	.align		4
        /*0084*/ 	.byte	0x03, 0x5f
        /*0086*/ 	.short	0x0101


	//----- nvinfo : EIATTR_VRC_CTA_INIT_COUNT
	.align		4
        /*0088*/ 	.byte	0x02, 0x4a
	.zero		1
	.zero		1


	//----- nvinfo : EIATTR_EXIT_INSTR_OFFSETS
	.align		4
        /*008c*/ 	.byte	0x04, 0x1c
        /*008e*/ 	.short	(.L_1504 - .L_1503)


	//   ....[0]....
.L_1503:
        /*0090*/ 	.word	0x000067f0


	//   ....[1]....
        /*0094*/ 	.word	0x00006990


	//   ....[2]....
        /*0098*/ 	.word	0x00006aa0


	//----- nvinfo : EIATTR_CRS_STACK_SIZE
	.align		4
.L_1504:
        /*009c*/ 	.byte	0x04, 0x1e
        /*009e*/ 	.short	(.L_1506 - .L_1505)
.L_1505:
        /*00a0*/ 	.word	0x00000000


	//----- nvinfo : EIATTR_CBANK_PARAM_SIZE
	.align		4
.L_1506:
        /*00a4*/ 	.byte	0x03, 0x19
        /*00a6*/ 	.short	0x0038


	//----- nvinfo : EIATTR_PARAM_CBANK
	.align		4
        /*00a8*/ 	.byte	0x04, 0x0a
        /*00aa*/ 	.short	(.L_1508 - .L_1507)
	.align		4
.L_1507:
        /*00ac*/ 	.word	index@(.nv.constant0.contiguous_reduce2_i16)
        /*00b0*/ 	.short	0x0380
        /*00b2*/ 	.short	0x0038


	//----- nvinfo : EIATTR_SW_WAR
	.align		4
.L_1508:
        /*00b4*/ 	.byte	0x04, 0x36
        /*00b6*/ 	.short	(.L_1510 - .L_1509)
.L_1509:
        /*00b8*/ 	.word	0x00000008
.L_1510:


//--------------------- .nv.info.uncontiguous_fast_reduce_i16 --------------------------
	.section	.nv.info.uncontiguous_fast_reduce_i16,"",@"SHT_CUDA_INFO"
	.sectionflags	@""
	.align	4


	//----- nvinfo : EIATTR_CUDA_API_VERSION
	.align		4
        /*0000*/ 	.byte	0x04, 0x37
        /*0002*/ 	.short	(.L_1512 - .L_1511)
.L_1511:
        /*0004*/ 	.word	0x00000082


	//----- nvinfo : EIATTR_KPARAM_INFO
	.align		4
.L_1512:
        /*0008*/ 	.byte	0x04, 0x17
        /*000a*/ 	.short	(.L_1514 - .L_1513)
.L_1513:
        /*000c*/ 	.word	0x00000000
        /*0010*/ 	.short	0x0005
        /*0012*/ 	.short	0x0028
        /*0014*/ 	.byte	0x00, 0xf0, 0x21, 0x00


	//----- nvinfo : EIATTR_KPARAM_INFO
	.align		4
.L_1514:
        /*0018*/ 	.byte	0x04, 0x17
        /*001a*/ 	.short	(.L_1516 - .L_1515)
.L_1515:
        /*001c*/ 	.word	0x00000000
        /*0020*/ 	.short	0x0004
        /*0022*/ 	.short	0x0020
        /*0024*/ 	.byte	0x00, 0xf0, 0x21, 0x00


	//----- nvinfo : EIATTR_KPARAM_INFO
	.align		4
.L_1516:
        /*0028*/ 	.byte	0x04, 0x17
        /*002a*/ 	.short	(.L_1518 - .L_1517)
.L_1517:
        /*002c*/ 	.word	0x00000000
        /*0030*/ 	.short	0x0003
        /*0032*/ 	.short	0x0018
        /*0034*/ 	.byte	0x00, 0xf5, 0x21, 0x00


	//----- nvinfo : EIATTR_KPARAM_INFO
	.align		4
.L_1518:
        /*0038*/ 	.byte	0x04, 0x17
        /*003a*/ 	.short	(.L_1520 - .L_1519)
.L_1519:
        /*003c*/ 	.word	0x00000000
        /*0040*/ 	.short	0x0002
        /*0042*/ 	.short	0x0010
        /*0044*/ 	.byte	0x00, 0xf5, 0x21, 0x00


	//----- nvinfo : EIATTR_KPARAM_INFO
	.align		4
.L_1520:
        /*0048*/ 	.byte	0x04, 0x17
        /*004a*/ 	.short	(.L_1522 - .L_1521)
.L_1521:
        /*004c*/ 	.word	0x00000000
        /*0050*/ 	.short	0x0001
        /*0052*/ 	.short	0x0008
        /*0054*/ 	.byte	0x00, 0xf5, 0x21, 0x00


	//----- nvinfo : EIATTR_KPARAM_INFO
	.align		4
.L_1522:
        /*0058*/ 	.byte	0x04, 0x17
        /*005a*/ 	.short	(.L_1524 - .L_1523)
.L_1523:
        /*005c*/ 	.word	0x00000000
        /*0060*/ 	.short	0x0000
        /*0062*/ 	.short	0x0000
        /*0064*/ 	.byte	0x00, 0xf5, 0x21, 0x00


	//----- nvinfo : EIATTR_SPARSE_MMA_MASK
	.align		4
.L_1524:
        /*0068*/ 	.byte	0x03, 0x50
        /*006a*/ 	.short	0x0000


	//----- nvinfo : EIATTR_MAXREG_COUNT
	.align		4
        /*006c*/ 	.byte	0x03, 0x1b
        /*006e*/ 	.short	0x00ff


	//----- nvinfo : EIATTR_NUM_BARRIERS
	.align		4
        /*0070*/ 	.byte	0x02, 0x4c
        /*0072*/ 	.byte	0x01
	.zero		1


	//----- nvinfo : EIATTR_MERCURY_ISA_VERSION
	.align		4
        /*0074*/ 	.byte	0x03, 0x5f
        /*0076*/ 	.short	0x0101


	//----- nvinfo : EIATTR_INT_WARP_WIDE_INSTR_OFFSETS
	.align		4
        /*0078*/ 	.byte	0x04, 0x31
        /*007a*/ 	.short	(.L_1526 - .L_1525)


	//   ....[0]....
.L_1525:
        /*007c*/ 	.word	0x00006640


	//----- nvinfo : EIATTR_VRC_CTA_INIT_COUNT
	.align		4
.L_1526:
        /*0080*/ 	.byte	0x02, 0x4a
	.zero		1
	.zero		1


	//----- nvinfo : EIATTR_EXIT_INSTR_OFFSETS
	.align		4
        /*0084*/ 	.byte	0x04, 0x1c
        /*0086*/ 	.short	(.L_1528 - .L_1527)


	//   ....[0]....
.L_1527:
        /*0088*/ 	.word	0x000066e0


	//   ....[1]....
        /*008c*/ 	.word	0x00006880


	//   ....[2]....
        /*0090*/ 	.word	0x00006900


	//----- nvinfo : EIATTR_CRS_STACK_SIZE
	.align		4
.L_1528:
        /*0094*/ 	.byte	0x04, 0x1e
        /*0096*/ 	.short	(.L_1530 - .L_1529)
.L_1529:
        /*0098*/ 	.word	0x00000000


	//----- nvinfo : EIATTR_CBANK_PARAM_SIZE
	.align		4
.L_1530:
        /*009c*/ 	.byte	0x03, 0x19
        /*009e*/ 	.short	0x0030


	//----- nvinfo : EIATTR_PARAM_CBANK
	.align		4
        /*00a0*/ 	.byte	0x04, 0x0a
        /*00a2*/ 	.short	(.L_1532 - .L_1531)
	.align		4
.L_1531:
        /*00a4*/ 	.word	index@(.nv.constant0.uncontiguous_fast_reduce_i16)
        /*00a8*/ 	.short	0x0380
        /*00aa*/ 	.short	0x0030


	//----- nvinfo : EIATTR_SW_WAR
	.align		4
.L_1532:
        /*00ac*/ 	.byte	0x04, 0x36
        /*00ae*/ 	.short	(.L_1534 - .L_1533)
.L_1533:
        /*00b0*/ 	.word	0x00000008
.L_1534:


//--------------------- .nv.info.contiguous_fast_reduce_i16 --------------------------
	.section	.nv.info.contiguous_fast_reduce_i16,"",@"SHT_CUDA_INFO"
	.sectionflags	@""
	.align	4


	//----- nvinfo : EIATTR_CUDA_API_VERSION
	.align		4
        /*0000*/ 	.byte	0x04, 0x37
        /*0002*/ 	.short	(.L_1536 - .L_1535)
.L_1535:
        /*0004*/ 	.word	0x00000082


	//----- nvinfo : EIATTR_KPARAM_INFO
	.align		4
.L_1536:
        /*0008*/ 	.byte	0x04, 0x17
        /*000a*/ 	.short	(.L_1538 - .L_1537)
.L_1537:
        /*000c*/ 	.word	0x00000000
        /*0010*/ 	.short	0x0002
        /*0012*/ 	.short	0x0010
        /*0014*/ 	.byte	0x00, 0xf0, 0x21, 0x00


	//----- nvinfo : EIATTR_KPARAM_INFO
	.align		4
.L_1538:
        /*0018*/ 	.byte	0x04, 0x17
        /*001a*/ 	.short	(.L_1540 - .L_1539)
.L_1539:
        /*001c*/ 	.word	0x00000000
        /*0020*/ 	.short	0x0001
        /*0022*/ 	.short	0x0008
        /*0024*/ 	.byte	0x00, 0xf5, 0x21, 0x00


	//----- nvinfo : EIATTR_KPARAM_INFO
	.align		4
.L_1540:
        /*0028*/ 	.byte	0x04, 0x17
        /*002a*/ 	.short	(.L_1542 - .L_1541)
.L_1541:
        /*002c*/ 	.word	0x00000000
        /*0030*/ 	.short	0x0000
        /*0032*/ 	.short	0x0000
        /*0034*/ 	.byte	0x00, 0xf5, 0x21, 0x00


	//----- nvinfo : EIATTR_SPARSE_MMA_MASK
	.align		4
.L_1542:
        /*0038*/ 	.byte	0x03, 0x50
        /*003a*/ 	.short	0x0000


	//----- nvinfo : EIATTR_MAXREG_COUNT
	.align		4
        /*003c*/ 	.byte	0x03, 0x1b
        /*003e*/ 	.short	0x00ff


	//----- nvinfo : EIATTR_NUM_BARRIERS
	.align		4
        /*0040*/ 	.byte	0x02, 0x4c
        /*0042*/ 	.byte	0x01
	.zero		1


	//----- nvinfo : EIATTR_MERCURY_ISA_VERSION
	.align		4
        /*0044*/ 	.byte	0x03, 0x5f
        /*0046*/ 	.short	0x0101


	//----- nvinfo : EIATTR_INT_WARP_WIDE_INSTR_OFFSETS
	.align		4
        /*0048*/ 	.byte	0x04, 0x31
        /*004a*/ 	.short	(.L_1544 - .L_1543)


	//   ....[0]....
.L_1543:
        /*004c*/ 	.word	0x000002a0


	//----- nvinfo : EIATTR_VRC_CTA_INIT_COUNT
	.align		4
.L_1544:
        /*0050*/ 	.byte	0x02, 0x4a
	.zero		1
	.zero		1


	//----- nvinfo : EIATTR_EXIT_INSTR_OFFSETS
	.align		4
        /*0054*/ 	.byte	0x04, 0x1c
        /*0056*/ 	.short	(.L_1546 - .L_1545)


	//   ....[0]....
.L_1545:
        /*0058*/ 	.word	0x00000340


	//   ....[1]....
        /*005c*/ 	.word	0x000004e0


	//   ....[2]....
        /*0060*/ 	.word	0x00000560


	//----- nvinfo : EIATTR_CRS_STACK_SIZE
	.align		4
.L_1546:
        /*0064*/ 	.byte	0x04, 0x1e
        /*0066*/ 	.short	(.L_1548 - .L_1547)
.L_1547:
        /*0068*/ 	.word	0x00000000


	//----- nvinfo : EIATTR_CBANK_PARAM_SIZE
	.align		4
.L_1548:
        /*006c*/ 	.byte	0x03, 0x19
        /*006e*/ 	.short	0x0018


	//----- nvinfo : EIATTR_PARAM_CBANK
	.align		4
        /*0070*/ 	.byte	0x04, 0x0a
        /*0072*/ 	.short	(.L_1550 - .L_1549)
	.align		4
.L_1549:
        /*0074*/ 	.word	index@(.nv.constant0.contiguous_fast_reduce_i16)
        /*0078*/ 	.short	0x0380
        /*007a*/ 	.short	0x0018


	//----- nvinfo : EIATTR_SW_WAR
	.align		4
.L_1550:
        /*007c*/ 	.byte	0x04, 0x36
        /*007e*/ 	.short	(.L_1552 - .L_1551)
.L_1551:
        /*0080*/ 	.word	0x00000008
.L_1552:


//--------------------- .nv.info.contiguous_reduce3_i8 --------------------------
	.section	.nv.info.contiguous_reduce3_i8,"",@"SHT_CUDA_INFO"
	.sectionflags	@""
	.align	4


	//----- nvinfo : EIATTR_CUDA_API_VERSION
	.align		4
        /*0000*/ 	.byte	0x04, 0x37
        /*0002*/ 	.short	(.L_1554 - .L_1553)
.L_1553:
        /*0004*/ 	.word	0x00000082


	//----- nvinfo : EIATTR_KPARAM_INFO
	.align		4
.L_1554:
        /*0008*/ 	.byte	0x04, 0x17
        /*000a*/ 	.short	(.L_1556 - .L_1555)
.L_1555:
        /*000c*/ 	.word	0x00000000
        /*0010*/ 	.short	0x0006
        /*0012*/ 	.short	0x0030
        /*0014*/ 	.byte	0x00, 0xf0, 0x21, 0x00


	//----- nvinfo : EIATTR_KPARAM_INFO
	.align		4
.L_1556:
        /*0018*/ 	.byte	0x04, 0x17
        /*001a*/ 	.short	(.L_1558 - .L_1557)
.L_1557:
        /*001c*/ 	.word	0x00000000
        /*0020*/ 	.short	0x0005
        /*0022*/ 	.short	0x0028
        /*0024*/ 	.byte	0x00, 0xf0, 0x21, 0x00


	//----- nvinfo : EIATTR_KPARAM_INFO
	.align		4
.L_1558:
        /*0028*/ 	.byte	0x04, 0x17
        /*002a*/ 	.short	(.L_1560 - .L_1559)
.L_1559:
        /*002c*/ 	.word	0x00000000
        /*0030*/ 	.short	0x0004
        /*0032*/ 	.short	0x0020
        /*0034*/ 	.byte	0x00, 0xf0, 0x21, 0x00


	//----- nvinfo : EIATTR_KPARAM_INFO
	.align		4
.L_1560:
        /*0038*/ 	.byte	0x04, 0x17
        /*003a*/ 	.short	(.L_1562 - .L_1561)
.L_1561:
        /*003c*/ 	.word	0x00000000
        /*0040*/ 	.short	0x0003
        /*0042*/ 	.short	0x0018
        /*0044*/ 	.byte	0x00, 0xf5, 0x21, 0x00


	//----- nvinfo : EIATTR_KPARAM_INFO
	.align		4
.L_1562:
        /*0048*/ 	.byte	0x04, 0x17
        /*004a*/ 	.short	(.L_1564 - .L_1563)
.L_1563:
        /*004c*/ 	.word	0x00000000
        /*0050*/ 	.short	0x0002
        /*0052*/ 	.short	0x0010
        /*0054*/ 	.byte	0x00, 0xf5, 0x21, 0x00


	//----- nvinfo : EIATTR_KPARAM_INFO
	.align		4
.L_1564:
        /*0058*/ 	.byte	0x04, 0x17
        /*005a*/ 	.short	(.L_1566 - .L_1565)
.L_1565:
        /*005c*/ 	.word	0x00000000
        /*0060*/ 	.short	0x0001
        /*0062*/ 	.short	0x0008
        /*0064*/ 	.byte	0x00, 0xf5, 0x21, 0x00


	//----- nvinfo : EIATTR_KPARAM_INFO
	.align		4
.L_1566:
        /*0068*/ 	.byte	0x04, 0x17
        /*006a*/ 	.short	(.L_1568 - .L_1567)
.L_1567:
        /*006c*/ 	.word	0x00000000
        /*0070*/ 	.short	0x0000
        /*0072*/ 	.short	0x0000
        /*0074*/ 	.byte	0x00, 0xf5, 0x21, 0x00


	//----- nvinfo : EIATTR_SPARSE_MMA_MASK
	.align		4
.L_1568:
        /*0078*/ 	.byte	0x03, 0x50
        /*007a*/ 	.short	0x0000


	//----- nvinfo : EIATTR_MAXREG_COUNT
	.align		4
        /*007c*/ 	.byte	0x03, 0x1b
        /*007e*/ 	.short	0x00ff


	//----- nvinfo : EIATTR_NUM_BARRIERS
	.align		4
        /*0080*/ 	.byte	0x02, 0x4c
        /*0082*/ 	.byte	0x01
	.zero		1


	//----- nvinfo : EIATTR_MERCURY_ISA_VERSION
	.align		4
        /*0084*/ 	.byte	0x03, 0x5f
        /*0086*/ 	.short	0x0101


	//----- nvinfo : EIATTR_VRC_CTA_INIT_COUNT
	.align		4
        /*0088*/ 	.byte	0x02, 0x4a
	.zero		1
	.zero		1


	//----- nvinfo : EIATTR_EXIT_INSTR_OFFSETS
	.align		4
        /*008c*/ 	.byte	0x04, 0x1c
        /*008e*/ 	.short	(.L_1570 - .L_1569)


	//   ....[0]....
.L_1569:
        /*0090*/ 	.word	0x00000140


	//   ....[1]....
        /*0094*/ 	.word	0x00003100


	//   ....[2]....
        /*0098*/ 	.word	0x000036a0


	//----- nvinfo : EIATTR_CRS_STACK_SIZE
	.align		4
.L_1570:
        /*009c*/ 	.byte	0x04, 0x1e
        /*009e*/ 	.short	(.L_1572 - .L_1571)
.L_1571:
        /*00a0*/ 	.word	0x00000000


	//----- nvinfo : EIATTR_CBANK_PARAM_SIZE
	.align		4
.L_1572:
        /*00a4*/ 	.byte	0x03, 0x19
        /*00a6*/ 	.short	0x0038


	//----- nvinfo : EIATTR_PARAM_CBANK
	.align		4
        /*00a8*/ 	.byte	0x04, 0x0a
        /*00aa*/ 	.short	(.L_1574 - .L_1573)
	.align		4
.L_1573:
        /*00ac*/ 	.word	index@(.nv.constant0.contiguous_reduce3_i8)
        /*00b0*/ 	.short	0x0380
        /*00b2*/ 	.short	0x0038


	//----- nvinfo : EIATTR_SW_WAR
	.align		4
.L_1574:
        /*00b4*/ 	.byte	0x04, 0x36
        /*00b6*/ 	.short	(.L_1576 - .L_1575)
.L_1575:
        /*00b8*/ 	.word	0x00000008
.L_1576:


//--------------------- .nv.info.contiguous_reduce22_i8 --------------------------
	.section	.nv.info.contiguous_reduce22_i8,"",@"SHT_CUDA_INFO"
	.sectionflags	@""
	.align	4


	//----- nvinfo : EIATTR_CUDA_API_VERSION
	.align		4
        /*0000*/ 	.byte	0x04, 0x37
        /*0002*/ 	.short	(.L_1578 - .L_1577)
.L_1577:
        /*0004*/ 	.word	0x00000082


	//----- nvinfo : EIATTR_KPARAM_INFO
	.align		4
.L_1578:
        /*0008*/ 	.byte	0x04, 0x17
        /*000a*/ 	.short	(.L_1580 - .L_1579)
.L_1579:
        /*000c*/ 	.word	0x00000000
        /*0010*/ 	.short	0x0003
        /*0012*/ 	.short	0x0018
        /*0014*/ 	.byte	0x00, 0xf0, 0x21, 0x00


	//----- nvinfo : EIATTR_KPARAM_INFO
	.align		4
.L_1580:
        /*0018*/ 	.byte	0x04, 0x17
        /*001a*/ 	.short	(.L_1582 - .L_1581)
.L_1581:
        /*001c*/ 	.word	0x00000000
        /*0020*/ 	.short	0x0002
        /*0022*/ 	.short	0x0010
        /*0024*/ 	.byte	0x00, 0xf0, 0x21, 0x00


	//----- nvinfo : EIATTR_KPARAM_INFO
	.align		4
.L_1582:
        /*0028*/ 	.byte	0x04, 0x17
        /*002a*/ 	.short	(.L_1584 - .L_1583)
.L_1583:
        /*002c*/ 	.word	0x00000000
        /*0030*/ 	.short	0x0001
        /*0032*/ 	.short	0x0008
        /*0034*/ 	.byte	0x00, 0xf5, 0x21, 0x00


	//----- nvinfo : EIATTR_KPARAM_INFO
	.align		4
.L_1584:
        /*0038*/ 	.byte	0x04, 0x17
        /*003a*/ 	.short	(.L_1586 - .L_1585)
.L_1585:
        /*003c*/ 	.word	0x00000000
        /*0040*/ 	.short	0x0000
        /*0042*/ 	.short	0x0000
        /*0044*/ 	.byte	0x00, 0xf5, 0x21, 0x00


	//----- nvinfo : EIATTR_SPARSE_MMA_MASK
	.align		4
.L_1586:
        /*0048*/ 	.byte	0x03, 0x50
        /*004a*/ 	.short	0x0000


	//----- nvinfo : EIATTR_MAXREG_COUNT
	.align		4
        /*004c*/ 	.byte	0x03, 0x1b
        /*004e*/ 	.short	0x00ff


	//----- nvinfo : EIATTR_NUM_BARRIERS
	.align		4
        /*0050*/ 	.byte	0x02, 0x4c
        /*0052*/ 	.byte	0x01
	.zero		1


	//----- nvinfo : EIATTR_MERCURY_ISA_VERSION
	.align		4
        /*0054*/ 	.byte	0x03, 0x5f
        /*0056*/ 	.short	0x0101


	//----- nvinfo : EIATTR_VRC_CTA_INIT_COUNT
	.align		4
        /*0058*/ 	.byte	0x02, 0x4a
	.zero		1
	.zero		1


	//----- nvinfo : EIATTR_EXIT_INSTR_OFFSETS
	.align		4
        /*005c*/ 	.byte	0x04, 0x1c
        /*005e*/ 	.short	(.L_1588 - .L_1587)


	//   ....[0]....
.L_1587:
        /*0060*/ 	.word	0x000003d0


	//   ....[1]....
        /*0064*/ 	.word	0x00000570


	//   ....[2]....
        /*0068*/ 	.word	0x00000680


	//----- nvinfo : EIATTR_CRS_STACK_SIZE
	.align		4
.L_1588:
        /*006c*/ 	.byte	0x04, 0x1e
        /*006e*/ 	.short	(.L_1590 - .L_1589)
.L_1589:
        /*0070*/ 	.word	0x00000000


	//----- nvinfo : EIATTR_CBANK_PARAM_SIZE
	.align		4
.L_1590:
        /*0074*/ 	.byte	0x03, 0x19
        /*0076*/ 	.short	0x0020


	//----- nvinfo : EIATTR_PARAM_CBANK
	.align		4
        /*0078*/ 	.byte	0x04, 0x0a
        /*007a*/ 	.short	(.L_1592 - .L_1591)
	.align		4
.L_1591:
        /*007c*/ 	.word	index@(.nv.constant0.contiguous_reduce22_i8)
        /*0080*/ 	.short	0x0380
        /*0082*/ 	.short	0x0020


	//----- nvinfo : EIATTR_SW_WAR
	.align		4
.L_1592:
        /*0084*/ 	.byte	0x04, 0x36
        /*0086*/ 	.short	(.L_1594 - .L_1593)
.L_1593:
        /*0088*/ 	.word	0x00000008
.L_1594:


//--------------------- .nv.info.contiguous_reduce2_i8 --------------------------
	.section	.nv.info.contiguous_reduce2_i8,"",@"SHT_CUDA_INFO"
	.sectionflags	@""
	.align	4


	//----- nvinfo : EIATTR_CUDA_API_VERSION
	.align		4
        /*0000*/ 	.byte	0x04, 0x37
        /*0002*/ 	.short	(.L_1596 - .L_1595)
.L_1595:
        /*0004*/ 	.word	0x00000082


	//----- nvinfo : EIATTR_KPARAM_INFO
	.align		4
.L_1596:
        /*0008*/ 	.byte	0x04, 0x17
        /*000a*/ 	.short	(.L_1598 - .L_1597)
.L_1597:
        /*000c*/ 	.word	0x00000000
        /*0010*/ 	.short	0x0006
        /*0012*/ 	.short	0x0030
        /*0014*/ 	.byte	0x00, 0xf0, 0x21, 0x00


	//----- nvinfo : EIATTR_KPARAM_INFO
	.align		4
.L_1598:
        /*0018*/ 	.byte	0x04, 0x17
        /*001a*/ 	.short	(.L_1600 - .L_1599)
.L_1599:
        /*001c*/ 	.word	0x00000000
        /*0020*/ 	.short	0x0005
        /*0022*/ 	.short	0x0028
        /*0024*/ 	.byte	0x00, 0xf0, 0x21, 0x00


	//----- nvinfo : EIATTR_KPARAM_INFO
	.align		4
.L_1600:
        /*0028*/ 	.byte	0x04, 0x17
        /*002a*/ 	.short	(.L_1602 - .L_1601)
.L_1601:
        /*002c*/ 	.word	0x00000000
        /*0030*/ 	.short	0x0004
        /*0032*/ 	.short	0x0020
        /*0034*/ 	.byte	0x00, 0xf0, 0x21, 0x00


	//----- nvinfo : EIATTR_KPARAM_INFO
	.align		4
.L_1602:
        /*0038*/ 	.byte	0x04, 0x17
        /*003a*/ 	.short	(.L_1604 - .L_1603)
.L_1603:
        /*003c*/ 	.word	0x00000000
        /*0040*/ 	.short	0x0003
        /*0042*/ 	.short	0x0018
        /*0044*/ 	.byte	0x00, 0xf5, 0x21, 0x00


	//----- nvinfo : EIATTR_KPARAM_INFO
	.align		4
.L_1604:
        /*0048*/ 	.byte	0x04, 0x17
        /*004a*/ 	.short	(.L_1606 - .L_1605)
.L_1605:
        /*004c*/ 	.word	0x00000000
        /*0050*/ 	.short	0x0002
        /*0052*/ 	.short	0x0010
        /*0054*/ 	.byte	0x00, 0xf5, 0x21, 0x00


	//----- nvinfo : EIATTR_KPARAM_INFO
	.align		4
.L_1606:
        /*0058*/ 	.byte	0x04, 0x17
        /*005a*/ 	.short	(.L_1608 - .L_1607)
.L_1607:
        /*005c*/ 	.word	0x00000000
        /*0060*/ 	.short	0x0001
        /*0062*/ 	.short	0x0008
        /*0064*/ 	.byte	0x00, 0xf5, 0x21, 0x00


	//----- nvinfo : EIATTR_KPARAM_INFO
	.align		4
.L_1608:
        /*0068*/ 	.byte	0x04, 0x17
        /*006a*/ 	.short	(.L_1610 - .L_1609)
.L_1609:
        /*006c*/ 	.word	0x00000000
        /*0070*/ 	.short	0x0000
        /*0072*/ 	.short	0x0000
        /*0074*/ 	.byte	0x00, 0xf5, 0x21, 0x00


	//----- nvinfo : EIATTR_SPARSE_MMA_MASK
	.align		4
.L_1610:
        /*0078*/ 	.byte	0x03, 0x50
        /*007a*/ 	.short	0x0000


	//----- nvinfo : EIATTR_MAXREG_COUNT
	.align		4
        /*007c*/ 	.byte	0x03, 0x1b
        /*007e*/ 	.short	0x00ff


	//----- nvinfo : EIATTR_NUM_BARRIERS
	.align		4
        /*0080*/ 	.byte	0x02, 0x4c
        /*0082*/ 	.byte	0x01
	.zero		1


	//----- nvinfo : EIATTR_MERCURY_ISA_VERSION
	.align		4
        /*0084*/ 	.byte	0x03, 0x5f
        /*0086*/ 	.short	0x0101


	//----- nvinfo : EIATTR_VRC_CTA_INIT_COUNT
	.align		4
        /*0088*/ 	.byte	0x02, 0x4a
	.zero		1
	.zero		1


	//----- nvinfo : EIATTR_EXIT_INSTR_OFFSETS
	.align		4
        /*008c*/ 	.byte	0x04, 0x1c
        /*008e*/ 	.short	(.L_1612 - .L_1611)


	//   ....[0]....
.L_1611:
        /*0090*/ 	.word	0x00006750


	//   ....[1]....
        /*0094*/ 	.word	0x000068f0


	//   ....[2]....
        /*0098*/ 	.word	0x00006a00


	//----- nvinfo : EIATTR_CRS_STACK_SIZE
	.align		4
.L_1612:
        /*009c*/ 	.byte	0x04, 0x1e
        /*009e*/ 	.short	(.L_1614 - .L_1613)
.L_1613:
        /*00a0*/ 	.word	0x00000000


	//----- nvinfo : EIATTR_CBANK_PARAM_SIZE
	.align		4
.L_1614:
        /*00a4*/ 	.byte	0x03, 0x19
        /*00a6*/ 	.short	0x0038


	//----- nvinfo : EIATTR_PARAM_CBANK
	.align		4
        /*00a8*/ 	.byte	0x04, 0x0a
        /*00aa*/ 	.short	(.L_1616 - .L_1615)
	.align		4
.L_1615:
        /*00ac*/ 	.word	index@(.nv.constant0.contiguous_reduce2_i8)
        /*00b0*/ 	.short	0x0380
        /*00b2*/ 	.short	0x0038


	//----- nvinfo : EIATTR_SW_WAR
	.align		4
.L_1616:
        /*00b4*/ 	.byte	0x04, 0x36
        /*00b6*/ 	.short	(.L_1618 - .L_1617)
.L_1617:
        /*00b8*/ 	.word	0x00000008
.L_1618:


//--------------------- .nv.info.uncontiguous_fast_reduce_i8 --------------------------
	.section	.nv.info.uncontiguous_fast_reduce_i8,"",@"SHT_CUDA_INFO"
	.sectionflags	@""
	.align	4


	//----- nvinfo : EIATTR_CUDA_API_VERSION
	.align		4
        /*0000*/ 	.byte	0x04, 0x37
        /*0002*/ 	.short	(.L_1620 - .L_1619)
.L_1619:
        /*0004*/ 	.word	0x00000082


	//----- nvinfo : EIATTR_KPARAM_INFO
	.align		4
.L_1620:
        /*0008*/ 	.byte	0x04, 0x17
        /*000a*/ 	.short	(.L_1622 - .L_1621)
.L_1621:
        /*000c*/ 	.word	0x00000000
        /*0010*/ 	.short	0x0005
        /*0012*/ 	.short	0x0028
        /*0014*/ 	.byte	0x00, 0xf0, 0x21, 0x00


	//----- nvinfo : EIATTR_KPARAM_INFO
	.align		4
.L_1622:
        /*0018*/ 	.byte	0x04, 0x17
        /*001a*/ 	.short	(.L_1624 - .L_1623)
.L_1623:
        /*001c*/ 	.word	0x00000000
        /*0020*/ 	.short	0x0004
        /*0022*/ 	.short	0x0020
        /*0024*/ 	.byte	0x00, 0xf0, 0x21, 0x00


	//----- nvinfo : EIATTR_KPARAM_INFO
	.align		4
.L_1624:
        /*0028*/ 	.byte	0x04, 0x17
        /*002a*/ 	.short	(.L_1626 - .L_1625)
.L_1625:
        /*002c*/ 	.word	0x00000000
        /*0030*/ 	.short	0x0003
        /*0032*/ 	.short	0x0018
        /*0034*/ 	.byte	0x00, 0xf5, 0x21, 0x00


	//----- nvinfo : EIATTR_KPARAM_INFO
	.align		4
.L_1626:
        /*0038*/ 	.byte	0x04, 0x17
        /*003a*/ 	.short	(.L_1628 - .L_1627)
.L_1627:
        /*003c*/ 	.word	0x00000000
        /*0040*/ 	.short	0x0002
        /*0042*/ 	.short	0x0010
        /*0044*/ 	.byte	0x00, 0xf5, 0x21, 0x00


	//----- nvinfo : EIATTR_KPARAM_INFO
	.align		4
.L_1628:
        /*0048*/ 	.byte	0x04, 0x17
        /*004a*/ 	.short	(.L_1630 - .L_1629)
.L_1629:
        /*004c*/ 	.word	0x00000000
        /*0050*/ 	.short	0x0001
        /*0052*/ 	.short	0x0008
        /*0054*/ 	.byte	0x00, 0xf5, 0x21, 0x00


	//----- nvinfo : EIATTR_KPARAM_INFO
	.align		4
.L_1630:
        /*0058*/ 	.byte	0x04, 0x17
        /*005a*/ 	.short	(.L_1632 - .L_1631)
.L_1631:
        /*005c*/ 	.word	0x00000000
        /*0060*/ 	.short	0x0000
        /*0062*/ 	.short	0x0000
        /*0064*/ 	.byte	0x00, 0xf5, 0x21, 0x00


	//----- nvinfo : EIATTR_SPARSE_MMA_MASK
	.align		4
.L_1632:
        /*0068*/ 	.byte	0x03, 0x50
        /*006a*/ 	.short	0x0000


	//----- nvinfo : EIATTR_MAXREG_COUNT
	.align		4
        /*006c*/ 	.byte	0x03, 0x1b
        /*006e*/ 	.short	0x00ff


	//----- nvinfo : EIATTR_NUM_BARRIERS
	.align		4
        /*0070*/ 	.byte	0x02, 0x4c
        /*0072*/ 	.byte	0x01
	.zero		1


	//----- nvinfo : EIATTR_MERCURY_ISA_VERSION
	.align		4
        /*0074*/ 	.byte	0x03, 0x5f
        /*0076*/ 	.short	0x0101


	//----- nvinfo : EIATTR_VRC_CTA_INIT_COUNT
	.align		4
        /*0078*/ 	.byte	0x02, 0x4a
	.zero		1
	.zero		1


	//----- nvinfo : EIATTR_EXIT_INSTR_OFFSETS
	.align		4
        /*007c*/ 	.byte	0x04, 0x1c
        /*007e*/ 	.short	(.L_1634 - .L_1633)


	//   ....[0]....
.L_1633:
        /*0080*/ 	.word	0x00006710


	//   ....[1]....
        /*0084*/ 	.word	0x000068b0


	//   ....[2]....
        /*0088*/ 	.word	0x00006960


	//----- nvinfo : EIATTR_CRS_STACK_SIZE
	.align		4
.L_1634:
        /*008c*/ 	.byte	0x04, 0x1e
        /*008e*/ 	.short	(.L_1636 - .L_1635)
.L_1635:
        /*0090*/ 	.word	0x00000000


	//----- nvinfo : EIATTR_CBANK_PARAM_SIZE
	.align		4
.L_1636:
        /*0094*/ 	.byte	0x03, 0x19
        /*0096*/ 	.short	0x0030


	//----- nvinfo : EIATTR_PARAM_CBANK
	.align		4
        /*0098*/ 	.byte	0x04, 0x0a
        /*009a*/ 	.short	(.L_1638 - .L_1637)
	.align		4
.L_1637:
        /*009c*/ 	.word	index@(.nv.constant0.uncontiguous_fast_reduce_i8)
        /*00a0*/ 	.short	0x0380
        /*00a2*/ 	.short	0x0030


	//----- nvinfo : EIATTR_SW_WAR
	.align		4
.L_1638:
        /*00a4*/ 	.byte	0x04, 0x36
        /*00a6*/ 	.short	(.L_1640 - .L_1639)
.L_1639:
        /*00a8*/ 	.word	0x00000008
.L_1640:


//--------------------- .nv.info.contiguous_fast_reduce_i8 --------------------------
	.section	.nv.info.contiguous_fast_reduce_i8,"",@"SHT_CUDA_INFO"
	.sectionflags	@""
	.align	4


	//----- nvinfo : EIATTR_CUDA_API_VERSION
	.align		4
        /*0000*/ 	.byte	0x04, 0x37
        /*0002*/ 	.short	(.L_1642 - .L_1641)
.L_1641:
        /*0004*/ 	.word	0x00000082


	//----- nvinfo : EIATTR_KPARAM_INFO
	.align		4
.L_1642:
        /*0008*/ 	.byte	0x04, 0x17
        /*000a*/ 	.short	(.L_1644 - .L_1643)
.L_1643:
        /*000c*/ 	.word	0x00000000
        /*0010*/ 	.short	0x0002
        /*0012*/ 	.short	0x0010
        /*0014*/ 	.byte	0x00, 0xf0, 0x21, 0x00


	//----- nvinfo : EIATTR_KPARAM_INFO
	.align		4
.L_1644:
        /*0018*/ 	.byte	0x04, 0x17
        /*001a*/ 	.short	(.L_1646 - .L_1645)
.L_1645:
        /*001c*/ 	.word	0x00000000
        /*0020*/ 	.short	0x0001
        /*0022*/ 	.short	0x0008
        /*0024*/ 	.byte	0x00, 0xf5, 0x21, 0x00


	//----- nvinfo : EIATTR_KPARAM_INFO
	.align		4
.L_1646:
        /*0028*/ 	.byte	0x04, 0x17
        /*002a*/ 	.short	(.L_1648 - .L_1647)
.L_1647:
        /*002c*/ 	.word	0x00000000
        /*0030*/ 	.short	0x0000
        /*0032*/ 	.short	0x0000
        /*0034*/ 	.byte	0x00, 0xf5, 0x21, 0x00


	//----- nvinfo : EIATTR_SPARSE_MMA_MASK
	.align		4
.L_1648:
        /*0038*/ 	.byte	0x03, 0x50
        /*003a*/ 	.short	0x0000


	//----- nvinfo : EIATTR_MAXREG_COUNT
	.align		4
        /*003c*/ 	.byte	0x03, 0x1b
        /*003e*/ 	.short	0x00ff


	//----- nvinfo : EIATTR_NUM_BARRIERS
	.align		4
        /*0040*/ 	.byte	0x02, 0x4c
        /*0042*/ 	.byte	0x01
	.zero		1


	//----- nvinfo : EIATTR_MERCURY_ISA_VERSION
	.align		4
        /*0044*/ 	.byte	0x03, 0x5f
        /*0046*/ 	.short	0x0101


	//----- nvinfo : EIATTR_VRC_CTA_INIT_COUNT
	.align		4
        /*0048*/ 	.byte	0x02, 0x4a
	.zero		1
	.zero		1


	//----- nvinfo : EIATTR_EXIT_INSTR_OFFSETS
	.align		4
        /*004c*/ 	.byte	0x04, 0x1c
        /*004e*/ 	.short	(.L_1650 - .L_1649)


	//   ....[0]....
.L_1649:
        /*0050*/ 	.word	0x00000330


	//   ....[1]....
        /*0054*/ 	.word	0x000004d0


	//   ....[2]....
        /*0058*/ 	.word	0x00000580


	//----- nvinfo : EIATTR_CRS_STACK_SIZE
	.align		4
.L_1650:
        /*005c*/ 	.byte	0x04, 0x1e
        /*005e*/ 	.short	(.L_1652 - .L_1651)
.L_1651:
        /*0060*/ 	.word	0x00000000


	//----- nvinfo : EIATTR_CBANK_PARAM_SIZE
	.align		4
.L_1652:
        /*0064*/ 	.byte	0x03, 0x19
        /*0066*/ 	.short	0x0018


	//----- nvinfo : EIATTR_PARAM_CBANK
	.align		4
        /*0068*/ 	.byte	0x04, 0x0a
        /*006a*/ 	.short	(.L_1654 - .L_1653)
	.align		4
.L_1653:
        /*006c*/ 	.word	index@(.nv.constant0.contiguous_fast_reduce_i8)
        /*0070*/ 	.short	0x0380
        /*0072*/ 	.short	0x0018


	//----- nvinfo : EIATTR_SW_WAR
	.align		4
.L_1654:
        /*0074*/ 	.byte	0x04, 0x36
        /*0076*/ 	.short	(.L_1656 - .L_1655)
.L_1655:
        /*0078*/ 	.word	0x00000008
.L_1656:


//--------------------- .nv.info.contiguous_reduce3_bool --------------------------
	.section	.nv.info.contiguous_reduce3_bool,"",@"SHT_CUDA_INFO"
	.sectionflags	@""
	.align	4


	//----- nvinfo : EIATTR_CUDA_API_VERSION
	.align		4
        /*0000*/ 	.byte	0x04, 0x37
        /*0002*/ 	.short	(.L_1658 - .L_1657)
.L_1657:
        /*0004*/ 	.word	0x00000082


	//----- nvinfo : EIATTR_KPARAM_INFO
	.align		4
.L_1658:
        /*0008*/ 	.byte	0x04, 0x17
        /*000a*/ 	.short	(.L_1660 - .L_1659)
.L_1659:
        /*000c*/ 	.word	0x00000000
        /*0010*/ 	.short	0x0006
        /*0012*/ 	.short	0x0030
        /*0014*/ 	.byte	0x00, 0xf0, 0x21, 0x00


	//----- nvinfo : EIATTR_KPARAM_INFO
	.align		4
.L_1660:
        /*0018*/ 	.byte	0x04, 0x17
        /*001a*/ 	.short	(.L_1662 - .L_1661)
.L_1661:
        /*001c*/ 	.word	0x00000000
        /*0020*/ 	.short	0x0005
        /*0022*/ 	.short	0x0028
        /*0024*/ 	.byte	0x00, 0xf0, 0x21, 0x00


	//----- nvinfo : EIATTR_KPARAM_INFO
	.align		4
.L_1662:
        /*0028*/ 	.byte	0x04, 0x17
        /*002a*/ 	.short	(.L_1664 - .L_1663)
.L_1663:
        /*002c*/ 	.word	0x00000000
        /*0030*/ 	.short	0x0004
        /*0032*/ 	.short	0x0020
        /*0034*/ 	.byte	0x00, 0xf0, 0x21, 0x00


	//----- nvinfo : EIATTR_KPARAM_INFO
	.align		4
.L_1664:
        /*0038*/ 	.byte	0x04, 0x17
        /*003a*/ 	.short	(.L_1666 - .L_1665)
.L_1665:
        /*003c*/ 	.word	0x00000000
        /*0040*/ 	.short	0x0003
        /*0042*/ 	.short	0x0018
        /*0044*/ 	.byte	0x00, 0xf5, 0x21, 0x00


	//----- nvinfo : EIATTR_KPARAM_INFO
	.align		4
.L_1666:
        /*0048*/ 	.byte	0x04, 0x17
        /*004a*/ 	.short	(.L_1668 - .L_1667)
.L_1667:
        /*004c*/ 	.word	0x00000000
        /*0050*/ 	.short	0x0002
        /*0052*/ 	.short	0x0010
        /*0054*/ 	.byte	0x00, 0xf5, 0x21, 0x00


	//----- nvinfo : EIATTR_KPARAM_INFO
	.align		4
.L_1668:
        /*0058*/ 	.byte	0x04, 0x17
        /*005a*/ 	.short	(.L_1670 - .L_1669)
.L_1669:
        /*005c*/ 	.word	0x00000000
        /*0060*/ 	.short	0x0001
        /*0062*/ 	.short	0x0008
        /*0064*/ 	.byte	0x00, 0xf5, 0x21, 0x00


	//----- nvinfo : EIATTR_KPARAM_INFO
	.align		4
.L_1670:
        /*0068*/ 	.byte	0x04, 0x17
        /*006a*/ 	.short	(.L_1672 - .L_1671)
.L_1671:
        /*006c*/ 	.word	0x00000000
        /*0070*/ 	.short	0x0000
        /*0072*/ 	.short	0x0000
        /*0074*/ 	.byte	0x00, 0xf5, 0x21, 0x00


	//----- nvinfo : EIATTR_SPARSE_MMA_MASK
	.align		4
.L_1672:
        /*0078*/ 	.byte	0x03, 0x50
        /*007a*/ 	.short	0x0000


	//----- nvinfo : EIATTR_MAXREG_COUNT
	.align		4
        /*007c*/ 	.byte	0x03, 0x1b
        /*007e*/ 	.short	0x00ff


	//----- nvinfo : EIATTR_NUM_BARRIERS
	.align		4
        /*0080*/ 	.byte	0x02, 0x4c
        /*0082*/ 	.byte	0x01
	.zero		1


	//----- nvinfo : EIATTR_MERCURY_ISA_VERSION
	.align		4
        /*0084*/ 	.byte	0x03, 0x5f
        /*0086*/ 	.short	0x0101


	//----- nvinfo : EIATTR_VRC_CTA_INIT_COUNT
	.align		4
        /*0088*/ 	.byte	0x02, 0x4a
	.zero		1
	.zero		1


	//----- nvinfo : EIATTR_EXIT_INSTR_OFFSETS
	.align		4
        /*008c*/ 	.byte	0x04, 0x1c
        /*008e*/ 	.short	(.L_1674 - .L_1673)


	//   ....[0]....
.L_1673:
        /*0090*/ 	.word	0x00000140


	//   ....[1]....
        /*0094*/ 	.word	0x00003100


	//   ....[2]....
        /*0098*/ 	.word	0x00003800


	//----- nvinfo : EIATTR_CRS_STACK_SIZE
	.align		4
.L_1674:
        /*009c*/ 	.byte	0x04, 0x1e
        /*009e*/ 	.short	(.L_1676 - .L_1675)
.L_1675:
        /*00a0*/ 	.word	0x00000000


	//----- nvinfo : EIATTR_CBANK_PARAM_SIZE
	.align		4
.L_1676:
        /*00a4*/ 	.byte	0x03, 0x19
        /*00a6*/ 	.short	0x0038


	//----- nvinfo : EIATTR_PARAM_CBANK
	.align		4
        /*00a8*/ 	.byte	0x04, 0x0a
        /*00aa*/ 	.short	(.L_1678 - .L_1677)
	.align		4
.L_1677:
        /*00ac*/ 	.word	index@(.nv.constant0.contiguous_reduce3_bool)
        /*00b0*/ 	.short	0x0380
        /*00b2*/ 	.short	0x0038


	//----- nvinfo : EIATTR_SW_WAR
	.align		4
.L_1678:
        /*00b4*/ 	.byte	0x04, 0x36
        /*00b6*/ 	.short	(.L_1680 - .L_1679)
.L_1679:
        /*00b8*/ 	.word	0x00000008
.L_1680:


//--------------------- .nv.info.contiguous_reduce22_bool --------------------------
	.section	.nv.info.contiguous_reduce22_bool,"",@"SHT_CUDA_INFO"
	.sectionflags	@""
	.align	4


	//----- nvinfo : EIATTR_CUDA_API_VERSION
	.align		4
        /*0000*/ 	.byte	0x04, 0x37
        /*0002*/ 	.short	(.L_1682 - .L_1681)
.L_1681:
        /*0004*/ 	.word	0x00000082


	//----- nvinfo : EIATTR_KPARAM_INFO
	.align		4
.L_1682:
        /*0008*/ 	.byte	0x04, 0x17
        /*000a*/ 	.short	(.L_1684 - .L_1683)
.L_1683:
        /*000c*/ 	.word	0x00000000
        /*0010*/ 	.short	0x0003
        /*0012*/ 	.short	0x0018
        /*0014*/ 	.byte	0x00, 0xf0, 0x21, 0x00


	//----- nvinfo : EIATTR_KPARAM_INFO
	.align		4
.L_1684:
        /*0018*/ 	.byte	0x04, 0x17
        /*001a*/ 	.short	(.L_1686 - .L_1685)
.L_1685:
        /*001c*/ 	.word	0x00000000
        /*0020*/ 	.short	0x0002
        /*0022*/ 	.short	0x0010
        /*0024*/ 	.byte	0x00, 0xf0, 0x21, 0x00


	//----- nvinfo : EIATTR_KPARAM_INFO
	.align		4
.L_1686:
        /*0028*/ 	.byte	0x04, 0x17
        /*002a*/ 	.short	(.L_1688 - .L_1687)
.L_1687:
        /*002c*/ 	.word	0x00000000
        /*0030*/ 	.short	0x0001
        /*0032*/ 	.short	0x0008
        /*0034*/ 	.byte	0x00, 0xf5, 0x21, 0x00


	//----- nvinfo : EIATTR_KPARAM_INFO
	.align		4
.L_1688:
        /*0038*/ 	.byte	0x04, 0x17
        /*003a*/ 	.short	(.L_1690 - .L_1689)
.L_1689:
        /*003c*/ 	.word	0x00000000
        /*0040*/ 	.short	0x0000
        /*0042*/ 	.short	0x0000
        /*0044*/ 	.byte	0x00, 0xf5, 0x21, 0x00


	//----- nvinfo : EIATTR_SPARSE_MMA_MASK
	.align		4
.L_1690:
        /*0048*/ 	.byte	0x03, 0x50
        /*004a*/ 	.short	0x0000


	//----- nvinfo : EIATTR_MAXREG_COUNT
	.align		4
        /*004c*/ 	.byte	0x03, 0x1b
        /*004e*/ 	.short	0x00ff


	//----- nvinfo : EIATTR_NUM_BARRIERS
	.align		4
        /*0050*/ 	.byte	0x02, 0x4c
        /*0052*/ 	.byte	0x01
	.zero		1


	//----- nvinfo : EIATTR_MERCURY_ISA_VERSION
	.align		4
        /*0054*/ 	.byte	0x03, 0x5f
        /*0056*/ 	.short	0x0101


	//----- nvinfo : EIATTR_VRC_CTA_INIT_COUNT
	.align		4
        /*0058*/ 	.byte	0x02, 0x4a
	.zero		1
	.zero		1


	//----- nvinfo : EIATTR_EXIT_INSTR_OFFSETS
	.align		4
        /*005c*/ 	.byte	0x04, 0x1c
        /*005e*/ 	.short	(.L_1692 - .L_1691)


	//   ....[0]....
.L_1691:
        /*0060*/ 	.word	0x00000440


	//   ....[1]....
        /*0064*/ 	.word	0x00000700


	//   ....[2]....
        /*0068*/ 	.word	0x00000810


	//----- nvinfo : EIATTR_CRS_STACK_SIZE
	.align		4
.L_1692:
        /*006c*/ 	.byte	0x04, 0x1e
        /*006e*/ 	.short	(.L_1694 - .L_1693)
.L_1693:
        /*0070*/ 	.word	0x00000000


	//----- nvinfo : EIATTR_CBANK_PARAM_SIZE
	.align		4
.L_1694:
        /*0074*/ 	.byte	0x03, 0x19
        /*0076*/ 	.short	0x0020


	//----- nvinfo : EIATTR_PARAM_CBANK
	.align		4
        /*0078*/ 	.byte	0x04, 0x0a
        /*007a*/ 	.short	(.L_1696 - .L_1695)
	.align		4
.L_1695:
        /*007c*/ 	.word	index@(.nv.constant0.contiguous_reduce22_bool)
        /*0080*/ 	.short	0x0380
        /*0082*/ 	.short	0x0020


	//----- nvinfo : EIATTR_SW_WAR
	.align		4
.L_1696:
        /*0084*/ 	.byte	0x04, 0x36
        /*0086*/ 	.short	(.L_1698 - .L_1697)
.L_1697:
        /*0088*/ 	.word	0x00000008
.L_1698:


//--------------------- .nv.info.contiguous_reduce2_bool --------------------------
	.section	.nv.info.contiguous_reduce2_bool,"",@"SHT_CUDA_INFO"
	.sectionflags	@""
	.align	4


	//----- nvinfo : EIATTR_CUDA_API_VERSION
	.align		4
        /*0000*/ 	.byte	0x04, 0x37
        /*0002*/ 	.short	(.L_1700 - .L_1699)
.L_1699:
        /*0004*/ 	.word	0x00000082


	//----- nvinfo : EIATTR_KPARAM_INFO
	.align		4
.L_1700:
        /*0008*/ 	.byte	0x04, 0x17
        /*000a*/ 	.short	(.L_1702 - .L_1701)
.L_1701:
        /*000c*/ 	.word	0x00000000
        /*0010*/ 	.short	0x0006
        /*0012*/ 	.short	0x0030
        /*0014*/ 	.byte	0x00, 0xf0, 0x21, 0x00


	//----- nvinfo : EIATTR_KPARAM_INFO
	.align		4
.L_1702:
        /*0018*/ 	.byte	0x04, 0x17
        /*001a*/ 	.short	(.L_1704 - .L_1703)
.L_1703:
        /*001c*/ 	.word	0x00000000
        /*0020*/ 	.short	0x0005
        /*0022*/ 	.short	0x0028
        /*0024*/ 	.byte	0x00, 0xf0, 0x21, 0x00


	//----- nvinfo : EIATTR_KPARAM_INFO
	.align		4
.L_1704:
        /*0028*/ 	.byte	0x04, 0x17
        /*002a*/ 	.short	(.L_1706 - .L_1705)
.L_1705:
        /*002c*/ 	.word	0x00000000
        /*0030*/ 	.short	0x0004
        /*0032*/ 	.short	0x0020
        /*0034*/ 	.byte	0x00, 0xf0, 0x21, 0x00


	//----- nvinfo : EIATTR_KPARAM_INFO
	.align		4
.L_1706:
        /*0038*/ 	.byte	0x04, 0x17
        /*003a*/ 	.short	(.L_1708 - .L_1707)
.L_1707:
        /*003c*/ 	.word	0x00000000
        /*0040*/ 	.short	0x0003
        /*0042*/ 	.short	0x0018
        /*0044*/ 	.byte	0x00, 0xf5, 0x21, 0x00


	//----- nvinfo : EIATTR_KPARAM_INFO
	.align		4
.L_1708:
        /*0048*/ 	.byte	0x04, 0x17
        /*004a*/ 	.short	(.L_1710 - .L_1709)
.L_1709:
        /*004c*/ 	.word	0x00000000
        /*0050*/ 	.short	0x0002
        /*0052*/ 	.short	0x0010
        /*0054*/ 	.byte	0x00, 0xf5, 0x21, 0x00


	//----- nvinfo : EIATTR_KPARAM_INFO
	.align		4
.L_1710:
        /*0058*/ 	.byte	0x04, 0x17
        /*005a*/ 	.short	(.L_1712 - .L_1711)
.L_1711:
        /*005c*/ 	.word	0x00000000
        /*0060*/ 	.short	0x0001
        /*0062*/ 	.short	0x0008
        /*0064*/ 	.byte	0x00, 0xf5, 0x21, 0x00


	//----- nvinfo : EIATTR_KPARAM_INFO
	.align		4
.L_1712:
        /*0068*/ 	.byte	0x04, 0x17
        /*006a*/ 	.short	(.L_1714 - .L_1713)
.L_1713:
        /*006c*/ 	.word	0x00000000
        /*0070*/ 	.short	0x0000
        /*0072*/ 	.short	0x0000
        /*0074*/ 	.byte	0x00, 0xf5, 0x21, 0x00


	//----- nvinfo : EIATTR_SPARSE_MMA_MASK
	.align		4
.L_1714:
        /*0078*/ 	.byte	0x03, 0x50
        /*007a*/ 	.short	0x0000


	//----- nvinfo : EIATTR_MAXREG_COUNT
	.align		4
        /*007c*/ 	.byte	0x03, 0x1b
        /*007e*/ 	.short	0x00ff


	//----- nvinfo : EIATTR_NUM_BARRIERS
	.align		4
        /*0080*/ 	.byte	0x02, 0x4c
        /*0082*/ 	.byte	0x01
	.zero		1


	//----- nvinfo : EIATTR_MERCURY_ISA_VERSION
	.align		4
        /*0084*/ 	.byte	0x03, 0x5f
        /*0086*/ 	.short	0x0101


	//----- nvinfo : EIATTR_VRC_CTA_INIT_COUNT
	.align		4
        /*0088*/ 	.byte	0x02, 0x4a
	.zero		1
	.zero		1


	//----- nvinfo : EIATTR_EXIT_INSTR_OFFSETS
	.align		4
        /*008c*/ 	.byte	0x04, 0x1c
        /*008e*/ 	.short	(.L_1716 - .L_1715)


	//   ....[0]....
.L_1715:
        /*0090*/ 	.word	0x000067b0


	//   ....[1]....
        /*0094*/ 	.word	0x00006a70


	//   ....[2]....
        /*0098*/ 	.word	0x00006b80


	//----- nvinfo : EIATTR_CRS_STACK_SIZE
	.align		4
.L_1716:
        /*009c*/ 	.byte	0x04, 0x1e
        /*009e*/ 	.short	(.L_1718 - .L_1717)
.L_1717:
        /*00a0*/ 	.word	0x00000000


	//----- nvinfo : EIATTR_CBANK_PARAM_SIZE
	.align		4
.L_1718:
        /*00a4*/ 	.byte	0x03, 0x19
        /*00a6*/ 	.short	0x0038


	//----- nvinfo : EIATTR_PARAM_CBANK
	.align		4
        /*00a8*/ 	.byte	0x04, 0x0a
        /*00aa*/ 	.short	(.L_1720 - .L_1719)
	.align		4
.L_1719:
        /*00ac*/ 	.word	index@(.nv.constant0.contiguous_reduce2_bool)
        /*00b0*/ 	.short	0x0380
        /*00b2*/ 	.short	0x0038


	//----- nvinfo : EIATTR_SW_WAR
	.align		4
.L_1720:
        /*00b4*/ 	.byte	0x04, 0x36
        /*00b6*/ 	.short	(.L_1722 - .L_1721)
.L_1721:
        /*00b8*/ 	.word	0x00000008
.L_1722:


//--------------------- .nv.info.uncontiguous_fast_reduce_bool --------------------------
	.section	.nv.info.uncontiguous_fast_reduce_bool,"",@"SHT_CUDA_INFO"
	.sectionflags	@""
	.align	4


	//----- nvinfo : EIATTR_CUDA_API_VERSION
	.align		4
        /*0000*/ 	.byte	0x04, 0x37
        /*0002*/ 	.short	(.L_1724 - .L_1723)
.L_1723:
        /*0004*/ 	.word	0x00000082


	//----- nvinfo : EIATTR_KPARAM_INFO
	.align		4
.L_1724:
        /*0008*/ 	.byte	0x04, 0x17
        /*000a*/ 	.short	(.L_1726 - .L_1725)
.L_1725:
        /*000c*/ 	.word	0x00000000
        /*0010*/ 	.short	0x0005
        /*0012*/ 	.short	0x0028
        /*0014*/ 	.byte	0x00, 0xf0, 0x21, 0x00


	//----- nvinfo : EIATTR_KPARAM_INFO
	.align		4
.L_1726:
        /*0018*/ 	.byte	0x04, 0x17
        /*001a*/ 	.short	(.L_1728 - .L_1727)
.L_1727:
        /*001c*/ 	.word	0x00000000
        /*0020*/ 	.short	0x0004
        /*0022*/ 	.short	0x0020
        /*0024*/ 	.byte	0x00, 0xf0, 0x21, 0x00


	//----- nvinfo : EIATTR_KPARAM_INFO
	.align		4
.L_1728:
        /*0028*/ 	.byte	0x04, 0x17
        /*002a*/ 	.short	(.L_1730 - .L_1729)
.L_1729:
        /*002c*/ 	.word	0x00000000
        /*0030*/ 	.short	0x0003
        /*0032*/ 	.short	0x0018
        /*0034*/ 	.byte	0x00, 0xf5, 0x21, 0x00


	//----- nvinfo : EIATTR_KPARAM_INFO
	.align		4
.L_1730:
        /*0038*/ 	.byte	0x04, 0x17
        /*003a*/ 	.short	(.L_1732 - .L_1731)
.L_1731:
        /*003c*/ 	.word	0x00000000
        /*0040*/ 	.short	0x0002
        /*0042*/ 	.short	0x0010
        /*0044*/ 	.byte	0x00, 0xf5, 0x21, 0x00


	//----- nvinfo : EIATTR_KPARAM_INFO
	.align		4
.L_1732:
        /*0048*/ 	.byte	0x04, 0x17
        /*004a*/ 	.short	(.L_1734 - .L_1733)
.L_1733:
        /*004c*/ 	.word	0x00000000
        /*0050*/ 	.short	0x0001
        /*0052*/ 	.short	0x0008
        /*0054*/ 	.byte	0x00, 0xf5, 0x21, 0x00


	//----- nvinfo : EIATTR_KPARAM_INFO
	.align		4
.L_1734:
        /*0058*/ 	.byte	0x04, 0x17
        /*005a*/ 	.short	(.L_1736 - .L_1735)
.L_1735:
        /*005c*/ 	.word	0x00000000
        /*0060*/ 	.short	0x0000
        /*0062*/ 	.short	0x0000
        /*0064*/ 	.byte	0x00, 0xf5, 0x21, 0x00


	//----- nvinfo : EIATTR_SPARSE_MMA_MASK
	.align		4
.L_1736:
        /*0068*/ 	.byte	0x03, 0x50
        /*006a*/ 	.short	0x0000


	//----- nvinfo : EIATTR_MAXREG_COUNT
	.align		4
        /*006c*/ 	.byte	0x03, 0x1b
        /*006e*/ 	.short	0x00ff


	//----- nvinfo : EIATTR_NUM_BARRIERS
	.align		4
        /*0070*/ 	.byte	0x02, 0x4c
        /*0072*/ 	.byte	0x01
	.zero		1


	//----- nvinfo : EIATTR_MERCURY_ISA_VERSION
	.align		4
        /*0074*/ 	.byte	0x03, 0x5f
        /*0076*/ 	.short	0x0101


	//----- nvinfo : EIATTR_VRC_CTA_INIT_COUNT
	.align		4
        /*0078*/ 	.byte	0x02, 0x4a
	.zero		1
	.zero		1


	//----- nvinfo : EIATTR_EXIT_INSTR_OFFSETS
	.align		4
        /*007c*/ 	.byte	0x04, 0x1c
        /*007e*/ 	.short	(.L_1738 - .L_1737)


	//   ....[0]....
.L_1737:
        /*0080*/ 	.word	0x00006770


	//   ....[1]....
        /*0084*/ 	.word	0x00006a30


	//   ....[2]....
        /*0088*/ 	.word	0x00006ae0


	//----- nvinfo : EIATTR_CRS_STACK_SIZE
	.align		4
.L_1738:
        /*008c*/ 	.byte	0x04, 0x1e
        /*008e*/ 	.short	(.L_1740 - .L_1739)
.L_1739:
        /*0090*/ 	.word	0x00000000


	//----- nvinfo : EIATTR_CBANK_PARAM_SIZE
	.align		4
.L_1740:
        /*0094*/ 	.byte	0x03, 0x19
        /*0096*/ 	.short	0x0030


	//----- nvinfo : EIATTR_PARAM_CBANK
	.align		4
        /*0098*/ 	.byte	0x04, 0x0a
        /*009a*/ 	.short	(.L_1742 - .L_1741)
	.align		4
.L_1741:
        /*009c*/ 	.word	index@(.nv.constant0.uncontiguous_fast_reduce_bool)
        /*00a0*/ 	.short	0x0380
        /*00a2*/ 	.short	0x0030


	//----- nvinfo : EIATTR_SW_WAR
	.align		4
.L_1742:
        /*00a4*/ 	.byte	0x04, 0x36
        /*00a6*/ 	.short	(.L_1744 - .L_1743)
.L_1743:
        /*00a8*/ 	.word	0x00000008
.L_1744:


//--------------------- .nv.info.contiguous_fast_reduce_bool --------------------------
	.section	.nv.info.contiguous_fast_reduce_bool,"",@"SHT_CUDA_INFO"
	.sectionflags	@""
	.align	4


	//----- nvinfo : EIATTR_CUDA_API_VERSION
	.align		4
        /*0000*/ 	.byte	0x04, 0x37
        /*0002*/ 	.short	(.L_1746 - .L_1745)
.L_1745:
        /*0004*/ 	.word	0x00000082


	//----- nvinfo : EIATTR_KPARAM_INFO
	.align		4
.L_1746:
        /*0008*/ 	.byte	0x04, 0x17
        /*000a*/ 	.short	(.L_1748 - .L_1747)
.L_1747:
        /*000c*/ 	.word	0x00000000
        /*0010*/ 	.short	0x0002
        /*0012*/ 	.short	0x0010
        /*0014*/ 	.byte	0x00, 0xf0, 0x21, 0x00


	//----- nvinfo : EIATTR_KPARAM_INFO
	.align		4
.L_1748:
        /*0018*/ 	.byte	0x04, 0x17
        /*001a*/ 	.short	(.L_1750 - .L_1749)
.L_1749:
        /*001c*/ 	.word	0x00000000
        /*0020*/ 	.short	0x0001
        /*0022*/ 	.short	0x0008
        /*0024*/ 	.byte	0x00, 0xf5, 0x21, 0x00


	//----- nvinfo : EIATTR_KPARAM_INFO
	.align		4
.L_1750:
        /*0028*/ 	.byte	0x04, 0x17
        /*002a*/ 	.short	(.L_1752 - .L_1751)
.L_1751:
        /*002c*/ 	.word	0x00000000
        /*0030*/ 	.short	0x0000
        /*0032*/ 	.short	0x0000
        /*0034*/ 	.byte	0x00, 0xf5, 0x21, 0x00


	//----- nvinfo : EIATTR_SPARSE_MMA_MASK
	.align		4
.L_1752:
        /*0038*/ 	.byte	0x03, 0x50
        /*003a*/ 	.short	0x0000


	//----- nvinfo : EIATTR_MAXREG_COUNT
	.align		4
        /*003c*/ 	.byte	0x03, 0x1b
        /*003e*/ 	.short	0x00ff


	//----- nvinfo : EIATTR_NUM_BARRIERS
	.align		4
        /*0040*/ 	.byte	0x02, 0x4c
        /*0042*/ 	.byte	0x01
	.zero		1


	//----- nvinfo : EIATTR_MERCURY_ISA_VERSION
	.align		4
        /*0044*/ 	.byte	0x03, 0x5f
        /*0046*/ 	.short	0x0101


	//----- nvinfo : EIATTR_VRC_CTA_INIT_COUNT
	.align		4
        /*0048*/ 	.byte	0x02, 0x4a
	.zero		1
	.zero		1


	//----- nvinfo : EIATTR_EXIT_INSTR_OFFSETS
	.align		4
        /*004c*/ 	.byte	0x04, 0x1c
        /*004e*/ 	.short	(.L_1754 - .L_1753)


	//   ....[0]....
.L_1753:
        /*0050*/ 	.word	0x00000390


	//   ....[1]....
        /*0054*/ 	.word	0x00000650


	//   ....[2]....
        /*0058*/ 	.word	0x00000700


	//----- nvinfo : EIATTR_CRS_STACK_SIZE
	.align		4
.L_1754:
        /*005c*/ 	.byte	0x04, 0x1e
        /*005e*/ 	.short	(.L_1756 - .L_1755)
.L_1755:
        /*0060*/ 	.word	0x00000000


	//----- nvinfo : EIATTR_CBANK_PARAM_SIZE
	.align		4
.L_1756:
        /*0064*/ 	.byte	0x03, 0x19
        /*0066*/ 	.short	0x0018


	//----- nvinfo : EIATTR_PARAM_CBANK
	.align		4
        /*0068*/ 	.byte	0x04, 0x0a
        /*006a*/ 	.short	(.L_1758 - .L_1757)
	.align		4
.L_1757:
        /*006c*/ 	.word	index@(.nv.constant0.contiguous_fast_reduce_bool)
        /*0070*/ 	.short	0x0380
        /*0072*/ 	.short	0x0018


	//----- nvinfo : EIATTR_SW_WAR
	.align		4
.L_1758:
        /*0074*/ 	.byte	0x04, 0x36
        /*0076*/ 	.short	(.L_1760 - .L_1759)
.L_1759:
        /*0078*/ 	.word	0x00000008
.L_1760:


//--------------------- .nv.callgraph             --------------------------
	.section	.nv.callgraph,"",@"SHT_CUDA_CALLGRAPH"
	.align	4
	.sectionentsize	8
	.align		4
        /*0000*/ 	.word	0x00000000
	.align		4
        /*0004*/ 	.word	0xffffffff
	.align		4
        /*0008*/ 	.word	0x00000000
	.align		4
        /*000c*/ 	.word	0xfffffffe
	.align		4
        /*0010*/ 	.word	0x00000000
	.align		4
        /*0014*/ 	.word	0xfffffffd
	.align		4
        /*0018*/ 	.word	0x00000000
	.align		4
        /*001c*/ 	.word	0xfffffffc


//--------------------- .nv.constant4             --------------------------
	.section	.nv.constant4,"a",@progbits
	.align	8
	.align		8
.nv.constant4:
        /*0000*/ 	.dword	global_lock


//--------------------- .text.contiguous_reduce3_f16 --------------------------
	.section	.text.contiguous_reduce3_f16,"ax",@progbits
	.align	128
        .global         contiguous_reduce3_f16
        .type           contiguous_reduce3_f16,@function
        .size           contiguous_reduce3_f16,(.L_x_3099 - contiguous_reduce3_f16)
        .other          contiguous_reduce3_f16,@"STO_CUDA_ENTRY STV_DEFAULT"
contiguous_reduce3_f16:
.text.contiguous_reduce3_f16:
[----:B------:R-:W-:Y:S01]  /*0000*/  LDC R1, c[0x0][0x37c] ;  /* 0x0000df00ff017b82 */ /* 0x000fe20000000800 */
[----:B------:R-:W0:Y:S01]  /*0010*/  S2R R9, SR_TID.Y ;  /* 0x0000000000097919 */ /* 0x000e220000002200 */
[----:B------:R-:W1:Y:S06]  /*0020*/  LDCU UR9, c[0x0][0x360] ;  /* 0x00006c00ff0977ac */ /* 0x000e6c0008000800 */
[----:B------:R-:W0:Y:S01]  /*0030*/  S2UR UR4, SR_CTAID.Y ;  /* 0x00000000000479c3 */ /* 0x000e220000002600 */
[----:B------:R-:W1:Y:S01]  /*0040*/  S2R R8, SR_TID.X ;  /* 0x0000000000087919 */ /* 0x000e620000002100 */
[----:B------:R-:W2:Y:S01]  /*0050*/  LDCU.64 UR6, c[0x0][0x3b0] ;  /* 0x00007600ff0677ac */ /* 0x000ea20008000a00 */
[----:B------:R-:W1:Y:S01]  /*0060*/  S2R R5, SR_CTAID.X ;  /* 0x0000000000057919 */ /* 0x000e620000002500 */
[----:B------:R-:W3:Y:S04]  /*0070*/  LDCU.64 UR12, c[0x0][0x3a8] ;  /* 0x00007500ff0c77ac */ /* 0x000ee80008000a00 */
[----:B------:R-:W0:Y:S08]  /*0080*/  LDC R7, c[0x0][0x364] ;  /* 0x0000d900ff077b82 */ /* 0x000e300000000800 */
[----:B------:R-:W4:Y:S01]  /*0090*/  S2UR UR5, SR_CgaCtaId ;  /* 0x00000000000579c3 */ /* 0x000f220000008800 */
[----:B0-----:R-:W-:Y:S01]  /*00a0*/  IMAD R3, R7, UR4, R9 ;  /* 0x0000000407037c24 */ /* 0x001fe2000f8e0209 */
[----:B------:R-:W-:-:S04]  /*00b0*/  UMOV UR4, 0x400 ;  /* 0x0000040000047882 */ /* 0x000fc80000000000 */
[----:B--2---:R-:W-:Y:S01]  /*00c0*/  ISETP.GE.U32.AND P0, PT, R3, UR6, PT ;  /* 0x0000000603007c0c */ /* 0x004fe2000bf06070 */
[--C-:B-1----:R-:W-:Y:S01]  /*00d0*/  IMAD R6, R5, UR9, R8.reuse ;  /* 0x0000000905067c24 */ /* 0x102fe2000f8e0208 */
[----:B----4-:R-:W-:Y:S02]  /*00e0*/  ULEA UR5, UR5, UR4, 0x18 ;  /* 0x0000000405057291 */ /* 0x010fe4000f8ec0ff */
[----:B------:R-:W-:Y:S01]  /*00f0*/  ISETP.GE.U32.AND.EX P0, PT, RZ, UR7, PT, P0 ;  /* 0x00000007ff007c0c */ /* 0x000fe2000bf06100 */
[----:B------:R-:W-:Y:S01]  /*0100*/  IMAD R5, R9, UR9, R8 ;  /* 0x0000000909057c24 */ /* 0x000fe2000f8e0208 */
[----:B---3--:R-:W-:-:S04]  /*0110*/  ISETP.GE.U32.AND P1, PT, R6, UR12, PT ;  /* 0x0000000c06007c0c */ /* 0x008fc8000bf26070 */
[----:B------:R-:W-:Y:S02]  /*0120*/  ISETP.GE.U32.OR.EX P0, PT, RZ, UR13, P0, P1 ;  /* 0x0000000dff007c0c */ /* 0x000fe40008706510 */
[----:B------:R-:W-:-:S05]  /*0130*/  LEA R5, R5, UR5, 0x1 ;  /* 0x0000000505057c11 */ /* 0x000fca000f8e08ff */
[----:B------:R0:W-:Y:S06]  /*0140*/  STS.U16 [R5], RZ ;  /* 0x000000ff05007388 */ /* 0x0001ec0000000400 */
[----:B------:R-:W-:Y:S05]  /*0150*/  @P0 EXIT ;  /* 0x000000000000094d */ /* 0x000fea0003800000 */
[----:B------:R-:W1:Y:S01]  /*0160*/  LDCU UR6, c[0x0][0x3a0] ;  /* 0x00007400ff0677ac */ /* 0x000e620008000800 */
[----:B------:R-:W-:Y:S01]  /*0170*/  IMAD R0, R3, UR12, R6 ;  /* 0x0000000c03007c24 */ /* 0x000fe2000f8e0206 */
[----:B------:R-:W-:Y:S01]  /*0180*/  CS2R R32, SRZ ;  /* 0x0000000000207805 */ /* 0x000fe2000001ff00 */
[----:B------:R-:W2:Y:S01]  /*0190*/  LDCU.64 UR10, c[0x0][0x358] ;  /* 0x00006b00ff0a77ac */ /* 0x000ea20008000a00 */
[----:B-1----:R-:W-:-:S04]  /*01a0*/  UIADD3 UR4, UPT, UPT, UR6, -0x1, URZ ;  /* 0xffffffff06047890 */ /* 0x002fc8000fffe0ff */
[----:B------:R-:W-:-:S09]  /*01b0*/  UISETP.GE.AND UP0, UPT, UR4, URZ, UPT ;  /* 0x000000ff0400728c */ /* 0x000fd2000bf06270 */
[----:B--2---:R-:W-:Y:S05]  /*01c0*/  BRA.U !UP0, `(.L_x_0) ;  /* 0x0000002d08b47547 */ /* 0x004fea000b800000 */
[----:B------:R-:W-:Y:S01]  /*01d0*/  MOV R4, UR4 ;  /* 0x0000000400047c02 */ /* 0x000fe20008000f00 */
[----:B------:R-:W-:Y:S01]  /*01e0*/  ULOP3.LUT UR8, UR6, 0x7, URZ, 0xc0, !UPT ;  /* 0x0000000706087892 */ /* 0x000fe2000f8ec0ff */
[----:B------:R-:W-:Y:S01]  /*01f0*/  CS2R R32, SRZ ;  /* 0x0000000000207805 */ /* 0x000fe2000001ff00 */
[----:B------:R-:W-:Y:S01]  /*0200*/  UMOV UR4, URZ ;  /* 0x000000ff00047c82 */ /* 0x000fe20008000000 */
[----:B------:R-:W-:-:S13]  /*0210*/  ISETP.GE.U32.AND P0, PT, R4, 0x7, PT ;  /* 0x000000070400780c */ /* 0x000fda0003f06070 */
[----:B------:R-:W-:Y:S05]  /*0220*/  @!P0 BRA `(.L_x_1) ;  /* 0x0000001800308947 */ /* 0x000fea0003800000 */
[----:B------:R-:W1:Y:S01]  /*0230*/  LDC.64 R14, c[0x0][0x390] ;  /* 0x0000e400ff0e7b82 */ /* 0x000e620000000a00 */
[----:B------:R-:W-:Y:S01]  /*0240*/  ULOP3.LUT UR7, UR6, 0xfffffff8, URZ, 0xc0, !UPT ;  /* 0xfffffff806077892 */ /* 0x000fe2000f8ec0ff */
[----:B------:R-:W-:Y:S01]  /*0250*/  CS2R R32, SRZ ;  /* 0x0000000000207805 */ /* 0x000fe2000001ff00 */
[----:B------:R-:W-:Y:S02]  /*0260*/  UIADD3 UR6, UPT, UPT, UR6, -0x4, URZ ;  /* 0xfffffffc06067890 */ /* 0x000fe4000fffe0ff */
[----:B------:R-:W-:-:S03]  /*0270*/  UIADD3 UR7, UPT, UPT, -UR7, URZ, URZ ;  /* 0x000000ff07077290 */ /* 0x000fc6000fffe1ff */
[----:B------:R-:W2:Y:S01]  /*0280*/  LDC.64 R16, c[0x0][0x398] ;  /* 0x0000e600ff107b82 */ /* 0x000ea20000000a00 */
[----:B------:R-:W-:-:S07]  /*0290*/  IMAD.U32 R4, RZ, RZ, UR6 ;  /* 0x00000006ff047e24 */ /* 0x000fce000f8e00ff */
[----:B------:R-:W3:Y:S08]  /*02a0*/  LDC.64 R18, c[0x0][0x390] ;  /* 0x0000e400ff127b82 */ /* 0x000ef00000000a00 */
[----:B------:R-:W4:Y:S02]  /*02b0*/  LDC.64 R20, c[0x0][0x398] ;  /* 0x0000e600ff147b82 */ /* 0x000f240000000a00 */
.L_x_18:
[----:B------:R-:W-:-:S05]  /*02c0*/  IADD3 R29, PT, PT, R4, 0x3, RZ ;  /* 0x00000003041d7810 */ /* 0x000fca0007ffe0ff */
[----:B---3--:R-:W-:-:S06]  /*02d0*/  IMAD.WIDE.U32 R34, R29, 0x8, R18 ;  /* 0x000000081d227825 */ /* 0x008fcc00078e0012 */
[----:B------:R-:W3:Y:S02]  /*02e0*/  LDG.E.64 R34, desc[UR10][R34.64] ;  /* 0x0000000a22227981 */ /* 0x000ee4000c1e1b00 */
[----:B---3--:R-:W-:-:S13]  /*02f0*/  ISETP.NE.U32.AND P0, PT, R35, RZ, PT ;  /* 0x000000ff2300720c */ /* 0x008fda0003f05070 */
[----:B------:R-:W-:Y:S05]  /*0300*/  @P0 BRA `(.L_x_2) ;  /* 0x0000000000580947 */ /* 0x000fea0003800000 */
[----:B------:R-:W3:Y:S01]  /*0310*/  I2F.U32.RP R10, R34 ;  /* 0x00000022000a7306 */ /* 0x000ee20000209000 */
[----:B------:R-:W-:Y:S02]  /*0320*/  IADD3 R11, PT, PT, RZ, -R34, RZ ;  /* 0x80000022ff0b7210 */ /* 0x000fe40007ffe0ff */
[----:B------:R-:W-:-:S05]  /*0330*/  ISETP.NE.U32.AND P2, PT, R34, RZ, PT ;  /* 0x000000ff2200720c */ /* 0x000fca0003f45070 */
[----:B---3--:R-:W3:Y:S02]  /*0340*/  MUFU.RCP R10, R10 ;  /* 0x0000000a000a7308 */ /* 0x008ee40000001000 */
[----:B---3--:R-:W-:-:S06]  /*0350*/  VIADD R2, R10, 0xffffffe ;  /* 0x0ffffffe0a027836 */ /* 0x008fcc0000000000 */
[----:B------:R3:W5:Y:S02]  /*0360*/  F2I.FTZ.U32.TRUNC.NTZ R3, R2 ;  /* 0x0000000200037305 */ /* 0x000764000021f000 */
[----:B---3--:R-:W-:Y:S02]  /*0370*/  IMAD.MOV.U32 R2, RZ, RZ, RZ ;  /* 0x000000ffff027224 */ /* 0x008fe400078e00ff */
[----:B-----5:R-:W-:-:S04]  /*0380*/  IMAD R11, R11, R3, RZ ;  /* 0x000000030b0b7224 */ /* 0x020fc800078e02ff */
[----:B------:R-:W-:-:S04]  /*0390*/  IMAD.HI.U32 R3, R3, R11, R2 ;  /* 0x0000000b03037227 */ /* 0x000fc800078e0002 */
[----:B------:R-:W-:Y:S02]  /*03a0*/  IMAD.MOV.U32 R11, RZ, RZ, RZ ;  /* 0x000000ffff0b7224 */ /* 0x000fe400078e00ff */
[----:B------:R-:W-:-:S05]  /*03b0*/  IMAD.HI.U32 R26, R3, R0, RZ ;  /* 0x00000000031a7227 */ /* 0x000fca00078e00ff */
[----:B------:R-:W-:-:S05]  /*03c0*/  IADD3 R3, PT, PT, -R26, RZ, RZ ;  /* 0x000000ff1a037210 */ /* 0x000fca0007ffe1ff */
[----:B------:R-:W-:-:S05]  /*03d0*/  IMAD R3, R34, R3, R0 ;  /* 0x0000000322037224 */ /* 0x000fca00078e0200 */
[----:B------:R-:W-:-:S13]  /*03e0*/  ISETP.GE.U32.AND P0, PT, R3, R34, PT ;  /* 0x000000220300720c */ /* 0x000fda0003f06070 */
[----:B------:R-:W-:Y:S01]  /*03f0*/  @P0 IMAD.IADD R3, R3, 0x1, -R34 ;  /* 0x0000000103030824 */ /* 0x000fe200078e0a22 */
[----:B------:R-:W-:-:S04]  /*0400*/  @P0 IADD3 R26, PT, PT, R26, 0x1, RZ ;  /* 0x000000011a1a0810 */ /* 0x000fc80007ffe0ff */
[----:B------:R-:W-:-:S13]  /*0410*/  ISETP.GE.U32.AND P1, PT, R3, R34, PT ;  /* 0x000000220300720c */ /* 0x000fda0003f26070 */
[----:B------:R-:W-:Y:S01]  /*0420*/  @P1 VIADD R26, R26, 0x1 ;  /* 0x000000011a1a1836 */ /* 0x000fe20000000000 */
[----:B------:R-:W-:-:S04]  /*0430*/  @!P2 LOP3.LUT R26, RZ, R34, RZ, 0x33, !PT ;  /* 0x00000022ff1aa212 */ /* 0x000fc800078e33ff */
[----:B------:R-:W-:-:S05]  /*0440*/  IADD3 R35, PT, PT, -R26, RZ, RZ ;  /* 0x000000ff1a237210 */ /* 0x000fca0007ffe1ff */
[----:B------:R-:W-:Y:S01]  /*0450*/  IMAD R35, R34, R35, R0 ;  /* 0x0000002322237224 */ /* 0x000fe200078e0200 */
[----:B------:R-:W-:Y:S06]  /*0460*/  BRA `(.L_x_3) ;  /* 0x00000000003c7947 */ /* 0x000fec0003800000 */
.L_x_2:
[----:B------:R-:W-:Y:S01]  /*0470*/  MOV R26, R0 ;  /* 0x00000000001a7202 */ /* 0x000fe20000000f00 */
[----:B------:R-:W-:Y:S01]  /*0480*/  IMAD.MOV.U32 R2, RZ, RZ, R34 ;  /* 0x000000ffff027224 */ /* 0x000fe200078e0022 */
[----:B------:R-:W-:Y:S02]  /*0490*/  MOV R3, R35 ;  /* 0x0000002300037202 */ /* 0x000fe40000000f00 */
[----:B------:R-:W-:-:S07]  /*04a0*/  MOV R10, 0x4c0 ;  /* 0x000004c0000a7802 */ /* 0x000fce0000000f00 */
[----:B012-4-:R-:W-:Y:S05]  /*04b0*/  CALL.REL.NOINC `($__internal_0_$__cuda_sm20_div_s64) ;  /* 0x0000003400947944 */ /* 0x017fea0003c00000 */
[-C--:B------:R-:W-:Y:S01]  /*04c0*/  IADD3 R13, P0, PT, RZ, -R22.reuse, RZ ;  /* 0x80000016ff0d7210 */ /* 0x080fe20007f1e0ff */
[----:B------:R-:W-:Y:S01]  /*04d0*/  IMAD.MOV.U32 R3, RZ, RZ, RZ ;  /* 0x000000ffff037224 */ /* 0x000fe200078e00ff */
[----:B------:R-:W-:-:S03]  /*04e0*/  MOV R26, R22 ;  /* 0x00000016001a7202 */ /* 0x000fc60000000f00 */
[----:B------:R-:W-:Y:S01]  /*04f0*/  IMAD.X R11, RZ, RZ, ~R2, P0 ;  /* 0x000000ffff0b7224 */ /* 0x000fe200000e0e02 */
[----:B------:R-:W-:-:S03]  /*0500*/  MOV R2, R0 ;  /* 0x0000000000027202 */ /* 0x000fc60000000f00 */
[----:B------:R-:W-:Y:S02]  /*0510*/  IMAD R11, R11, R34, RZ ;  /* 0x000000220b0b7224 */ /* 0x000fe400078e02ff */
[----:B------:R-:W-:-:S04]  /*0520*/  IMAD.WIDE.U32 R2, R34, R13, R2 ;  /* 0x0000000d22027225 */ /* 0x000fc800078e0002 */
[----:B------:R-:W-:Y:S02]  /*0530*/  IMAD R11, R35, R13, R11 ;  /* 0x0000000d230b7224 */ /* 0x000fe400078e020b */
[----:B------:R-:W-:-:S03]  /*0540*/  IMAD.MOV.U32 R35, RZ, RZ, R2 ;  /* 0x000000ffff237224 */ /* 0x000fc600078e0002 */
[----:B------:R-:W-:-:S07]  /*0550*/  IADD3 R11, PT, PT, R3, R11, RZ ;  /* 0x0000000b030b7210 */ /* 0x000fce0007ffe0ff */
.L_x_3:
[----:B------:R-:W-:Y:S02]  /*0560*/  VIADD R31, R4, 0x2 ;  /* 0x00000002041f7836 */ /* 0x000fe40000000000 */
[----:B--2---:R-:W-:-:S04]  /*0570*/  IMAD.WIDE.U32 R2, R29, 0x8, R16 ;  /* 0x000000081d027825 */ /* 0x004fc800078e0010 */
[----:B-1----:R-:W-:Y:S02]  /*0580*/  IMAD.WIDE.U32 R28, R31, 0x8, R14 ;  /* 0x000000081f1c7825 */ /* 0x002fe400078e000e */
[----:B------:R-:W2:Y:S04]  /*0590*/  LDG.E.64 R2, desc[UR10][R2.64] ;  /* 0x0000000a02027981 */ /* 0x000ea8000c1e1b00 */
[----:B------:R-:W3:Y:S01]  /*05a0*/  LDG.E.64 R28, desc[UR10][R28.64] ;  /* 0x0000000a1c1c7981 */ /* 0x000ee2000c1e1b00 */
[-C--:B--2---:R-:W-:Y:S02]  /*05b0*/  IMAD R0, R3, R35.reuse, RZ ;  /* 0x0000002303007224 */ /* 0x084fe400078e02ff */
[----:B------:R-:W-:Y:S01]  /*05c0*/  IMAD.WIDE.U32 R34, R2, R35, R32 ;  /* 0x0000002302227225 */ /* 0x000fe200078e0020 */
[----:B---3--:R-:W-:-:S03]  /*05d0*/  ISETP.NE.U32.AND P0, PT, R29, RZ, PT ;  /* 0x000000ff1d00720c */ /* 0x008fc60003f05070 */
[----:B------:R-:W-:-:S05]  /*05e0*/  IMAD R11, R2, R11, R0 ;  /* 0x0000000b020b7224 */ /* 0x000fca00078e0200 */
[----:B------:R-:W-:-:S05]  /*05f0*/  IADD3 R33, PT, PT, R35, R11, RZ ;  /* 0x0000000b23217210 */ /* 0x000fca0007ffe0ff */
[----:B------:R-:W-:Y:S05]  /*0600*/  @P0 BRA `(.L_x_4) ;  /* 0x0000000000580947 */ /* 0x000fea0003800000 */
[----:B------:R-:W1:Y:S01]  /*0610*/  I2F.U32.RP R0, R28 ;  /* 0x0000001c00007306 */ /* 0x000e620000209000 */
[----:B------:R-:W-:Y:S02]  /*0620*/  IADD3 R11, PT, PT, RZ, -R28, RZ ;  /* 0x8000001cff0b7210 */ /* 0x000fe40007ffe0ff */
[----:B------:R-:W-:-:S05]  /*0630*/  ISETP.NE.U32.AND P2, PT, R28, RZ, PT ;  /* 0x000000ff1c00720c */ /* 0x000fca0003f45070 */
[----:B-1----:R-:W1:Y:S02]  /*0640*/  MUFU.RCP R0, R0 ;  /* 0x0000000000007308 */ /* 0x002e640000001000 */
[----:B-1----:R-:W-:-:S06]  /*0650*/  VIADD R2, R0, 0xffffffe ;  /* 0x0ffffffe00027836 */ /* 0x002fcc0000000000 */
[----:B------:R1:W2:Y:S02]  /*0660*/  F2I.FTZ.U32.TRUNC.NTZ R3, R2 ;  /* 0x0000000200037305 */ /* 0x0002a4000021f000 */
[----:B-1----:R-:W-:Y:S02]  /*0670*/  IMAD.MOV.U32 R2, RZ, RZ, RZ ;  /* 0x000000ffff027224 */ /* 0x002fe400078e00ff */
[----:B--2---:R-:W-:-:S04]  /*0680*/  IMAD R11, R11, R3, RZ ;  /* 0x000000030b0b7224 */ /* 0x004fc800078e02ff */
        /* <DEDUP_REMOVED lines=14> */
.L_x_4:
[----:B------:R-:W-:Y:S01]  /*0770*/  MOV R2, R28 ;  /* 0x0000001c00027202 */ /* 0x000fe20000000f00 */
[----:B------:R-:W-:Y:S01]  /*0780*/  IMAD.MOV.U32 R3, RZ, RZ, R29 ;  /* 0x000000ffff037224 */ /* 0x000fe200078e001d */
[----:B------:R-:W-:-:S07]  /*0790*/  MOV R10, 0x7b0 ;  /* 0x000007b0000a7802 */ /* 0x000fce0000000f00 */
[----:B0---4-:R-:W-:Y:S05]  /*07a0*/  CALL.REL.NOINC `($__internal_0_$__cuda_sm20_div_s64) ;  /* 0x0000003000d87944 */ /* 0x011fea0003c00000 */
[-C--:B------:R-:W-:Y:S01]  /*07b0*/  IADD3 R13, P0, PT, RZ, -R22.reuse, RZ ;  /* 0x80000016ff0d7210 */ /* 0x080fe20007f1e0ff */
[----:B------:R-:W-:Y:S01]  /*07c0*/  IMAD.MOV.U32 R27, RZ, RZ, RZ ;  /* 0x000000ffff1b7224 */ /* 0x000fe200078e00ff */
[----:B------:R-:W-:Y:S02]  /*07d0*/  MOV R0, R22 ;  /* 0x0000001600007202 */ /* 0x000fe40000000f00 */
[----:B------:R-:W-:Y:S01]  /*07e0*/  IADD3.X R11, PT, PT, RZ, ~R2, RZ, P0, !PT ;  /* 0x80000002ff0b7210 */ /* 0x000fe200007fe4ff */
[----:B------:R-:W-:-:S04]  /*07f0*/  IMAD.WIDE.U32 R2, R28, R13, R26 ;  /* 0x0000000d1c027225 */ /* 0x000fc800078e001a */
[----:B------:R-:W-:-:S04]  /*0800*/  IMAD R11, R11, R28, RZ ;  /* 0x0000001c0b0b7224 */ /* 0x000fc800078e02ff */
[----:B------:R-:W-:Y:S02]  /*0810*/  IMAD R11, R29, R13, R11 ;  /* 0x0000000d1d0b7224 */ /* 0x000fe400078e020b */
[----:B------:R-:W-:-:S03]  /*0820*/  IMAD.MOV.U32 R13, RZ, RZ, R2 ;  /* 0x000000ffff0d7224 */ /* 0x000fc600078e0002 */
[----:B------:R-:W-:-:S07]  /*0830*/  IADD3 R11, PT, PT, R3, R11, RZ ;  /* 0x0000000b030b7210 */ /* 0x000fce0007ffe0ff */
.L_x_5:
[----:B------:R-:W-:Y:S02]  /*0840*/  VIADD R29, R4, 0x1 ;  /* 0x00000001041d7836 */ /* 0x000fe40000000000 */
[----:B------:R-:W-:-:S04]  /*0850*/  IMAD.WIDE.U32 R2, R31, 0x8, R16 ;  /* 0x000000081f027825 */ /* 0x000fc800078e0010 */
[----:B------:R-:W-:Y:S02]  /*0860*/  IMAD.WIDE.U32 R36, R29, 0x8, R14 ;  /* 0x000000081d247825 */ /* 0x000fe400078e000e */
[----:B------:R-:W2:Y:S04]  /*0870*/  LDG.E.64 R2, desc[UR10][R2.64] ;  /* 0x0000000a02027981 */ /* 0x000ea8000c1e1b00 */
[----:B------:R-:W3:Y:S01]  /*0880*/  LDG.E.64 R36, desc[UR10][R36.64] ;  /* 0x0000000a24247981 */ /* 0x000ee2000c1e1b00 */
[----:B------:R-:W-:Y:S01]  /*0890*/  MOV R32, R34 ;  /* 0x0000002200207202 */ /* 0x000fe20000000f00 */
[----:B--2---:R-:W-:-:S04]  /*08a0*/  IMAD R10, R3, R13, RZ ;  /* 0x0000000d030a7224 */ /* 0x004fc800078e02ff */
[----:B------:R-:W-:Y:S01]  /*08b0*/  IMAD.WIDE.U32 R32, R2, R13, R32 ;  /* 0x0000000d02207225 */ /* 0x000fe200078e0020 */
[----:B---3--:R-:W-:-:S03]  /*08c0*/  ISETP.NE.U32.AND P0, PT, R37, RZ, PT ;  /* 0x000000ff2500720c */ /* 0x008fc60003f05070 */
[----:B------:R-:W-:-:S04]  /*08d0*/  IMAD R11, R2, R11, R10 ;  /* 0x0000000b020b7224 */ /* 0x000fc800078e020a */
[----:B------:R-:W-:-:S06]  /*08e0*/  IMAD.IADD R31, R33, 0x1, R11 ;  /* 0x00000001211f7824 */ /* 0x000fcc00078e020b */
[----:B------:R-:W-:Y:S05]  /*08f0*/  @P0 BRA `(.L_x_6) ;  /* 0x0000000000580947 */ /* 0x000fea0003800000 */
[----:B------:R-:W1:Y:S01]  /*0900*/  I2F.U32.RP R10, R36 ;  /* 0x00000024000a7306 */ /* 0x000e620000209000 */
[----:B------:R-:W-:Y:S01]  /*0910*/  IMAD.MOV R11, RZ, RZ, -R36 ;  /* 0x000000ffff0b7224 */ /* 0x000fe200078e0a24 */
[----:B------:R-:W-:-:S06]  /*0920*/  ISETP.NE.U32.AND P2, PT, R36, RZ, PT ;  /* 0x000000ff2400720c */ /* 0x000fcc0003f45070 */
[----:B-1----:R-:W1:Y:S02]  /*0930*/  MUFU.RCP R10, R10 ;  /* 0x0000000a000a7308 */ /* 0x002e640000001000 */
[----:B-1----:R-:W-:-:S06]  /*0940*/  IADD3 R2, PT, PT, R10, 0xffffffe, RZ ;  /* 0x0ffffffe0a027810 */ /* 0x002fcc0007ffe0ff */
[----:B------:R1:W2:Y:S02]  /*0950*/  F2I.FTZ.U32.TRUNC.NTZ R3, R2 ;  /* 0x0000000200037305 */ /* 0x0002a4000021f000 */
[----:B-1----:R-:W-:Y:S02]  /*0960*/  HFMA2 R2, -RZ, RZ, 0, 0 ;  /* 0x00000000ff027431 */ /* 0x002fe400000001ff */
[----:B--2---:R-:W-:-:S04]  /*0970*/  IMAD R11, R11, R3, RZ ;  /* 0x000000030b0b7224 */ /* 0x004fc800078e02ff */
[----:B------:R-:W-:Y:S01]  /*0980*/  IMAD.HI.U32 R3, R3, R11, R2 ;  /* 0x0000000b03037227 */ /* 0x000fe200078e0002 */
[----:B------:R-:W-:-:S05]  /*0990*/  MOV R11, RZ ;  /* 0x000000ff000b7202 */ /* 0x000fca0000000f00 */
[----:B------:R-:W-:-:S04]  /*09a0*/  IMAD.HI.U32 R26, R3, R0, RZ ;  /* 0x00000000031a7227 */ /* 0x000fc800078e00ff */
[----:B------:R-:W-:-:S04]  /*09b0*/  IMAD.MOV R3, RZ, RZ, -R26 ;  /* 0x000000ffff037224 */ /* 0x000fc800078e0a1a */
[----:B------:R-:W-:-:S05]  /*09c0*/  IMAD R3, R36, R3, R0 ;  /* 0x0000000324037224 */ /* 0x000fca00078e0200 */
[----:B------:R-:W-:-:S13]  /*09d0*/  ISETP.GE.U32.AND P0, PT, R3, R36, PT ;  /* 0x000000240300720c */ /* 0x000fda0003f06070 */
[----:B------:R-:W-:Y:S01]  /*09e0*/  @P0 IADD3 R3, PT, PT, -R36, R3, RZ ;  /* 0x0000000324030210 */ /* 0x000fe20007ffe1ff */
[----:B------:R-:W-:-:S03]  /*09f0*/  @P0 VIADD R26, R26, 0x1 ;  /* 0x000000011a1a0836 */ /* 0x000fc60000000000 */
[----:B------:R-:W-:-:S13]  /*0a00*/  ISETP.GE.U32.AND P1, PT, R3, R36, PT ;  /* 0x000000240300720c */ /* 0x000fda0003f26070 */
[----:B------:R-:W-:Y:S02]  /*0a10*/  @P1 IADD3 R26, PT, PT, R26, 0x1, RZ ;  /* 0x000000011a1a1810 */ /* 0x000fe40007ffe0ff */
[----:B------:R-:W-:-:S05]  /*0a20*/  @!P2 LOP3.LUT R26, RZ, R36, RZ, 0x33, !PT ;  /* 0x00000024ff1aa212 */ /* 0x000fca00078e33ff */
[----:B------:R-:W-:-:S04]  /*0a30*/  IMAD.MOV R37, RZ, RZ, -R26 ;  /* 0x000000ffff257224 */ /* 0x000fc800078e0a1a */
[----:B------:R-:W-:Y:S01]  /*0a40*/  IMAD R37, R36, R37, R0 ;  /* 0x0000002524257224 */ /* 0x000fe200078e0200 */
[----:B------:R-:W-:Y:S06]  /*0a50*/  BRA `(.L_x_7) ;  /* 0x00000000003c7947 */ /* 0x000fec0003800000 */
.L_x_6:
[----:B------:R-:W-:Y:S01]  /*0a60*/  IMAD.MOV.U32 R26, RZ, RZ, R0 ;  /* 0x000000ffff1a7224 */ /* 0x000fe200078e0000 */
[----:B------:R-:W-:Y:S01]  /*0a70*/  MOV R2, R36 ;  /* 0x0000002400027202 */ /* 0x000fe20000000f00 */
[----:B------:R-:W-:Y:S01]  /*0a80*/  IMAD.MOV.U32 R3, RZ, RZ, R37 ;  /* 0x000000ffff037224 */ /* 0x000fe200078e0025 */
[----:B------:R-:W-:-:S07]  /*0a90*/  MOV R10, 0xab0 ;  /* 0x00000ab0000a7802 */ /* 0x000fce0000000f00 */
[----:B0---4-:R-:W-:Y:S05]  /*0aa0*/  CALL.REL.NOINC `($__internal_0_$__cuda_sm20_div_s64) ;  /* 0x0000003000187944 */ /* 0x011fea0003c00000 */
[----:B------:R-:W-:Y:S01]  /*0ab0*/  IADD3 R13, P0, PT, RZ, -R22, RZ ;  /* 0x80000016ff0d7210 */ /* 0x000fe20007f1e0ff */
[----:B------:R-:W-:Y:S02]  /*0ac0*/  HFMA2 R3, -RZ, RZ, 0, 0 ;  /* 0x00000000ff037431 */ /* 0x000fe400000001ff */
[----:B------:R-:W-:Y:S01]  /*0ad0*/  IMAD.MOV.U32 R26, RZ, RZ, R22 ;  /* 0x000000ffff1a7224 */ /* 0x000fe200078e0016 */
[----:B------:R-:W-:Y:S01]  /*0ae0*/  IADD3.X R11, PT, PT, RZ, ~R2, RZ, P0, !PT ;  /* 0x80000002ff0b7210 */ /* 0x000fe200007fe4ff */
[----:B------:R-:W-:-:S04]  /*0af0*/  IMAD.MOV.U32 R2, RZ, RZ, R0 ;  /* 0x000000ffff027224 */ /* 0x000fc800078e0000 */
[----:B------:R-:W-:Y:S02]  /*0b00*/  IMAD R11, R11, R36, RZ ;  /* 0x000000240b0b7224 */ /* 0x000fe400078e02ff */
[----:B------:R-:W-:-:S04]  /*0b10*/  IMAD.WIDE.U32 R2, R36, R13, R2 ;  /* 0x0000000d24027225 */ /* 0x000fc800078e0002 */
[----:B------:R-:W-:Y:S01]  /*0b20*/  IMAD R11, R37, R13, R11 ;  /* 0x0000000d250b7224 */ /* 0x000fe200078e020b */
[----:B------:R-:W-:-:S03]  /*0b30*/  MOV R37, R2 ;  /* 0x0000000200257202 */ /* 0x000fc60000000f00 */
[----:B------:R-:W-:-:S07]  /*0b40*/  IMAD.IADD R11, R3, 0x1, R11 ;  /* 0x00000001030b7824 */ /* 0x000fce00078e020b */
.L_x_7:
[----:B------:R-:W-:-:S04]  /*0b50*/  IMAD.WIDE.U32 R34, R4, 0x8, R14 ;  /* 0x0000000804227825 */ /* 0x000fc800078e000e */
[----:B------:R-:W-:Y:S02]  /*0b60*/  IMAD.WIDE.U32 R2, R29, 0x8, R16 ;  /* 0x000000081d027825 */ /* 0x000fe400078e0010 */
[----:B------:R-:W2:Y:S04]  /*0b70*/  LDG.E.64 R34, desc[UR10][R34.64] ;  /* 0x0000000a22227981 */ /* 0x000ea8000c1e1b00 */
[----:B------:R-:W3:Y:S01]  /*0b80*/  LDG.E.64 R2, desc[UR10][R2.64] ;  /* 0x0000000a02027981 */ /* 0x000ee2000c1e1b00 */
[----:B------:R-:W-:Y:S02]  /*0b90*/  MOV R30, R32 ;  /* 0x00000020001e7202 */ /* 0x000fe40000000f00 */
[----:B--2---:R-:W-:Y:S01]  /*0ba0*/  ISETP.NE.U32.AND P0, PT, R35, RZ, PT ;  /* 0x000000ff2300720c */ /* 0x004fe20003f05070 */
[----:B---3--:R-:W-:-:S02]  /*0bb0*/  IMAD R0, R3, R37, RZ ;  /* 0x0000002503007224 */ /* 0x008fc400078e02ff */
[----:B------:R-:W-:-:S04]  /*0bc0*/  IMAD.WIDE.U32 R32, R2, R37, R30 ;  /* 0x0000002502207225 */ /* 0x000fc800078e001e */
[----:B------:R-:W-:Y:S02]  /*0bd0*/  IMAD R11, R2, R11, R0 ;  /* 0x0000000b020b7224 */ /* 0x000fe400078e0200 */
[----:B------:R-:W-:-:S03]  /*0be0*/  VIADD R0, R4, 0xfffffffc ;  /* 0xfffffffc04007836 */ /* 0x000fc60000000000 */
[----:B------:R-:W-:Y:S01]  /*0bf0*/  IADD3 R29, PT, PT, R33, R11, RZ ;  /* 0x0000000b211d7210 */ /* 0x000fe20007ffe0ff */
[----:B------:R-:W-:Y:S06]  /*0c00*/  @P0 BRA `(.L_x_8) ;  /* 0x0000000000580947 */ /* 0x000fec0003800000 */
        /* <DEDUP_REMOVED lines=22> */
.L_x_8:
        /* <DEDUP_REMOVED lines=13> */
.L_x_9:
[C---:B------:R-:W-:Y:S02]  /*0e40*/  VIADD R31, R4.reuse, 0xffffffff ;  /* 0xffffffff041f7836 */ /* 0x040fe40000000000 */
[----:B------:R-:W-:-:S04]  /*0e50*/  IMAD.WIDE.U32 R2, R4, 0x8, R16 ;  /* 0x0000000804027825 */ /* 0x000fc800078e0010 */
[----:B------:R-:W-:Y:S02]  /*0e60*/  IMAD.WIDE.U32 R34, R31, 0x8, R14 ;  /* 0x000000081f227825 */ /* 0x000fe400078e000e */
[----:B------:R-:W2:Y:S04]  /*0e70*/  LDG.E.64 R2, desc[UR10][R2.64] ;  /* 0x0000000a02027981 */ /* 0x000ea8000c1e1b00 */
[----:B------:R-:W3:Y:S01]  /*0e80*/  LDG.E.64 R34, desc[UR10][R34.64] ;  /* 0x0000000a22227981 */ /* 0x000ee2000c1e1b00 */
[----:B------:R-:W-:Y:S01]  /*0e90*/  MOV R36, R32 ;  /* 0x0000002000247202 */ /* 0x000fe20000000f00 */
[----:B------:R-:W-:Y:S02]  /*0ea0*/  IMAD.MOV.U32 R37, RZ, RZ, R29 ;  /* 0x000000ffff257224 */ /* 0x000fe400078e001d */
[----:B--2---:R-:W-:-:S02]  /*0eb0*/  IMAD R10, R3, R13, RZ ;  /* 0x0000000d030a7224 */ /* 0x004fc400078e02ff */
        /* <DEDUP_REMOVED lines=27> */
.L_x_10:
[----:B------:R-:W-:Y:S01]  /*1070*/  MOV R26, R28 ;  /* 0x0000001c001a7202 */ /* 0x000fe20000000f00 */
[----:B------:R-:W-:Y:S01]  /*1080*/  IMAD.MOV.U32 R2, RZ, RZ, R34 ;  /* 0x000000ffff027224 */ /* 0x000fe200078e0022 */
[----:B------:R-:W-:Y:S02]  /*1090*/  MOV R3, R35 ;  /* 0x0000002300037202 */ /* 0x000fe40000000f00 */
[----:B------:R-:W-:-:S07]  /*10a0*/  MOV R10, 0x10c0 ;  /* 0x000010c0000a7802 */ /* 0x000fce0000000f00 */
[----:B0---4-:R-:W-:Y:S05]  /*10b0*/  CALL.REL.NOINC `($__internal_0_$__cuda_sm20_div_s64) ;  /* 0x0000002800947944 */ /* 0x011fea0003c00000 */
[----:B------:R-:W-:Y:S01]  /*10c0*/  IADD3 R13, P0, PT, RZ, -R22, RZ ;  /* 0x80000016ff0d7210 */ /* 0x000fe20007f1e0ff */
[----:B------:R-:W-:Y:S02]  /*10d0*/  HFMA2 R29, -RZ, RZ, 0, 0 ;  /* 0x00000000ff1d7431 */ /* 0x000fe400000001ff */
[----:B------:R-:W-:Y:S02]  /*10e0*/  IMAD.MOV.U32 R26, RZ, RZ, R22 ;  /* 0x000000ffff1a7224 */ /* 0x000fe400078e0016 */
[----:B------:R-:W-:-:S04]  /*10f0*/  IMAD.X R11, RZ, RZ, ~R2, P0 ;  /* 0x000000ffff0b7224 */ /* 0x000fc800000e0e02 */
[----:B------:R-:W-:Y:S02]  /*1100*/  IMAD R11, R11, R34, RZ ;  /* 0x000000220b0b7224 */ /* 0x000fe400078e02ff */
[----:B------:R-:W-:-:S04]  /*1110*/  IMAD.WIDE.U32 R2, R34, R13, R28 ;  /* 0x0000000d22027225 */ /* 0x000fc800078e001c */
[----:B------:R-:W-:Y:S01]  /*1120*/  IMAD R11, R35, R13, R11 ;  /* 0x0000000d230b7224 */ /* 0x000fe200078e020b */
[----:B------:R-:W-:-:S03]  /*1130*/  MOV R13, R2 ;  /* 0x00000002000d7202 */ /* 0x000fc60000000f00 */
[----:B------:R-:W-:-:S07]  /*1140*/  IMAD.IADD R11, R3, 0x1, R11 ;  /* 0x00000001030b7824 */ /* 0x000fce00078e020b */
.L_x_11:
[----:B------:R-:W-:Y:S01]  /*1150*/  IADD3 R29, PT, PT, R4, -0x2, RZ ;  /* 0xfffffffe041d7810 */ /* 0x000fe20007ffe0ff */
[----:B------:R-:W-:-:S04]  /*1160*/  IMAD.WIDE.U32 R2, R31, 0x8, R16 ;  /* 0x000000081f027825 */ /* 0x000fc800078e0010 */
[----:B------:R-:W-:Y:S02]  /*1170*/  IMAD.WIDE.U32 R34, R29, 0x8, R14 ;  /* 0x000000081d227825 */ /* 0x000fe400078e000e */
[----:B------:R-:W2:Y:S04]  /*1180*/  LDG.E.64 R2, desc[UR10][R2.64] ;  /* 0x0000000a02027981 */ /* 0x000ea8000c1e1b00 */
[----:B------:R-:W3:Y:S01]  /*1190*/  LDG.E.64 R34, desc[UR10][R34.64] ;  /* 0x0000000a22227981 */ /* 0x000ee2000c1e1b00 */
[----:B------:R-:W-:Y:S02]  /*11a0*/  IMAD.MOV.U32 R32, RZ, RZ, R36 ;  /* 0x000000ffff207224 */ /* 0x000fe400078e0024 */
        /* <DEDUP_REMOVED lines=28> */
.L_x_12:
[----:B------:R-:W-:Y:S02]  /*1370*/  MOV R2, R34 ;  /* 0x0000002200027202 */ /* 0x000fe40000000f00 */
[----:B------:R-:W-:Y:S02]  /*1380*/  MOV R3, R35 ;  /* 0x0000002300037202 */ /* 0x000fe40000000f00 */
[----:B------:R-:W-:-:S07]  /*1390*/  MOV R10, 0x13b0 ;  /* 0x000013b0000a7802 */ /* 0x000fce0000000f00 */
[----:B0---4-:R-:W-:Y:S05]  /*13a0*/  CALL.REL.NOINC `($__internal_0_$__cuda_sm20_div_s64) ;  /* 0x0000002400d87944 */ /* 0x011fea0003c00000 */
[-C--:B------:R-:W-:Y:S01]  /*13b0*/  IADD3 R13, P0, PT, RZ, -R22.reuse, RZ ;  /* 0x80000016ff0d7210 */ /* 0x080fe20007f1e0ff */
[----:B------:R-:W-:Y:S01]  /*13c0*/  HFMA2 R27, -RZ, RZ, 0, 0 ;  /* 0x00000000ff1b7431 */ /* 0x000fe200000001ff */
[----:B------:R-:W-:-:S03]  /*13d0*/  MOV R28, R22 ;  /* 0x00000016001c7202 */ /* 0x000fc60000000f00 */
[----:B------:R-:W-:-:S04]  /*13e0*/  IMAD.X R11, RZ, RZ, ~R2, P0 ;  /* 0x000000ffff0b7224 */ /* 0x000fc800000e0e02 */
[----:B------:R-:W-:Y:S02]  /*13f0*/  IMAD R11, R11, R34, RZ ;  /* 0x000000220b0b7224 */ /* 0x000fe400078e02ff */
[----:B------:R-:W-:-:S04]  /*1400*/  IMAD.WIDE.U32 R2, R34, R13, R26 ;  /* 0x0000000d22027225 */ /* 0x000fc800078e001a */
[----:B------:R-:W-:Y:S02]  /*1410*/  IMAD R11, R35, R13, R11 ;  /* 0x0000000d230b7224 */ /* 0x000fe400078e020b */
[----:B------:R-:W-:-:S03]  /*1420*/  IMAD.MOV.U32 R37, RZ, RZ, R2 ;  /* 0x000000ffff257224 */ /* 0x000fc600078e0002 */
[----:B------:R-:W-:-:S07]  /*1430*/  IADD3 R11, PT, PT, R3, R11, RZ ;  /* 0x0000000b030b7210 */ /* 0x000fce0007ffe0ff */
.L_x_13:
        /* <DEDUP_REMOVED lines=22> */
[----:B------:R-:W-:-:S05]  /*15a0*/  IMAD.HI.U32 R26, R3, R28, RZ ;  /* 0x0000001c031a7227 */ /* 0x000fca00078e00ff */
[----:B------:R-:W-:-:S05]  /*15b0*/  IADD3 R3, PT, PT, -R26, RZ, RZ ;  /* 0x000000ff1a037210 */ /* 0x000fca0007ffe1ff */
[----:B------:R-:W-:-:S05]  /*15c0*/  IMAD R3, R34, R3, R28 ;  /* 0x0000000322037224 */ /* 0x000fca00078e021c */
[----:B------:R-:W-:-:S13]  /*15d0*/  ISETP.GE.U32.AND P0, PT, R3, R34, PT ;  /* 0x000000220300720c */ /* 0x000fda0003f06070 */
[----:B------:R-:W-:Y:S01]  /*15e0*/  @P0 IMAD.IADD R3, R3, 0x1, -R34 ;  /* 0x0000000103030824 */ /* 0x000fe200078e0a22 */
[----:B------:R-:W-:-:S04]  /*15f0*/  @P0 IADD3 R26, PT, PT, R26, 0x1, RZ ;  /* 0x000000011a1a0810 */ /* 0x000fc80007ffe0ff */
[----:B------:R-:W-:-:S13]  /*1600*/  ISETP.GE.U32.AND P1, PT, R3, R34, PT ;  /* 0x000000220300720c */ /* 0x000fda0003f26070 */
[----:B------:R-:W-:Y:S02]  /*1610*/  @P1 IADD3 R26, PT, PT, R26, 0x1, RZ ;  /* 0x000000011a1a1810 */ /* 0x000fe40007ffe0ff */
[----:B------:R-:W-:-:S05]  /*1620*/  @!P2 LOP3.LUT R26, RZ, R34, RZ, 0x33, !PT ;  /* 0x00000022ff1aa212 */ /* 0x000fca00078e33ff */
[----:B------:R-:W-:-:S04]  /*1630*/  IMAD.MOV R35, RZ, RZ, -R26 ;  /* 0x000000ffff237224 */ /* 0x000fc800078e0a1a */
[----:B------:R-:W-:Y:S01]  /*1640*/  IMAD R35, R34, R35, R28 ;  /* 0x0000002322237224 */ /* 0x000fe200078e021c */
[----:B------:R-:W-:Y:S06]  /*1650*/  BRA `(.L_x_15) ;  /* 0x00000000003c7947 */ /* 0x000fec0003800000 */
.L_x_14:
[----:B------:R-:W-:Y:S01]  /*1660*/  MOV R26, R28 ;  /* 0x0000001c001a7202 */ /* 0x000fe20000000f00 */
[----:B------:R-:W-:Y:S01]  /*1670*/  IMAD.MOV.U32 R2, RZ, RZ, R34 ;  /* 0x000000ffff027224 */ /* 0x000fe200078e0022 */
[----:B------:R-:W-:Y:S02]  /*1680*/  MOV R3, R35 ;  /* 0x0000002300037202 */ /* 0x000fe40000000f00 */
[----:B------:R-:W-:-:S07]  /*1690*/  MOV R10, 0x16b0 ;  /* 0x000016b0000a7802 */ /* 0x000fce0000000f00 */
[----:B0---4-:R-:W-:Y:S05]  /*16a0*/  CALL.REL.NOINC `($__internal_0_$__cuda_sm20_div_s64) ;  /* 0x0000002400187944 */ /* 0x011fea0003c00000 */
[-C--:B------:R-:W-:Y:S01]  /*16b0*/  IADD3 R13, P0, PT, RZ, -R22.reuse, RZ ;  /* 0x80000016ff0d7210 */ /* 0x080fe20007f1e0ff */
[----:B------:R-:W-:Y:S01]  /*16c0*/  HFMA2 R3, -RZ, RZ, 0, 0 ;  /* 0x00000000ff037431 */ /* 0x000fe200000001ff */
[----:B------:R-:W-:Y:S02]  /*16d0*/  MOV R26, R22 ;  /* 0x00000016001a7202 */ /* 0x000fe40000000f00 */
[----:B------:R-:W-:Y:S01]  /*16e0*/  IADD3.X R11, PT, PT, RZ, ~R2, RZ, P0, !PT ;  /* 0x80000002ff0b7210 */ /* 0x000fe200007fe4ff */
[----:B------:R-:W-:-:S04]  /*16f0*/  IMAD.MOV.U32 R2, RZ, RZ, R28 ;  /* 0x000000ffff027224 */ /* 0x000fc800078e001c */
[----:B------:R-:W-:Y:S02]  /*1700*/  IMAD R11, R11, R34, RZ ;  /* 0x000000220b0b7224 */ /* 0x000fe400078e02ff */
[----:B------:R-:W-:-:S04]  /*1710*/  IMAD.WIDE.U32 R2, R34, R13, R2 ;  /* 0x0000000d22027225 */ /* 0x000fc800078e0002 */
[----:B------:R-:W-:Y:S02]  /*1720*/  IMAD R11, R35, R13, R11 ;  /* 0x0000000d230b7224 */ /* 0x000fe400078e020b */
[----:B------:R-:W-:-:S03]  /*1730*/  IMAD.MOV.U32 R35, RZ, RZ, R2 ;  /* 0x000000ffff237224 */ /* 0x000fc600078e0002 */
[----:B------:R-:W-:-:S07]  /*1740*/  IADD3 R11, PT, PT, R3, R11, RZ ;  /* 0x0000000b030b7210 */ /* 0x000fce0007ffe0ff */
.L_x_15:
        /* <DEDUP_REMOVED lines=12> */
[----:B------:R-:W-:Y:S02]  /*1810*/  IADD3 R11, PT, PT, RZ, -R32, RZ ;  /* 0x80000020ff0b7210 */ /* 0x000fe40007ffe0ff */
[----:B------:R-:W-:-:S05]  /*1820*/  ISETP.NE.U32.AND P2, PT, R32, RZ, PT ;  /* 0x000000ff2000720c */ /* 0x000fca0003f45070 */
[----:B-1----:R-:W1:Y:S02]  /*1830*/  MUFU.RCP R10, R10 ;  /* 0x0000000a000a7308 */ /* 0x002e640000001000 */
[----:B-1----:R-:W-:-:S06]  /*1840*/  IADD3 R2, PT, PT, R10, 0xffffffe, RZ ;  /* 0x0ffffffe0a027810 */ /* 0x002fcc0007ffe0ff */
        /* <DEDUP_REMOVED lines=9> */
[----:B------:R-:W-:Y:S01]  /*18e0*/  @P0 IADD3 R3, PT, PT, -R32, R3, RZ ;  /* 0x0000000320030210 */ /* 0x000fe20007ffe1ff */
[----:B------:R-:W-:-:S03]  /*18f0*/  @P0 VIADD R22, R22, 0x1 ;  /* 0x0000000116160836 */ /* 0x000fc60000000000 */
[----:B------:R-:W-:-:S13]  /*1900*/  ISETP.GE.U32.AND P1, PT, R3, R32, PT ;  /* 0x000000200300720c */ /* 0x000fda0003f26070 */
[----:B------:R-:W-:Y:S02]  /*1910*/  @P1 IADD3 R22, PT, PT, R22, 0x1, RZ ;  /* 0x0000000116161810 */ /* 0x000fe40007ffe0ff */
[----:B------:R-:W-:-:S04]  /*1920*/  @!P2 LOP3.LUT R22, RZ, R32, RZ, 0x33, !PT ;  /* 0x00000020ff16a212 */ /* 0x000fc800078e33ff */
[----:B------:R-:W-:-:S05]  /*1930*/  IADD3 R33, PT, PT, -R22, RZ, RZ ;  /* 0x000000ff16217210 */ /* 0x000fca0007ffe1ff */
[----:B------:R-:W-:Y:S01]  /*1940*/  IMAD R33, R32, R33, R26 ;  /* 0x0000002120217224 */ /* 0x000fe200078e021a */
[----:B------:R-:W-:Y:S06]  /*1950*/  BRA `(.L_x_17) ;  /* 0x0000000000307947 */ /* 0x000fec0003800000 */
.L_x_16:
[----:B------:R-:W-:Y:S02]  /*1960*/  MOV R2, R32 ;  /* 0x0000002000027202 */ /* 0x000fe40000000f00 */
[----:B------:R-:W-:Y:S02]  /*1970*/  MOV R3, R33 ;  /* 0x0000002100037202 */ /* 0x000fe40000000f00 */
[----:B------:R-:W-:-:S07]  /*1980*/  MOV R10, 0x19a0 ;  /* 0x000019a0000a7802 */ /* 0x000fce0000000f00 */
[----:B0---4-:R-:W-:Y:S05]  /*1990*/  CALL.REL.NOINC `($__internal_0_$__cuda_sm20_div_s64) ;  /* 0x00000020005c7944 */ /* 0x011fea0003c00000 */
[----:B------:R-:W-:Y:S01]  /*19a0*/  IADD3 R13, P0, PT, RZ, -R22, RZ ;  /* 0x80000016ff0d7210 */ /* 0x000fe20007f1e0ff */
[----:B------:R-:W-:-:S04]  /*19b0*/  HFMA2 R27, -RZ, RZ, 0, 0 ;  /* 0x00000000ff1b7431 */ /* 0x000fc800000001ff */
[----:B------:R-:W-:-:S04]  /*19c0*/  IMAD.X R11, RZ, RZ, ~R2, P0 ;  /* 0x000000ffff0b7224 */ /* 0x000fc800000e0e02 */
[----:B------:R-:W-:Y:S02]  /*19d0*/  IMAD R11, R11, R32, RZ ;  /* 0x000000200b0b7224 */ /* 0x000fe400078e02ff */
[----:B------:R-:W-:-:S04]  /*19e0*/  IMAD.WIDE.U32 R2, R32, R13, R26 ;  /* 0x0000000d20027225 */ /* 0x000fc800078e001a */
[----:B------:R-:W-:Y:S01]  /*19f0*/  IMAD R11, R33, R13, R11 ;  /* 0x0000000d210b7224 */ /* 0x000fe200078e020b */
[----:B------:R-:W-:-:S03]  /*1a00*/  MOV R33, R2 ;  /* 0x0000000200217202 */ /* 0x000fc60000000f00 */
[----:B------:R-:W-:-:S07]  /*1a10*/  IMAD.IADD R11, R3, 0x1, R11 ;  /* 0x00000001030b7824 */ /* 0x000fce00078e020b */
.L_x_17:
[----:B----4-:R-:W-:-:S06]  /*1a20*/  IMAD.WIDE.U32 R2, R0, 0x8, R20 ;  /* 0x0000000800027825 */ /* 0x010fcc00078e0014 */
[----:B------:R-:W2:Y:S01]  /*1a30*/  LDG.E.64 R2, desc[UR10][R2.64] ;  /* 0x0000000a02027981 */ /* 0x000ea2000c1e1b00 */
[----:B------:R-:W-:Y:S01]  /*1a40*/  UIADD3 UR7, UPT, UPT, UR7, 0x8, URZ ;  /* 0x0000000807077890 */ /* 0x000fe2000fffe0ff */
[----:B------:R-:W-:Y:S01]  /*1a50*/  MOV R28, R34 ;  /* 0x00000022001c7202 */ /* 0x000fe20000000f00 */
[----:B------:R-:W-:Y:S02]  /*1a60*/  VIADD R4, R4, 0xfffffff8 ;  /* 0xfffffff804047836 */ /* 0x000fe40000000000 */
[----:B------:R-:W-:Y:S01]  /*1a70*/  UISETP.NE.AND UP0, UPT, UR7, URZ, UPT ;  /* 0x000000ff0700728c */ /* 0x000fe2000bf05270 */
[-C--:B--2---:R-:W-:Y:S02]  /*1a80*/  IMAD R0, R3, R33.reuse, RZ ;  /* 0x0000002103007224 */ /* 0x084fe400078e02ff */
[----:B------:R-:W-:-:S04]  /*1a90*/  IMAD.WIDE.U32 R32, R2, R33, R28 ;  /* 0x0000002102207225 */ /* 0x000fc800078e001c */
[----:B------:R-:W-:Y:S01]  /*1aa0*/  IMAD R11, R2, R11, R0 ;  /* 0x0000000b020b7224 */ /* 0x000fe200078e0200 */
[----:B------:R-:W-:-:S04]  /*1ab0*/  MOV R0, R22 ;  /* 0x0000001600007202 */ /* 0x000fc80000000f00 */
[----:B------:R-:W-:Y:S01]  /*1ac0*/  IADD3 R33, PT, PT, R33, R11, RZ ;  /* 0x0000000b21217210 */ /* 0x000fe20007ffe0ff */
[----:B------:R-:W-:Y:S06]  /*1ad0*/  BRA.U UP0, `(.L_x_18) ;  /* 0xffffffe500f87547 */ /* 0x000fec000b83ffff */
[----:B------:R-:W-:-:S07]  /*1ae0*/  IADD3 R4, PT, PT, R4, 0x3, RZ ;  /* 0x0000000304047810 */ /* 0x000fce0007ffe0ff */
.L_x_1:
[----:B------:R-:W-:-:S09]  /*1af0*/  UISETP.NE.AND UP0, UPT, UR8, URZ, UPT ;  /* 0x000000ff0800728c */ /* 0x000fd2000bf05270 */
[----:B------:R-:W-:Y:S05]  /*1b00*/  BRA.U !UP0, `(.L_x_0) ;  /* 0x0000001508647547 */ /* 0x000fea000b800000 */
[----:B------:R-:W1:Y:S01]  /*1b10*/  LDCU UR6, c[0x0][0x3a0] ;  /* 0x00007400ff0677ac */ /* 0x000e620008000800 */
[----:B------:R-:W-:Y:S02]  /*1b20*/  UISETP.GE.U32.AND UP0, UPT, UR8, 0x4, UPT ;  /* 0x000000040800788c */ /* 0x000fe4000bf06070 */
[----:B-1----:R-:W-:-:S07]  /*1b30*/  ULOP3.LUT UR6, UR6, 0x3, URZ, 0xc0, !UPT ;  /* 0x0000000306067892 */ /* 0x002fce000f8ec0ff */
[----:B------:R-:W-:Y:S05]  /*1b40*/  BRA.U !UP0, `(.L_x_19) ;  /* 0x0000000d081c7547 */ /* 0x000fea000b800000 */
[----:B------:R-:W1:Y:S02]  /*1b50*/  LDC.64 R14, c[0x0][0x390] ;  /* 0x0000e400ff0e7b82 */ /* 0x000e640000000a00 */
[----:B-1----:R-:W-:-:S06]  /*1b60*/  IMAD.WIDE.U32 R14, R4, 0x8, R14 ;  /* 0x00000008040e7825 */ /* 0x002fcc00078e000e */
[----:B------:R-:W2:Y:S02]  /*1b70*/  LDG.E.64 R14, desc[UR10][R14.64] ;  /* 0x0000000a0e0e7981 */ /* 0x000ea4000c1e1b00 */
[----:B--2---:R-:W-:-:S13]  /*1b80*/  ISETP.NE.U32.AND P0, PT, R15, RZ, PT ;  /* 0x000000ff0f00720c */ /* 0x004fda0003f05070 */
[----:B------:R-:W-:Y:S05]  /*1b90*/  @P0 BRA `(.L_x_20) ;  /* 0x0000000000580947 */ /* 0x000fea0003800000 */
[----:B------:R-:W1:Y:S01]  /*1ba0*/  I2F.U32.RP R10, R14 ;  /* 0x0000000e000a7306 */ /* 0x000e620000209000 */
[----:B------:R-:W-:Y:S02]  /*1bb0*/  IADD3 R11, PT, PT, RZ, -R14, RZ ;  /* 0x8000000eff0b7210 */ /* 0x000fe40007ffe0ff */
[----:B------:R-:W-:-:S05]  /*1bc0*/  ISETP.NE.U32.AND P2, PT, R14, RZ, PT ;  /* 0x000000ff0e00720c */ /* 0x000fca0003f45070 */
[----:B-1----:R-:W1:Y:S02]  /*1bd0*/  MUFU.RCP R10, R10 ;  /* 0x0000000a000a7308 */ /* 0x002e640000001000 */
[----:B-1----:R-:W-:-:S06]  /*1be0*/  VIADD R2, R10, 0xffffffe ;  /* 0x0ffffffe0a027836 */ /* 0x002fcc0000000000 */
        /* <DEDUP_REMOVED lines=9> */
[----:B------:R-:W-:Y:S02]  /*1c80*/  @P0 IADD3 R3, PT, PT, -R14, R3, RZ ;  /* 0x000000030e030210 */ /* 0x000fe40007ffe1ff */
[----:B------:R-:W-:Y:S02]  /*1c90*/  @P0 IADD3 R26, PT, PT, R26, 0x1, RZ ;  /* 0x000000011a1a0810 */ /* 0x000fe40007ffe0ff */
[----:B------:R-:W-:-:S13]  /*1ca0*/  ISETP.GE.U32.AND P1, PT, R3, R14, PT ;  /* 0x0000000e0300720c */ /* 0x000fda0003f26070 */
[----:B------:R-:W-:Y:S01]  /*1cb0*/  @P1 VIADD R26, R26, 0x1 ;  /* 0x000000011a1a1836 */ /* 0x000fe20000000000 */
[----:B------:R-:W-:-:S04]  /*1cc0*/  @!P2 LOP3.LUT R26, RZ, R14, RZ, 0x33, !PT ;  /* 0x0000000eff1aa212 */ /* 0x000fc800078e33ff */
[----:B------:R-:W-:-:S05]  /*1cd0*/  IADD3 R19, PT, PT, -R26, RZ, RZ ;  /* 0x000000ff1a137210 */ /* 0x000fca0007ffe1ff */
[----:B------:R-:W-:Y:S01]  /*1ce0*/  IMAD R19, R14, R19, R0 ;  /* 0x000000130e137224 */ /* 0x000fe200078e0200 */
[----:B------:R-:W-:Y:S06]  /*1cf0*/  BRA `(.L_x_21) ;  /* 0x00000000003c7947 */ /* 0x000fec0003800000 */
.L_x_20:
[----:B------:R-:W-:Y:S01]  /*1d00*/  IMAD.MOV.U32 R26, RZ, RZ, R0 ;  /* 0x000000ffff1a7224 */ /* 0x000fe200078e0000 */
[----:B------:R-:W-:Y:S02]  /*1d10*/  MOV R2, R14 ;  /* 0x0000000e00027202 */ /* 0x000fe40000000f00 */
[----:B------:R-:W-:Y:S02]  /*1d20*/  MOV R3, R15 ;  /* 0x0000000f00037202 */ /* 0x000fe40000000f00 */
[----:B------:R-:W-:-:S07]  /*1d30*/  MOV R10, 0x1d50 ;  /* 0x00001d50000a7802 */ /* 0x000fce0000000f00 */
[----:B0-----:R-:W-:Y:S05]  /*1d40*/  CALL.REL.NOINC `($__internal_0_$__cuda_sm20_div_s64) ;  /* 0x0000001c00707944 */ /* 0x001fea0003c00000 */
[----:B------:R-:W-:Y:S01]  /*1d50*/  IADD3 R13, P0, PT, RZ, -R22, RZ ;  /* 0x80000016ff0d7210 */ /* 0x000fe20007f1e0ff */
[----:B------:R-:W-:Y:S02]  /*1d60*/  HFMA2 R3, -RZ, RZ, 0, 0 ;  /* 0x00000000ff037431 */ /* 0x000fe400000001ff */
[----:B------:R-:W-:Y:S02]  /*1d70*/  IMAD.MOV.U32 R26, RZ, RZ, R22 ;  /* 0x000000ffff1a7224 */ /* 0x000fe400078e0016 */
[----:B------:R-:W-:Y:S01]  /*1d80*/  IMAD.X R11, RZ, RZ, ~R2, P0 ;  /* 0x000000ffff0b7224 */ /* 0x000fe200000e0e02 */
[----:B------:R-:W-:-:S03]  /*1d90*/  MOV R2, R0 ;  /* 0x0000000000027202 */ /* 0x000fc60000000f00 */
[----:B------:R-:W-:Y:S02]  /*1da0*/  IMAD R11, R11, R14, RZ ;  /* 0x0000000e0b0b7224 */ /* 0x000fe400078e02ff */
[----:B------:R-:W-:-:S04]  /*1db0*/  IMAD.WIDE.U32 R2, R14, R13, R2 ;  /* 0x0000000d0e027225 */ /* 0x000fc800078e0002 */
[----:B------:R-:W-:Y:S01]  /*1dc0*/  IMAD R11, R15, R13, R11 ;  /* 0x0000000d0f0b7224 */ /* 0x000fe200078e020b */
[----:B------:R-:W-:-:S04]  /*1dd0*/  MOV R19, R2 ;  /* 0x0000000200137202 */ /* 0x000fc80000000f00 */
[----:B------:R-:W-:-:S07]  /*1de0*/  IADD3 R11, PT, PT, R3, R11, RZ ;  /* 0x0000000b030b7210 */ /* 0x000fce0007ffe0ff */
.L_x_21:
[----:B------:R-:W1:Y:S01]  /*1df0*/  LDC.64 R14, c[0x0][0x390] ;  /* 0x0000e400ff0e7b82 */ /* 0x000e620000000a00 */
[----:B------:R-:W-:-:S07]  /*1e00*/  VIADD R0, R4, 0xffffffff ;  /* 0xffffffff04007836 */ /* 0x000fce0000000000 */
[----:B------:R-:W2:Y:S01]  /*1e10*/  LDC.64 R2, c[0x0][0x398] ;  /* 0x0000e600ff027b82 */ /* 0x000ea20000000a00 */
[----:B-1----:R-:W-:-:S06]  /*1e20*/  IMAD.WIDE.U32 R14, R0, 0x8, R14 ;  /* 0x00000008000e7825 */ /* 0x002fcc00078e000e */
[----:B------:R-:W3:Y:S01]  /*1e30*/  LDG.E.64 R14, desc[UR10][R14.64] ;  /* 0x0000000a0e0e7981 */ /* 0x000ee2000c1e1b00 */
[----:B--2---:R-:W-:-:S06]  /*1e40*/  IMAD.WIDE.U32 R2, R4, 0x8, R2 ;  /* 0x0000000804027825 */ /* 0x004fcc00078e0002 */
[----:B------:R-:W2:Y:S01]  /*1e50*/  LDG.E.64 R2, desc[UR10][R2.64] ;  /* 0x0000000a02027981 */ /* 0x000ea2000c1e1b00 */
[----:B---3--:R-:W-:Y:S01]  /*1e60*/  ISETP.NE.U32.AND P0, PT, R15, RZ, PT ;  /* 0x000000ff0f00720c */ /* 0x008fe20003f05070 */
[-C--:B--2---:R-:W-:Y:S02]  /*1e70*/  IMAD R10, R3, R19.reuse, RZ ;  /* 0x00000013030a7224 */ /* 0x084fe400078e02ff */
[----:B------:R-:W-:-:S04]  /*1e80*/  IMAD.WIDE.U32 R18, R2, R19, R32 ;  /* 0x0000001302127225 */ /* 0x000fc800078e0020 */
[----:B------:R-:W-:-:S05]  /*1e90*/  IMAD R11, R2, R11, R10 ;  /* 0x0000000b020b7224 */ /* 0x000fca00078e020a */
[----:B------:R-:W-:Y:S01]  /*1ea0*/  IADD3 R21, PT, PT, R19, R11, RZ ;  /* 0x0000000b13157210 */ /* 0x000fe20007ffe0ff */
[----:B------:R-:W-:Y:S06]  /*1eb0*/  @P0 BRA `(.L_x_22) ;  /* 0x0000000000580947 */ /* 0x000fec0003800000 */
        /* <DEDUP_REMOVED lines=22> */
.L_x_22:
[----:B------:R-:W-:Y:S01]  /*2020*/  MOV R2, R14 ;  /* 0x0000000e00027202 */ /* 0x000fe20000000f00 */
[----:B------:R-:W-:Y:S01]  /*2030*/  IMAD.MOV.U32 R3, RZ, RZ, R15 ;  /* 0x000000ffff037224 */ /* 0x000fe200078e000f */
[----:B------:R-:W-:-:S07]  /*2040*/  MOV R10, 0x2060 ;  /* 0x00002060000a7802 */ /* 0x000fce0000000f00 */
[----:B0-----:R-:W-:Y:S05]  /*2050*/  CALL.REL.NOINC `($__internal_0_$__cuda_sm20_div_s64) ;  /* 0x0000001800ac7944 */ /* 0x001fea0003c00000 */
[----:B------:R-:W-:Y:S01]  /*2060*/  IADD3 R13, P0, PT, RZ, -R22, RZ ;  /* 0x80000016ff0d7210 */ /* 0x000fe20007f1e0ff */
[----:B------:R-:W-:Y:S02]  /*2070*/  HFMA2 R27, -RZ, RZ, 0, 0 ;  /* 0x00000000ff1b7431 */ /* 0x000fe400000001ff */
[----:B------:R-:W-:Y:S01]  /*2080*/  IMAD.MOV.U32 R16, RZ, RZ, R22 ;  /* 0x000000ffff107224 */ /* 0x000fe200078e0016 */
[----:B------:R-:W-:-:S05]  /*2090*/  IADD3.X R11, PT, PT, RZ, ~R2, RZ, P0, !PT ;  /* 0x80000002ff0b7210 */ /* 0x000fca00007fe4ff */
[----:B------:R-:W-:Y:S02]  /*20a0*/  IMAD R11, R11, R14, RZ ;  /* 0x0000000e0b0b7224 */ /* 0x000fe400078e02ff */
[----:B------:R-:W-:-:S04]  /*20b0*/  IMAD.WIDE.U32 R2, R14, R13, R26 ;  /* 0x0000000d0e027225 */ /* 0x000fc800078e001a */
[----:B------:R-:W-:Y:S01]  /*20c0*/  IMAD R11, R15, R13, R11 ;  /* 0x0000000d0f0b7224 */ /* 0x000fe200078e020b */
[----:B------:R-:W-:-:S04]  /*20d0*/  MOV R15, R2 ;  /* 0x00000002000f7202 */ /* 0x000fc80000000f00 */
[----:B------:R-:W-:-:S07]  /*20e0*/  IADD3 R11, PT, PT, R3, R11, RZ ;  /* 0x0000000b030b7210 */ /* 0x000fce0007ffe0ff */
.L_x_23:
[----:B------:R-:W1:Y:S01]  /*20f0*/  LDC.64 R28, c[0x0][0x390] ;  /* 0x0000e400ff1c7b82 */ /* 0x000e620000000a00 */
[----:B------:R-:W-:-:S07]  /*2100*/  VIADD R14, R4, 0xfffffffe ;  /* 0xfffffffe040e7836 */ /* 0x000fce0000000000 */
[----:B------:R-:W2:Y:S01]  /*2110*/  LDC.64 R2, c[0x0][0x398] ;  /* 0x0000e600ff027b82 */ /* 0x000ea20000000a00 */
[----:B-1----:R-:W-:-:S06]  /*2120*/  IMAD.WIDE.U32 R28, R14, 0x8, R28 ;  /* 0x000000080e1c7825 */ /* 0x002fcc00078e001c */
[----:B------:R-:W3:Y:S01]  /*2130*/  LDG.E.64 R28, desc[UR10][R28.64] ;  /* 0x0000000a1c1c7981 */ /* 0x000ee2000c1e1b00 */
[----:B--2---:R-:W-:-:S06]  /*2140*/  IMAD.WIDE.U32 R2, R0, 0x8, R2 ;  /* 0x0000000800027825 */ /* 0x004fcc00078e0002 */
[----:B------:R-:W2:Y:S01]  /*2150*/  LDG.E.64 R2, desc[UR10][R2.64] ;  /* 0x0000000a02027981 */ /* 0x000ea2000c1e1b00 */
[----:B------:R-:W-:Y:S02]  /*2160*/  MOV R20, R18 ;  /* 0x0000001200147202 */ /* 0x000fe40000000f00 */
[----:B---3--:R-:W-:Y:S01]  /*2170*/  ISETP.NE.U32.AND P0, PT, R29, RZ, PT ;  /* 0x000000ff1d00720c */ /* 0x008fe20003f05070 */
[-C--:B--2---:R-:W-:Y:S02]  /*2180*/  IMAD R0, R3, R15.reuse, RZ ;  /* 0x0000000f03007224 */ /* 0x084fe400078e02ff */
[----:B------:R-:W-:-:S04]  /*2190*/  IMAD.WIDE.U32 R20, R2, R15, R20 ;  /* 0x0000000f02147225 */ /* 0x000fc800078e0014 */
[----:B------:R-:W-:-:S05]  /*21a0*/  IMAD R11, R2, R11, R0 ;  /* 0x0000000b020b7224 */ /* 0x000fca00078e0200 */
        /* <DEDUP_REMOVED lines=24> */
.L_x_24:
[----:B------:R-:W-:Y:S01]  /*2330*/  IMAD.MOV.U32 R26, RZ, RZ, R16 ;  /* 0x000000ffff1a7224 */ /* 0x000fe200078e0010 */
[----:B------:R-:W-:Y:S02]  /*2340*/  MOV R2, R28 ;  /* 0x0000001c00027202 */ /* 0x000fe40000000f00 */
[----:B------:R-:W-:Y:S02]  /*2350*/  MOV R3, R29 ;  /* 0x0000001d00037202 */ /* 0x000fe40000000f00 */
[----:B------:R-:W-:-:S07]  /*2360*/  MOV R10, 0x2380 ;  /* 0x00002380000a7802 */ /* 0x000fce0000000f00 */
[----:B0-----:R-:W-:Y:S05]  /*2370*/  CALL.REL.NOINC `($__internal_0_$__cuda_sm20_div_s64) ;  /* 0x0000001400e47944 */ /* 0x001fea0003c00000 */
        /* <DEDUP_REMOVED lines=9> */
.L_x_25:
[----:B------:R-:W1:Y:S01]  /*2410*/  LDC.64 R16, c[0x0][0x390] ;  /* 0x0000e400ff107b82 */ /* 0x000e620000000a00 */
[----:B------:R-:W-:-:S07]  /*2420*/  IADD3 R0, PT, PT, R4, -0x3, RZ ;  /* 0xfffffffd04007810 */ /* 0x000fce0007ffe0ff */
[----:B------:R-:W2:Y:S01]  /*2430*/  LDC.64 R2, c[0x0][0x398] ;  /* 0x0000e600ff027b82 */ /* 0x000ea20000000a00 */
[----:B-1----:R-:W-:-:S06]  /*2440*/  IMAD.WIDE.U32 R16, R0, 0x8, R16 ;  /* 0x0000000800107825 */ /* 0x002fcc00078e0010 */
[----:B------:R-:W3:Y:S01]  /*2450*/  LDG.E.64 R16, desc[UR10][R16.64] ;  /* 0x0000000a10107981 */ /* 0x000ee2000c1e1b00 */
[----:B--2---:R-:W-:-:S06]  /*2460*/  IMAD.WIDE.U32 R2, R14, 0x8, R2 ;  /* 0x000000080e027825 */ /* 0x004fcc00078e0002 */
[----:B------:R-:W2:Y:S01]  /*2470*/  LDG.E.64 R2, desc[UR10][R2.64] ;  /* 0x0000000a02027981 */ /* 0x000ea2000c1e1b00 */
[----:B------:R-:W-:Y:S01]  /*2480*/  IMAD.MOV.U32 R14, RZ, RZ, R20 ;  /* 0x000000ffff0e7224 */ /* 0x000fe200078e0014 */
        /* <DEDUP_REMOVED lines=14> */
[----:B------:R-:W-:-:S06]  /*2570*/  IMAD.HI.U32 R3, R3, R11, R2 ;  /* 0x0000000b03037227 */ /* 0x000fcc00078e0002 */
[----:B------:R-:W-:-:S05]  /*2580*/  IMAD.HI.U32 R3, R3, R26, RZ ;  /* 0x0000001a03037227 */ /* 0x000fca00078e00ff */
[----:B------:R-:W-:-:S05]  /*2590*/  IADD3 R11, PT, PT, -R3, RZ, RZ ;  /* 0x000000ff030b7210 */ /* 0x000fca0007ffe1ff */
[----:B------:R-:W-:-:S05]  /*25a0*/  IMAD R11, R16, R11, R26 ;  /* 0x0000000b100b7224 */ /* 0x000fca00078e021a */
[----:B------:R-:W-:-:S13]  /*25b0*/  ISETP.GE.U32.AND P0, PT, R11, R16, PT ;  /* 0x000000100b00720c */ /* 0x000fda0003f06070 */
[----:B------:R-:W-:Y:S01]  /*25c0*/  @P0 IMAD.IADD R11, R11, 0x1, -R16 ;  /* 0x000000010b0b0824 */ /* 0x000fe200078e0a10 */
[----:B------:R-:W-:-:S04]  /*25d0*/  @P0 IADD3 R3, PT, PT, R3, 0x1, RZ ;  /* 0x0000000103030810 */ /* 0x000fc80007ffe0ff */
[----:B------:R-:W-:Y:S02]  /*25e0*/  ISETP.GE.U32.AND P1, PT, R11, R16, PT ;  /* 0x000000100b00720c */ /* 0x000fe40003f26070 */
[----:B------:R-:W-:-:S11]  /*25f0*/  MOV R11, RZ ;  /* 0x000000ff000b7202 */ /* 0x000fd60000000f00 */
[----:B------:R-:W-:Y:S02]  /*2600*/  @P1 IADD3 R3, PT, PT, R3, 0x1, RZ ;  /* 0x0000000103031810 */ /* 0x000fe40007ffe0ff */
[----:B------:R-:W-:-:S04]  /*2610*/  @!P2 LOP3.LUT R3, RZ, R16, RZ, 0x33, !PT ;  /* 0x00000010ff03a212 */ /* 0x000fc800078e33ff */
[----:B------:R-:W-:Y:S01]  /*2620*/  MOV R22, R3 ;  /* 0x0000000300167202 */ /* 0x000fe20000000f00 */
[----:B------:R-:W-:-:S04]  /*2630*/  IMAD.MOV R17, RZ, RZ, -R3 ;  /* 0x000000ffff117224 */ /* 0x000fc800078e0a03 */
[----:B------:R-:W-:Y:S01]  /*2640*/  IMAD R17, R16, R17, R26 ;  /* 0x0000001110117224 */ /* 0x000fe200078e021a */
[----:B------:R-:W-:Y:S06]  /*2650*/  BRA `(.L_x_27) ;  /* 0x0000000000307947 */ /* 0x000fec0003800000 */
.L_x_26:
[----:B------:R-:W-:Y:S01]  /*2660*/  IMAD.MOV.U32 R2, RZ, RZ, R16 ;  /* 0x000000ffff027224 */ /* 0x000fe200078e0010 */
[----:B------:R-:W-:Y:S02]  /*2670*/  MOV R3, R17 ;  /* 0x0000001100037202 */ /* 0x000fe40000000f00 */
[----:B------:R-:W-:-:S07]  /*2680*/  MOV R10, 0x26a0 ;  /* 0x000026a0000a7802 */ /* 0x000fce0000000f00 */
[----:B0-----:R-:W-:Y:S05]  /*2690*/  CALL.REL.NOINC `($__internal_0_$__cuda_sm20_div_s64) ;  /* 0x00000014001c7944 */ /* 0x001fea0003c00000 */
[----:B------:R-:W-:Y:S01]  /*26a0*/  IADD3 R13, P0, PT, RZ, -R22, RZ ;  /* 0x80000016ff0d7210 */ /* 0x000fe20007f1e0ff */
[----:B------:R-:W-:-:S03]  /*26b0*/  IMAD.MOV.U32 R27, RZ, RZ, RZ ;  /* 0x000000ffff1b7224 */ /* 0x000fc600078e00ff */
[----:B------:R-:W-:Y:S01]  /*26c0*/  IADD3.X R11, PT, PT, RZ, ~R2, RZ, P0, !PT ;  /* 0x80000002ff0b7210 */ /* 0x000fe200007fe4ff */
[----:B------:R-:W-:-:S04]  /*26d0*/  IMAD.WIDE.U32 R2, R16, R13, R26 ;  /* 0x0000000d10027225 */ /* 0x000fc800078e001a */
[----:B------:R-:W-:-:S04]  /*26e0*/  IMAD R11, R11, R16, RZ ;  /* 0x000000100b0b7224 */ /* 0x000fc800078e02ff */
[----:B------:R-:W-:Y:S01]  /*26f0*/  IMAD R11, R17, R13, R11 ;  /* 0x0000000d110b7224 */ /* 0x000fe200078e020b */
[----:B------:R-:W-:-:S04]  /*2700*/  MOV R17, R2 ;  /* 0x0000000200117202 */ /* 0x000fc80000000f00 */
[----:B------:R-:W-:-:S07]  /*2710*/  IADD3 R11, PT, PT, R3, R11, RZ ;  /* 0x0000000b030b7210 */ /* 0x000fce0007ffe0ff */
.L_x_27:
[----:B------:R-:W1:Y:S02]  /*2720*/  LDC.64 R2, c[0x0][0x398] ;  /* 0x0000e600ff027b82 */ /* 0x000e640000000a00 */
[----:B-1----:R-:W-:-:S06]  /*2730*/  IMAD.WIDE.U32 R2, R0, 0x8, R2 ;  /* 0x0000000800027825 */ /* 0x002fcc00078e0002 */
[----:B------:R-:W2:Y:S01]  /*2740*/  LDG.E.64 R2, desc[UR10][R2.64] ;  /* 0x0000000a02027981 */ /* 0x000ea2000c1e1b00 */
[----:B------:R-:W-:Y:S01]  /*2750*/  IMAD.MOV.U32 R18, RZ, RZ, R14 ;  /* 0x000000ffff127224 */ /* 0x000fe200078e000e */
[----:B------:R-:W-:Y:S01]  /*2760*/  IADD3 R4, PT, PT, R4, -0x4, RZ ;  /* 0xfffffffc04047810 */ /* 0x000fe20007ffe0ff */
[-C--:B--2---:R-:W-:Y:S02]  /*2770*/  IMAD R0, R3, R17.reuse, RZ ;  /* 0x0000001103007224 */ /* 0x084fe400078e02ff */
[----:B------:R-:W-:-:S04]  /*2780*/  IMAD.WIDE.U32 R32, R2, R17, R18 ;  /* 0x0000001102207225 */ /* 0x000fc800078e0012 */
[----:B------:R-:W-:Y:S02]  /*2790*/  IMAD R11, R2, R11, R0 ;  /* 0x0000000b020b7224 */ /* 0x000fe400078e0200 */
[----:B------:R-:W-:-:S03]  /*27a0*/  IMAD.MOV.U32 R0, RZ, RZ, R22 ;  /* 0x000000ffff007224 */ /* 0x000fc600078e0016 */
[----:B------:R-:W-:-:S07]  /*27b0*/  IADD3 R33, PT, PT, R33, R11, RZ ;  /* 0x0000000b21217210 */ /* 0x000fce0007ffe0ff */
.L_x_19:
[----:B------:R-:W-:-:S09]  /*27c0*/  UISETP.NE.AND UP0, UPT, UR6, URZ, UPT ;  /* 0x000000ff0600728c */ /* 0x000fd2000bf05270 */
[----:B------:R-:W-:Y:S05]  /*27d0*/  BRA.U !UP0, `(.L_x_0) ;  /* 0x0000000908307547 */ /* 0x000fea000b800000 */
[----:B------:R-:W-:-:S09]  /*27e0*/  UISETP.NE.AND UP0, UPT, UR6, 0x1, UPT ;  /* 0x000000010600788c */ /* 0x000fd2000bf05270 */
[----:B------:R-:W-:Y:S05]  /*27f0*/  BRA.U !UP0, `(.L_x_28) ;  /* 0x0000000508907547 */ /* 0x000fea000b800000 */
[----:B------:R-:W1:Y:S02]  /*2800*/  LDC.64 R2, c[0x0][0x390] ;  /* 0x0000e400ff027b82 */ /* 0x000e640000000a00 */
[----:B-1----:R-:W-:-:S05]  /*2810*/  IMAD.WIDE.U32 R2, R4, 0x8, R2 ;  /* 0x0000000804027825 */ /* 0x002fca00078e0002 */
[----:B------:R-:W2:Y:S02]  /*2820*/  LDG.E.64 R14, desc[UR10][R2.64] ;  /* 0x0000000a020e7981 */ /* 0x000ea4000c1e1b00 */
[----:B--2---:R-:W-:-:S13]  /*2830*/  ISETP.NE.U32.AND P0, PT, R15, RZ, PT ;  /* 0x000000ff0f00720c */ /* 0x004fda0003f05070 */
        /* <DEDUP_REMOVED lines=23> */
.L_x_29:
[----:B------:R-:W-:Y:S01]  /*29b0*/  MOV R26, R0 ;  /* 0x00000000001a7202 */ /* 0x000fe20000000f00 */
[----:B------:R-:W-:Y:S01]  /*29c0*/  IMAD.MOV.U32 R3, RZ, RZ, R15 ;  /* 0x000000ffff037224 */ /* 0x000fe200078e000f */
[----:B------:R-:W-:Y:S02]  /*29d0*/  MOV R2, R14 ;  /* 0x0000000e00027202 */ /* 0x000fe40000000f00 */
[----:B------:R-:W-:-:S07]  /*29e0*/  MOV R10, 0x2a00 ;  /* 0x00002a00000a7802 */ /* 0x000fce0000000f00 */
[----:B0-----:R-:W-:Y:S05]  /*29f0*/  CALL.REL.NOINC `($__internal_0_$__cuda_sm20_div_s64) ;  /* 0x0000001000447944 */ /* 0x001fea0003c00000 */
[-C--:B------:R-:W-:Y:S01]  /*2a00*/  IADD3 R13, P0, PT, RZ, -R22.reuse, RZ ;  /* 0x80000016ff0d7210 */ /* 0x080fe20007f1e0ff */
[----:B------:R-:W-:Y:S01]  /*2a10*/  IMAD.MOV.U32 R3, RZ, RZ, RZ ;  /* 0x000000ffff037224 */ /* 0x000fe200078e00ff */
[----:B------:R-:W-:Y:S02]  /*2a20*/  MOV R26, R22 ;  /* 0x00000016001a7202 */ /* 0x000fe40000000f00 */
[----:B------:R-:W-:Y:S02]  /*2a30*/  IADD3.X R11, PT, PT, RZ, ~R2, RZ, P0, !PT ;  /* 0x80000002ff0b7210 */ /* 0x000fe400007fe4ff */
[----:B------:R-:W-:-:S03]  /*2a40*/  MOV R2, R0 ;  /* 0x0000000000027202 */ /* 0x000fc60000000f00 */
[----:B------:R-:W-:Y:S02]  /*2a50*/  IMAD R11, R11, R14, RZ ;  /* 0x0000000e0b0b7224 */ /* 0x000fe400078e02ff */
[----:B------:R-:W-:-:S04]  /*2a60*/  IMAD.WIDE.U32 R2, R14, R13, R2 ;  /* 0x0000000d0e027225 */ /* 0x000fc800078e0002 */
[----:B------:R-:W-:Y:S01]  /*2a70*/  IMAD R11, R15, R13, R11 ;  /* 0x0000000d0f0b7224 */ /* 0x000fe200078e020b */
[----:B------:R-:W-:-:S03]  /*2a80*/  MOV R17, R2 ;  /* 0x0000000200117202 */ /* 0x000fc60000000f00 */
[----:B------:R-:W-:-:S07]  /*2a90*/  IMAD.IADD R11, R3, 0x1, R11 ;  /* 0x00000001030b7824 */ /* 0x000fce00078e020b */
.L_x_30:
[----:B------:R-:W1:Y:S01]  /*2aa0*/  LDC.64 R14, c[0x0][0x390] ;  /* 0x0000e400ff0e7b82 */ /* 0x000e620000000a00 */
[----:B------:R-:W-:-:S07]  /*2ab0*/  IADD3 R0, PT, PT, R4, -0x1, RZ ;  /* 0xffffffff04007810 */ /* 0x000fce0007ffe0ff */
        /* <DEDUP_REMOVED lines=19> */
[----:B------:R-:W-:-:S06]  /*2bf0*/  IMAD.HI.U32 R3, R3, R11, R2 ;  /* 0x0000000b03037227 */ /* 0x000fcc00078e0002 */
[----:B------:R-:W-:-:S04]  /*2c00*/  IMAD.HI.U32 R3, R3, R26, RZ ;  /* 0x0000001a03037227 */ /* 0x000fc800078e00ff */
[----:B------:R-:W-:-:S04]  /*2c10*/  IMAD.MOV R11, RZ, RZ, -R3 ;  /* 0x000000ffff0b7224 */ /* 0x000fc800078e0a03 */
[----:B------:R-:W-:-:S05]  /*2c20*/  IMAD R11, R14, R11, R26 ;  /* 0x0000000b0e0b7224 */ /* 0x000fca00078e021a */
[----:B------:R-:W-:-:S13]  /*2c30*/  ISETP.GE.U32.AND P0, PT, R11, R14, PT ;  /* 0x0000000e0b00720c */ /* 0x000fda0003f06070 */
[----:B------:R-:W-:Y:S02]  /*2c40*/  @P0 IADD3 R11, PT, PT, -R14, R11, RZ ;  /* 0x0000000b0e0b0210 */ /* 0x000fe40007ffe1ff */
[----:B------:R-:W-:Y:S02]  /*2c50*/  @P0 IADD3 R3, PT, PT, R3, 0x1, RZ ;  /* 0x0000000103030810 */ /* 0x000fe40007ffe0ff */
[----:B------:R-:W-:Y:S02]  /*2c60*/  ISETP.GE.U32.AND P1, PT, R11, R14, PT ;  /* 0x0000000e0b00720c */ /* 0x000fe40003f26070 */
[----:B------:R-:W-:-:S11]  /*2c70*/  MOV R11, RZ ;  /* 0x000000ff000b7202 */ /* 0x000fd60000000f00 */
[----:B------:R-:W-:Y:S01]  /*2c80*/  @P1 VIADD R3, R3, 0x1 ;  /* 0x0000000103031836 */ /* 0x000fe20000000000 */
[----:B------:R-:W-:-:S04]  /*2c90*/  @!P2 LOP3.LUT R3, RZ, R14, RZ, 0x33, !PT ;  /* 0x0000000eff03a212 */ /* 0x000fc800078e33ff */
[----:B------:R-:W-:Y:S01]  /*2ca0*/  IADD3 R15, PT, PT, -R3, RZ, RZ ;  /* 0x000000ff030f7210 */ /* 0x000fe20007ffe1ff */
[----:B------:R-:W-:-:S04]  /*2cb0*/  IMAD.MOV.U32 R22, RZ, RZ, R3 ;  /* 0x000000ffff167224 */ /* 0x000fc800078e0003 */
[----:B------:R-:W-:Y:S01]  /*2cc0*/  IMAD R15, R14, R15, R26 ;  /* 0x0000000f0e0f7224 */ /* 0x000fe200078e021a */
[----:B------:R-:W-:Y:S06]  /*2cd0*/  BRA `(.L_x_32) ;  /* 0x0000000000307947 */ /* 0x000fec0003800000 */
.L_x_31:
[----:B------:R-:W-:Y:S02]  /*2ce0*/  MOV R2, R14 ;  /* 0x0000000e00027202 */ /* 0x000fe40000000f00 */
[----:B------:R-:W-:Y:S02]  /*2cf0*/  MOV R3, R15 ;  /* 0x0000000f00037202 */ /* 0x000fe40000000f00 */
[----:B------:R-:W-:-:S07]  /*2d00*/  MOV R10, 0x2d20 ;  /* 0x00002d20000a7802 */ /* 0x000fce0000000f00 */
[----:B0-----:R-:W-:Y:S05]  /*2d10*/  CALL.REL.NOINC `($__internal_0_$__cuda_sm20_div_s64) ;  /* 0x0000000c007c7944 */ /* 0x001fea0003c00000 */
        /* <DEDUP_REMOVED lines=8> */
.L_x_32:
[----:B------:R-:W1:Y:S02]  /*2da0*/  LDC.64 R2, c[0x0][0x398] ;  /* 0x0000e600ff027b82 */ /* 0x000e640000000a00 */
[----:B-1----:R-:W-:-:S06]  /*2db0*/  IMAD.WIDE.U32 R2, R0, 0x8, R2 ;  /* 0x0000000800027825 */ /* 0x002fcc00078e0002 */
[----:B------:R-:W2:Y:S01]  /*2dc0*/  LDG.E.64 R2, desc[UR10][R2.64] ;  /* 0x0000000a02027981 */ /* 0x000ea2000c1e1b00 */
[----:B------:R-:W-:Y:S02]  /*2dd0*/  MOV R18, R16 ;  /* 0x0000001000127202 */ /* 0x000fe40000000f00 */
[----:B------:R-:W-:Y:S01]  /*2de0*/  IADD3 R4, PT, PT, R4, -0x2, RZ ;  /* 0xfffffffe04047810 */ /* 0x000fe20007ffe0ff */
[-C--:B--2---:R-:W-:Y:S02]  /*2df0*/  IMAD R0, R3, R15.reuse, RZ ;  /* 0x0000000f03007224 */ /* 0x084fe400078e02ff */
[----:B------:R-:W-:-:S04]  /*2e00*/  IMAD.WIDE.U32 R32, R2, R15, R18 ;  /* 0x0000000f02207225 */ /* 0x000fc800078e0012 */
[----:B------:R-:W-:Y:S01]  /*2e10*/  IMAD R11, R2, R11, R0 ;  /* 0x0000000b020b7224 */ /* 0x000fe200078e0200 */
[----:B------:R-:W-:-:S03]  /*2e20*/  MOV R0, R22 ;  /* 0x0000001600007202 */ /* 0x000fc60000000f00 */
[----:B------:R-:W-:-:S07]  /*2e30*/  IMAD.IADD R33, R33, 0x1, R11 ;  /* 0x0000000121217824 */ /* 0x000fce00078e020b */
.L_x_28:
[----:B------:R-:W1:Y:S02]  /*2e40*/  LDCU UR7, c[0x0][0x3a0] ;  /* 0x00007400ff0777ac */ /* 0x000e640008000800 */
[----:B-1----:R-:W-:-:S04]  /*2e50*/  ULOP3.LUT UR7, UR7, 0x1, URZ, 0xc0, !UPT ;  /* 0x0000000107077892 */ /* 0x002fc8000f8ec0ff */
[----:B------:R-:W-:-:S09]  /*2e60*/  UISETP.NE.U32.AND UP0, UPT, UR7, 0x1, UPT ;  /* 0x000000010700788c */ /* 0x000fd2000bf05070 */
[----:B------:R-:W-:Y:S05]  /*2e70*/  BRA.U UP0, `(.L_x_0) ;  /* 0x0000000100887547 */ /* 0x000fea000b800000 */
[----:B------:R-:W1:Y:S02]  /*2e80*/  LDC.64 R2, c[0x0][0x390] ;  /* 0x0000e400ff027b82 */ /* 0x000e640000000a00 */
[----:B-1----:R-:W-:-:S06]  /*2e90*/  IMAD.WIDE.U32 R2, R4, 0x8, R2 ;  /* 0x0000000804027825 */ /* 0x002fcc00078e0002 */
[----:B------:R-:W2:Y:S02]  /*2ea0*/  LDG.E.64 R2, desc[UR10][R2.64] ;  /* 0x0000000a02027981 */ /* 0x000ea4000c1e1b00 */
[----:B--2---:R-:W-:-:S13]  /*2eb0*/  ISETP.NE.U32.AND P0, PT, R3, RZ, PT ;  /* 0x000000ff0300720c */ /* 0x004fda0003f05070 */
[----:B------:R-:W-:Y:S05]  /*2ec0*/  @P0 BRA `(.L_x_33) ;  /* 0x0000000000500947 */ /* 0x000fea0003800000 */
[----:B------:R-:W1:Y:S01]  /*2ed0*/  I2F.U32.RP R3, R2 ;  /* 0x0000000200037306 */ /* 0x000e620000209000 */
[----:B------:R-:W-:Y:S01]  /*2ee0*/  IMAD.MOV R13, RZ, RZ, -R2 ;  /* 0x000000ffff0d7224 */ /* 0x000fe200078e0a02 */
[----:B------:R-:W-:-:S06]  /*2ef0*/  ISETP.NE.U32.AND P1, PT, R2, RZ, PT ;  /* 0x000000ff0200720c */ /* 0x000fcc0003f25070 */
[----:B-1----:R-:W1:Y:S02]  /*2f00*/  MUFU.RCP R3, R3 ;  /* 0x0000000300037308 */ /* 0x002e640000001000 */
[----:B-1----:R-:W-:Y:S01]  /*2f10*/  IADD3 R10, PT, PT, R3, 0xffffffe, RZ ;  /* 0x0ffffffe030a7810 */ /* 0x002fe20007ffe0ff */
[----:B------:R-:W-:-:S05]  /*2f20*/  IMAD.MOV.U32 R3, RZ, RZ, RZ ;  /* 0x000000ffff037224 */ /* 0x000fca00078e00ff */
        /* <DEDUP_REMOVED lines=8> */
[----:B------:R-:W-:-:S05]  /*2fb0*/  @P0 IMAD.IADD R11, R11, 0x1, -R2 ;  /* 0x000000010b0b0824 */ /* 0x000fca00078e0a02 */
[----:B------:R-:W-:-:S13]  /*2fc0*/  ISETP.GE.U32.AND P0, PT, R11, R2, PT ;  /* 0x000000020b00720c */ /* 0x000fda0003f06070 */
[----:B------:R-:W-:Y:S02]  /*2fd0*/  @P0 IADD3 R11, PT, PT, -R2, R11, RZ ;  /* 0x0000000b020b0210 */ /* 0x000fe40007ffe1ff */
[----:B------:R-:W-:-:S04]  /*2fe0*/  @!P1 LOP3.LUT R11, RZ, R2, RZ, 0x33, !PT ;  /* 0x00000002ff0b9212 */ /* 0x000fc800078e33ff */
[----:B------:R-:W-:Y:S01]  /*2ff0*/  MOV R2, R11 ;  /* 0x0000000b00027202 */ /* 0x000fe20000000f00 */
[----:B------:R-:W-:Y:S06]  /*3000*/  BRA `(.L_x_34) ;  /* 0x0000000000087947 */ /* 0x000fec0003800000 */
.L_x_33:
[----:B------:R-:W-:-:S07]  /*3010*/  MOV R12, 0x3030 ;  /* 0x00003030000c7802 */ /* 0x000fce0000000f00 */
[----:B0-----:R-:W-:Y:S05]  /*3020*/  CALL.REL.NOINC `($__internal_1_$__cuda_sm20_rem_s64) ;  /* 0x0000001000047944 */ /* 0x001fea0003c00000 */
.L_x_34:
[----:B------:R-:W1:Y:S02]  /*3030*/  LDC.64 R10, c[0x0][0x398] ;  /* 0x0000e600ff0a7b82 */ /* 0x000e640000000a00 */
[----:B-1----:R-:W-:-:S06]  /*3040*/  IMAD.WIDE.U32 R10, R4, 0x8, R10 ;  /* 0x00000008040a7825 */ /* 0x002fcc00078e000a */
[----:B------:R-:W2:Y:S02]  /*3050*/  LDG.E.64 R10, desc[UR10][R10.64] ;  /* 0x0000000a0a0a7981 */ /* 0x000ea4000c1e1b00 */
[-C--:B--2---:R-:W-:Y:S02]  /*3060*/  IMAD R13, R11, R2.reuse, RZ ;  /* 0x000000020b0d7224 */ /* 0x084fe400078e02ff */
[----:B------:R-:W-:-:S04]  /*3070*/  IMAD.WIDE.U32 R32, R10, R2, R32 ;  /* 0x000000020a207225 */ /* 0x000fc800078e0020 */
[----:B------:R-:W-:-:S05]  /*3080*/  IMAD R13, R10, R3, R13 ;  /* 0x000000030a0d7224 */ /* 0x000fca00078e020d */
[----:B------:R-:W-:-:S07]  /*3090*/  IADD3 R33, PT, PT, R33, R13, RZ ;  /* 0x0000000d21217210 */ /* 0x000fce0007ffe0ff */
.L_x_0:
[----:B------:R-:W1:Y:S02]  /*30a0*/  LDCU.64 UR12, c[0x0][0x388] ;  /* 0x00007100ff0c77ac */ /* 0x000e640008000a00 */
[----:B-1----:R-:W-:-:S04]  /*30b0*/  LEA R2, P0, R32, UR12, 0x1 ;  /* 0x0000000c20027c11 */ /* 0x002fc8000f8008ff */
[----:B------:R-:W-:-:S05]  /*30c0*/  LEA.HI.X R3, R32, UR13, R33, 0x1, P0 ;  /* 0x0000000d20037c11 */ /* 0x000fca00080f0c21 */
[----:B------:R-:W2:Y:S01]  /*30d0*/  LDG.E.U16 R2, desc[UR10][R2.64] ;  /* 0x0000000a02027981 */ /* 0x000ea2000c1e1500 */
[----:B------:R-:W-:-:S03]  /*30e0*/  ISETP.NE.AND P0, PT, R9, RZ, PT ;  /* 0x000000ff0900720c */ /* 0x000fc60003f05270 */
[----:B--2---:R1:W-:Y:S01]  /*30f0*/  STS.U16 [R5], R2 ;  /* 0x0000000205007388 */ /* 0x0043e20000000400 */
[----:B------:R-:W-:Y:S09]  /*3100*/  BAR.SYNC.DEFER_BLOCKING 0x0 ;  /* 0x0000000000007b1d */ /* 0x000ff20000010000 */
[----:B------:R-:W-:Y:S05]  /*3110*/  @P0 EXIT ;  /* 0x000000000000094d */ /* 0x000fea0003800000 */
[----:B------:R-:W-:Y:S02]  /*3120*/  ISETP.GE.U32.AND P0, PT, R7, 0x2, PT ;  /* 0x000000020700780c */ /* 0x000fe40003f06070 */
[----:B------:R-:W-:-:S11]  /*3130*/  LEA R0, R8, UR5, 0x1 ;  /* 0x0000000508007c11 */ /* 0x000fd6000f8e08ff */
[----:B------:R-:W-:Y:S05]  /*3140*/  @!P0 BRA `(.L_x_35) ;  /* 0x00000008001c8947 */ /* 0x000fea0003800000 */
[----:B------:R2:W3:Y:S01]  /*3150*/  LDS.U16 R9, [R0] ;  /* 0x0000000000097984 */ /* 0x0004e20000000400 */
[C---:B-1----:R-:W-:Y:S01]  /*3160*/  IADD3 R2, PT, PT, R7.reuse, -0x2, RZ ;  /* 0xfffffffe07027810 */ /* 0x042fe20007ffe0ff */
[----:B------:R-:W-:Y:S02]  /*3170*/  VIADD R7, R7, 0xffffffff ;  /* 0xffffffff07077836 */ /* 0x000fe40000000000 */
[----:B------:R-:W-:Y:S01]  /*3180*/  HFMA2 R3, -RZ, RZ, 0, 5.9604644775390625e-08 ;  /* 0x00000001ff037431 */ /* 0x000fe200000001ff */
[----:B------:R-:W-:Y:S02]  /*3190*/  ISETP.GE.U32.AND P0, PT, R2, 0x7, PT ;  /* 0x000000070200780c */ /* 0x000fe40003f06070 */
[----:B------:R-:W-:-:S11]  /*31a0*/  LOP3.LUT R2, R7, 0x7, RZ, 0xc0, !PT ;  /* 0x0000000707027812 */ /* 0x000fd600078ec0ff */
[----:B--2---:R-:W-:Y:S05]  /*31b0*/  @!P0 BRA `(.L_x_36) ;  /* 0x0000000400088947 */ /* 0x004fea0003800000 */
[----:B------:R-:W1:Y:S01]  /*31c0*/  S2UR UR5, SR_CgaCtaId ;  /* 0x00000000000579c3 */ /* 0x000e620000008800 */
[----:B------:R-:W-:Y:S01]  /*31d0*/  USHF.L.U32 UR6, UR9, 0x1, URZ ;  /* 0x0000000109067899 */ /* 0x000fe200080006ff */
[----:B------:R-:W-:Y:S01]  /*31e0*/  LOP3.LUT R4, R7, 0xfffffff8, RZ, 0xc0, !PT ;  /* 0xfffffff807047812 */ /* 0x000fe200078ec0ff */
[----:B------:R-:W-:Y:S01]  /*31f0*/  UMOV UR4, 0x400 ;  /* 0x0000040000047882 */ /* 0x000fe20000000000 */
[----:B------:R-:W-:Y:S01]  /*3200*/  MOV R16, 0x1 ;  /* 0x0000000100107802 */ /* 0x000fe20000000f00 */
[----:B------:R-:W-:Y:S01]  /*3210*/  IMAD.MOV.U32 R3, RZ, RZ, RZ ;  /* 0x000000ffff037224 */ /* 0x000fe200078e00ff */
[----:B------:R-:W-:Y:S02]  /*3220*/  IADD3 R4, PT, PT, -R4, RZ, RZ ;  /* 0x000000ff04047210 */ /* 0x000fe40007ffe1ff */
[----:B0-----:R-:W-:Y:S01]  /*3230*/  LEA R5, R8, UR6, 0x1 ;  /* 0x0000000608057c11 */ /* 0x001fe2000f8e08ff */
[----:B-1----:R-:W-:-:S06]  /*3240*/  ULEA UR4, UR5, UR4, 0x18 ;  /* 0x0000000405047291 */ /* 0x002fcc000f8ec0ff */
[----:B------:R-:W-:-:S07]  /*3250*/  IADD3 R5, PT, PT, R5, UR4, RZ ;  /* 0x0000000405057c10 */ /* 0x000fce000fffe0ff */
.L_x_37:
[----:B------:R-:W0:Y:S01]  /*3260*/  LDS.U16 R8, [R5] ;  /* 0x0000000005087984 */ /* 0x000e220000000400 */
[----:B------:R-:W-:Y:S01]  /*3270*/  IMAD R11, R16, UR9, RZ ;  /* 0x00000009100b7c24 */ /* 0x000fe2000f8e02ff */
[----:B------:R-:W-:Y:S01]  /*3280*/  IADD3 R4, PT, PT, R4, 0x8, RZ ;  /* 0x0000000804047810 */ /* 0x000fe20007ffe0ff */
[----:B---3--:R-:W-:Y:S01]  /*3290*/  HADD2.F32 R9, -RZ, R9.H0_H0 ;  /* 0x20000009ff097230 */ /* 0x008fe20000004100 */
[----:B------:R-:W-:Y:S01]  /*32a0*/  IADD3 R16, PT, PT, R16, 0x8, RZ ;  /* 0x0000000810107810 */ /* 0x000fe20007ffe0ff */
[----:B------:R-:W-:Y:S01]  /*32b0*/  IMAD R11, R11, 0x2, R0 ;  /* 0x000000020b0b7824 */ /* 0x000fe200078e0200 */
[----:B------:R-:W-:Y:S01]  /*32c0*/  ISETP.NE.AND P0, PT, R4, RZ, PT ;  /* 0x000000ff0400720c */ /* 0x000fe20003f05270 */
[----:B------:R-:W-:-:S03]  /*32d0*/  VIADD R3, R3, 0x8 ;  /* 0x0000000803037836 */ /* 0x000fc60000000000 */
[----:B------:R1:W2:Y:S01]  /*32e0*/  LDS.U16 R12, [R11+UR6] ;  /* 0x000000060b0c7984 */ /* 0x0002a20008000400 */
[----:B------:R-:W-:-:S04]  /*32f0*/  IADD3 R10, PT, PT, R11, UR6, RZ ;  /* 0x000000060b0a7c10 */ /* 0x000fc8000fffe0ff */
[----:B------:R-:W-:Y:S01]  /*3300*/  IADD3 R13, PT, PT, R10, UR6, RZ ;  /* 0x000000060a0d7c10 */ /* 0x000fe2000fffe0ff */
[----:B------:R3:W4:Y:S04]  /*3310*/  LDS.U16 R14, [R10+UR6] ;  /* 0x000000060a0e7984 */ /* 0x0007280008000400 */
[----:B------:R5:W4:Y:S01]  /*3320*/  LDS.U16 R15, [R13+UR6] ;  /* 0x000000060d0f7984 */ /* 0x000b220008000400 */
[----:B-1----:R-:W-:-:S05]  /*3330*/  VIADD R11, R13, UR6 ;  /* 0x000000060d0b7c36 */ /* 0x002fca0008000000 */
[----:B---3--:R-:W-:-:S04]  /*3340*/  IADD3 R10, PT, PT, R11, UR6, RZ ;  /* 0x000000060b0a7c10 */ /* 0x008fc8000fffe0ff */
[----:B-----5:R-:W-:Y:S01]  /*3350*/  IADD3 R13, PT, PT, R10, UR6, RZ ;  /* 0x000000060a0d7c10 */ /* 0x020fe2000fffe0ff */
[----:B0-----:R-:W-:-:S05]  /*3360*/  HADD2.F32 R8, -RZ, R8.H0_H0 ;  /* 0x20000008ff087230 */ /* 0x001fca0000004100 */
[----:B------:R-:W-:-:S05]  /*3370*/  FADD R8, R9, R8 ;  /* 0x0000000809087221 */ /* 0x000fca0000000000 */
[----:B------:R-:W-:Y:S01]  /*3380*/  F2FP.F16.F32.PACK_AB R8, RZ, R8 ;  /* 0x00000008ff08723e */ /* 0x000fe200000000ff */
[----:B--2---:R-:W-:Y:S02]  /*3390*/  HADD2.F32 R9, -RZ, R12.H0_H0 ;  /* 0x2000000cff097230 */ /* 0x004fe40000004100 */
[----:B------:R0:W1:Y:S02]  /*33a0*/  LDS.U16 R12, [R11+UR6] ;  /* 0x000000060b0c7984 */ /* 0x0000640008000400 */
[----:B------:R-:W-:-:S05]  /*33b0*/  HADD2.F32 R8, -RZ, R8.H0_H0 ;  /* 0x20000008ff087230 */ /* 0x000fca0000004100 */
[----:B------:R-:W-:Y:S01]  /*33c0*/  FADD R8, R8, R9 ;  /* 0x0000000908087221 */ /* 0x000fe20000000000 */
[----:B----4-:R-:W-:Y:S02]  /*33d0*/  HADD2.F32 R9, -RZ, R14.H0_H0 ;  /* 0x2000000eff097230 */ /* 0x010fe40000004100 */
[----:B------:R2:W3:Y:S01]  /*33e0*/  LDS.U16 R14, [R10+UR6] ;  /* 0x000000060a0e7984 */ /* 0x0004e20008000400 */
[----:B------:R-:W-:Y:S01]  /*33f0*/  HADD2.F32 R15, -RZ, R15.H0_H0 ;  /* 0x2000000fff0f7230 */ /* 0x000fe20000004100 */
[----:B------:R-:W-:Y:S01]  /*3400*/  F2FP.F16.F32.PACK_AB R8, RZ, R8 ;  /* 0x00000008ff08723e */ /* 0x000fe200000000ff */
[----:B0-----:R-:W-:-:S04]  /*3410*/  VIADD R11, R13, UR6 ;  /* 0x000000060d0b7c36 */ /* 0x001fc80008000000 */
[----:B------:R-:W-:Y:S01]  /*3420*/  HADD2.F32 R8, -RZ, R8.H0_H0 ;  /* 0x20000008ff087230 */ /* 0x000fe20000004100 */
[----:B--2---:R-:W0:Y:S01]  /*3430*/  LDC R10, c[0x0][0x360] ;  /* 0x0000d800ff0a7b82 */ /* 0x004e220000000800 */
[----:B------:R-:W2:Y:S03]  /*3440*/  LDS.U16 R11, [R11+UR6] ;  /* 0x000000060b0b7984 */ /* 0x000ea60008000400 */
[----:B------:R-:W-:-:S05]  /*3450*/  FADD R8, R8, R9 ;  /* 0x0000000908087221 */ /* 0x000fca0000000000 */
[----:B------:R-:W-:-:S05]  /*3460*/  F2FP.F16.F32.PACK_AB R8, RZ, R8 ;  /* 0x00000008ff08723e */ /* 0x000fca00000000ff */
[----:B------:R-:W-:-:S05]  /*3470*/  HADD2.F32 R8, -RZ, R8.H0_H0 ;  /* 0x20000008ff087230 */ /* 0x000fca0000004100 */
[----:B------:R-:W-:Y:S02]  /*3480*/  FADD R8, R8, R15 ;  /* 0x0000000f08087221 */ /* 0x000fe40000000000 */
[----:B------:R-:W4:Y:S01]  /*3490*/  LDS.U16 R15, [R13+UR6] ;  /* 0x000000060d0f7984 */ /* 0x000f220008000400 */
[----:B-1----:R-:W-:Y:S02]  /*34a0*/  HADD2.F32 R9, -RZ, R12.H0_H0 ;  /* 0x2000000cff097230 */ /* 0x002fe40000004100 */
[----:B------:R-:W-:Y:S02]  /*34b0*/  F2FP.F16.F32.PACK_AB R8, RZ, R8 ;  /* 0x00000008ff08723e */ /* 0x000fe400000000ff */
[----:B0-----:R-:W-:-:S03]  /*34c0*/  LEA R5, R10, R5, 0x4 ;  /* 0x000000050a057211 */ /* 0x001fc600078e20ff */
[----:B------:R-:W-:-:S05]  /*34d0*/  HADD2.F32 R8, -RZ, R8.H0_H0 ;  /* 0x20000008ff087230 */ /* 0x000fca0000004100 */
[----:B------:R-:W-:Y:S01]  /*34e0*/  FADD R8, R8, R9 ;  /* 0x0000000908087221 */ /* 0x000fe20000000000 */
[----:B---3--:R-:W-:-:S04]  /*34f0*/  HADD2.F32 R9, -RZ, R14.H0_H0 ;  /* 0x2000000eff097230 */ /* 0x008fc80000004100 */
[----:B------:R-:W-:Y:S01]  /*3500*/  F2FP.F16.F32.PACK_AB R8, RZ, R8 ;  /* 0x00000008ff08723e */ /* 0x000fe200000000ff */
[----:B--2---:R-:W-:-:S04]  /*3510*/  HADD2.F32 R11, -RZ, R11.H0_H0 ;  /* 0x2000000bff0b7230 */ /* 0x004fc80000004100 */
[----:B------:R-:W-:-:S05]  /*3520*/  HADD2.F32 R8, -RZ, R8.H0_H0 ;  /* 0x20000008ff087230 */ /* 0x000fca0000004100 */
[----:B------:R-:W-:-:S05]  /*3530*/  FADD R8, R8, R9 ;  /* 0x0000000908087221 */ /* 0x000fca0000000000 */
[----:B------:R-:W-:-:S05]  /*3540*/  F2FP.F16.F32.PACK_AB R8, RZ, R8 ;  /* 0x00000008ff08723e */ /* 0x000fca00000000ff */
[----:B------:R-:W-:Y:S02]  /*3550*/  HADD2.F32 R8, -RZ, R8.H0_H0 ;  /* 0x20000008ff087230 */ /* 0x000fe40000004100 */
[----:B----4-:R-:W-:-:S05]  /*3560*/  HADD2.F32 R15, -RZ, R15.H0_H0 ;  /* 0x2000000fff0f7230 */ /* 0x010fca0000004100 */
[----:B------:R-:W-:-:S05]  /*3570*/  FADD R8, R8, R15 ;  /* 0x0000000f08087221 */ /* 0x000fca0000000000 */
[----:B------:R-:W-:-:S05]  /*3580*/  F2FP.F16.F32.PACK_AB R8, RZ, R8 ;  /* 0x00000008ff08723e */ /* 0x000fca00000000ff */
[----:B------:R-:W-:-:S05]  /*3590*/  HADD2.F32 R8, -RZ, R8.H0_H0 ;  /* 0x20000008ff087230 */ /* 0x000fca0000004100 */
[----:B------:R-:W-:-:S05]  /*35a0*/  FADD R8, R8, R11 ;  /* 0x0000000b08087221 */ /* 0x000fca0000000000 */
[----:B------:R-:W-:Y:S01]  /*35b0*/  F2FP.F16.F32.PACK_AB R9, RZ, R8 ;  /* 0x00000008ff09723e */ /* 0x000fe200000000ff */
[----:B------:R-:W-:Y:S06]  /*35c0*/  @P0 BRA `(.L_x_37) ;  /* 0xfffffffc00240947 */ /* 0x000fec000383ffff */
[----:B------:R-:W-:-:S07]  /*35d0*/  IADD3 R3, PT, PT, R3, 0x1, RZ ;  /* 0x0000000103037810 */ /* 0x000fce0007ffe0ff */
.L_x_36:
[----:B------:R-:W-:-:S13]  /*35e0*/  ISETP.NE.AND P0, PT, R2, RZ, PT ;  /* 0x000000ff0200720c */ /* 0x000fda0003f05270 */
[----:B------:R-:W-:Y:S05]  /*35f0*/  @!P0 BRA `(.L_x_38) ;  /* 0x0000000000ec8947 */ /* 0x000fea0003800000 */
[----:B------:R-:W-:Y:S02]  /*3600*/  ISETP.GE.U32.AND P0, PT, R2, 0x4, PT ;  /* 0x000000040200780c */ /* 0x000fe40003f06070 */
[----:B------:R-:W-:-:S04]  /*3610*/  LOP3.LUT R14, R7, 0x3, RZ, 0xc0, !PT ;  /* 0x00000003070e7812 */ /* 0x000fc800078ec0ff */
[----:B------:R-:W-:-:S07]  /*3620*/  ISETP.NE.AND P1, PT, R14, RZ, PT ;  /* 0x000000ff0e00720c */ /* 0x000fce0003f25270 */
[----:B------:R-:W-:Y:S06]  /*3630*/  @!P0 BRA `(.L_x_39) ;  /* 0x00000000006c8947 */ /* 0x000fec0003800000 */
[----:B------:R-:W1:Y:S01]  /*3640*/  LDC R13, c[0x0][0x360] ;  /* 0x0000d800ff0d7b82 */ /* 0x000e620000000800 */
[C---:B0-----:R-:W-:Y:S01]  /*3650*/  IMAD R5, R3.reuse, UR9, RZ ;  /* 0x0000000903057c24 */ /* 0x041fe2000f8e02ff */
[----:B------:R-:W-:Y:S01]  /*3660*/  IADD3 R3, PT, PT, R3, 0x4, RZ ;  /* 0x0000000403037810 */ /* 0x000fe20007ffe0ff */
[----:B---3--:R-:W-:Y:S02]  /*3670*/  HADD2.F32 R9, -RZ, R9.H0_H0 ;  /* 0x20000009ff097230 */ /* 0x008fe40000004100 */
[----:B------:R-:W-:-:S05]  /*3680*/  IMAD R5, R5, 0x2, R0 ;  /* 0x0000000205057824 */ /* 0x000fca00078e0200 */
[----:B------:R-:W0:Y:S01]  /*3690*/  LDS.U16 R2, [R5] ;  /* 0x0000000005027984 */ /* 0x000e220000000400 */
[----:B-1----:R-:W-:-:S04]  /*36a0*/  LEA R4, R13, R5, 0x1 ;  /* 0x000000050d047211 */ /* 0x002fc800078e08ff */
[C---:B------:R-:W-:Y:S01]  /*36b0*/  LEA R10, R13.reuse, R4, 0x1 ;  /* 0x000000040d0a7211 */ /* 0x040fe200078e08ff */
[----:B------:R-:W1:Y:S04]  /*36c0*/  LDS.U16 R8, [R4] ;  /* 0x0000000004087984 */ /* 0x000e680000000400 */
[----:B------:R-:W2:Y:S01]  /*36d0*/  LDS.U16 R11, [R10] ;  /* 0x000000000a0b7984 */ /* 0x000ea20000000400 */
[----:B------:R-:W-:-:S06]  /*36e0*/  IMAD R12, R13, 0x2, R10 ;  /* 0x000000020d0c7824 */ /* 0x000fcc00078e020a */
[----:B------:R-:W3:Y:S01]  /*36f0*/  LDS.U16 R12, [R12] ;  /* 0x000000000c0c7984 */ /* 0x000ee20000000400 */
[----:B0-----:R-:W-:-:S05]  /*3700*/  HADD2.F32 R2, -RZ, R2.H0_H0 ;  /* 0x20000002ff027230 */ /* 0x001fca0000004100 */
[----:B------:R-:W-:-:S05]  /*3710*/  FADD R2, R9, R2 ;  /* 0x0000000209027221 */ /* 0x000fca0000000000 */
[----:B------:R-:W-:-:S05]  /*3720*/  F2FP.F16.F32.PACK_AB R2, RZ, R2 ;  /* 0x00000002ff02723e */ /* 0x000fca00000000ff */
[----:B------:R-:W-:Y:S02]  /*3730*/  HADD2.F32 R2, -RZ, R2.H0_H0 ;  /* 0x20000002ff027230 */ /* 0x000fe40000004100 */
[----:B-1----:R-:W-:Y:S02]  /*3740*/  HADD2.F32 R5, -RZ, R8.H0_H0 ;  /* 0x20000008ff057230 */ /* 0x002fe40000004100 */
[----:B--2---:R-:W-:-:S03]  /*3750*/  HADD2.F32 R11, -RZ, R11.H0_H0 ;  /* 0x2000000bff0b7230 */ /* 0x004fc60000004100 */
[----:B------:R-:W-:-:S05]  /*3760*/  FADD R2, R2, R5 ;  /* 0x0000000502027221 */ /* 0x000fca0000000000 */
[----:B------:R-:W-:Y:S01]  /*3770*/  F2FP.F16.F32.PACK_AB R2, RZ, R2 ;  /* 0x00000002ff02723e */ /* 0x000fe200000000ff */
[----:B---3--:R-:W-:-:S04]  /*3780*/  HADD2.F32 R5, -RZ, R12.H0_H0 ;  /* 0x2000000cff057230 */ /* 0x008fc80000004100 */
[----:B------:R-:W-:-:S05]  /*3790*/  HADD2.F32 R2, -RZ, R2.H0_H0 ;  /* 0x20000002ff027230 */ /* 0x000fca0000004100 */
[----:B------:R-:W-:-:S05]  /*37a0*/  FADD R2, R2, R11 ;  /* 0x0000000b02027221 */ /* 0x000fca0000000000 */
[----:B------:R-:W-:-:S05]  /*37b0*/  F2FP.F16.F32.PACK_AB R2, RZ, R2 ;  /* 0x00000002ff02723e */ /* 0x000fca00000000ff */
[----:B------:R-:W-:-:S05]  /*37c0*/  HADD2.F32 R2, -RZ, R2.H0_H0 ;  /* 0x20000002ff027230 */ /* 0x000fca0000004100 */
[----:B------:R-:W-:-:S05]  /*37d0*/  FADD R2, R2, R5 ;  /* 0x0000000502027221 */ /* 0x000fca0000000000 */
[----:B------:R-:W-:-:S07]  /*37e0*/  F2FP.F16.F32.PACK_AB R9, RZ, R2 ;  /* 0x00000002ff09723e */ /* 0x000fce00000000ff */
.L_x_39:
[----:B------:R-:W-:Y:S05]  /*37f0*/  @!P1 BRA `(.L_x_38) ;  /* 0x00000000006c9947 */ /* 0x000fea0003800000 */
[----:B------:R-:W-:Y:S02]  /*3800*/  ISETP.NE.AND P0, PT, R14, 0x1, PT ;  /* 0x000000010e00780c */ /* 0x000fe40003f05270 */
[----:B------:R-:W-:-:S04]  /*3810*/  LOP3.LUT R7, R7, 0x1, RZ, 0xc0, !PT ;  /* 0x0000000107077812 */ /* 0x000fc800078ec0ff */
[----:B------:R-:W-:-:S07]  /*3820*/  ISETP.NE.U32.AND P1, PT, R7, 0x1, PT ;  /* 0x000000010700780c */ /* 0x000fce0003f25070 */
[----:B------:R-:W-:Y:S06]  /*3830*/  @!P0 BRA `(.L_x_40) ;  /* 0x00000000003c8947 */ /* 0x000fec0003800000 */
[----:B------:R-:W1:Y:S01]  /*3840*/  LDC R4, c[0x0][0x360] ;  /* 0x0000d800ff047b82 */ /* 0x000e620000000800 */
[C---:B0-----:R-:W-:Y:S01]  /*3850*/  IMAD R5, R3.reuse, UR9, RZ ;  /* 0x0000000903057c24 */ /* 0x041fe2000f8e02ff */
[----:B------:R-:W-:Y:S01]  /*3860*/  IADD3 R3, PT, PT, R3, 0x2, RZ ;  /* 0x0000000203037810 */ /* 0x000fe20007ffe0ff */
[----:B---3--:R-:W-:-:S03]  /*3870*/  HADD2.F32 R9, -RZ, R9.H0_H0 ;  /* 0x20000009ff097230 */ /* 0x008fc60000004100 */
[----:B------:R-:W-:-:S05]  /*3880*/  LEA R5, R5, R0, 0x1 ;  /* 0x0000000005057211 */ /* 0x000fca00078e08ff */
[----:B------:R-:W0:Y:S01]  /*3890*/  LDS.U16 R2, [R5] ;  /* 0x0000000005027984 */ /* 0x000e220000000400 */
[----:B-1----:R-:W-:-:S06]  /*38a0*/  IMAD R4, R4, 0x2, R5 ;  /* 0x0000000204047824 */ /* 0x002fcc00078e0205 */
[----:B------:R-:W1:Y:S01]  /*38b0*/  LDS.U16 R4, [R4] ;  /* 0x0000000004047984 */ /* 0x000e620000000400 */
[----:B0-----:R-:W-:-:S05]  /*38c0*/  HADD2.F32 R2, -RZ, R2.H0_H0 ;  /* 0x20000002ff027230 */ /* 0x001fca0000004100 */
[----:B------:R-:W-:-:S05]  /*38d0*/  FADD R2, R9, R2 ;  /* 0x0000000209027221 */ /* 0x000fca0000000000 */
[----:B------:R-:W-:-:S05]  /*38e0*/  F2FP.F16.F32.PACK_AB R2, RZ, R2 ;  /* 0x00000002ff02723e */ /* 0x000fca00000000ff */
[----:B------:R-:W-:Y:S02]  /*38f0*/  HADD2.F32 R2, -RZ, R2.H0_H0 ;  /* 0x20000002ff027230 */ /* 0x000fe40000004100 */
[----:B-1----:R-:W-:-:S05]  /*3900*/  HADD2.F32 R7, -RZ, R4.H0_H0 ;  /* 0x20000004ff077230 */ /* 0x002fca0000004100 */
[----:B------:R-:W-:-:S05]  /*3910*/  FADD R2, R2, R7 ;  /* 0x0000000702027221 */ /* 0x000fca0000000000 */
[----:B------:R-:W-:-:S07]  /*3920*/  F2FP.F16.F32.PACK_AB R9, RZ, R2 ;  /* 0x00000002ff09723e */ /* 0x000fce00000000ff */
.L_x_40:
[----:B------:R-:W-:Y:S05]  /*3930*/  @P1 BRA `(.L_x_38) ;  /* 0x00000000001c1947 */ /* 0x000fea0003800000 */
[----:B------:R-:W-:Y:S02]  /*3940*/  IMAD R3, R3, UR9, RZ ;  /* 0x0000000903037c24 */ /* 0x000fe4000f8e02ff */
[----:B---3--:R-:W-:-:S03]  /*3950*/  HADD2.F32 R9, -RZ, R9.H0_H0 ;  /* 0x20000009ff097230 */ /* 0x008fc60000004100 */
[----:B------:R-:W-:-:S06]  /*3960*/  LEA R3, R3, R0, 0x1 ;  /* 0x0000000003037211 */ /* 0x000fcc00078e08ff */
[----:B------:R-:W1:Y:S02]  /*3970*/  LDS.U16 R3, [R3] ;  /* 0x0000000003037984 */ /* 0x000e640000000400 */
[----:B-1----:R-:W-:-:S05]  /*3980*/  HADD2.F32 R2, -RZ, R3.H0_H0 ;  /* 0x20000003ff027230 */ /* 0x002fca0000004100 */
[----:B------:R-:W-:-:S05]  /*3990*/  FADD R2, R9, R2 ;  /* 0x0000000209027221 */ /* 0x000fca0000000000 */
[----:B------:R-:W-:-:S07]  /*39a0*/  F2FP.F16.F32.PACK_AB R9, RZ, R2 ;  /* 0x00000002ff09723e */ /* 0x000fce00000000ff */
.L_x_38:
[----:B---3--:R2:W-:Y:S02]  /*39b0*/  STS.U16 [R0], R9 ;  /* 0x0000000900007388 */ /* 0x0085e40000000400 */
.L_x_35:
[----:B-1----:R-:W1:Y:S01]  /*39c0*/  LDC.64 R2, c[0x4][RZ] ;  /* 0x01000000ff027b82 */ /* 0x002e620000000a00 */
[----:B------:R-:W-:Y:S01]  /*39d0*/  BSSY B0, `(.L_x_41) ;  /* 0x0000007000007945 */ /* 0x000fe20003800000 */
[----:B0-----:R-:W-:-:S07]  /*39e0*/  IMAD.MOV.U32 R5, RZ, RZ, 0x1 ;  /* 0x00000001ff057424 */ /* 0x001fce00078e00ff */
.L_x_42:
[----:B------:R-:W-:Y:S01]  /*39f0*/  HFMA2 R4, -RZ, RZ, 0, 0 ;  /* 0x00000000ff047431 */ /* 0x000fe200000001ff */
[----:B------:R-:W-:Y:S05]  /*3a00*/  YIELD ;  /* 0x0000000000007946 */ /* 0x000fea0003800000 */
[----:B-1----:R-:W3:Y:S02]  /*3a10*/  ATOMG.E.CAS.STRONG.GPU PT, R4, [R2], R4, R5 ;  /* 0x00000004020473a9 */ /* 0x002ee400001ee105 */
[----:B---3--:R-:W-:-:S13]  /*3a20*/  ISETP.NE.AND P0, PT, R4, RZ, PT ;  /* 0x000000ff0400720c */ /* 0x008fda0003f05270 */
[----:B------:R-:W-:Y:S05]  /*3a30*/  @P0 BRA `(.L_x_42) ;  /* 0xfffffffc00ec0947 */ /* 0x000fea000383ffff */
[----:B------:R-:W-:Y:S05]  /*3a40*/  BSYNC B0 ;  /* 0x0000000000007941 */ /* 0x000fea0003800000 */
.L_x_41:
[----:B------:R-:W0:Y:S01]  /*3a50*/  LDCU.64 UR4, c[0x0][0x380] ;  /* 0x00007000ff0477ac */ /* 0x000e220008000a00 */
[----:B--2---:R-:W1:Y:S01]  /*3a60*/  LDS.U16 R0, [R0] ;  /* 0x0000000000007984 */ /* 0x004e620000000400 */
[----:B0-----:R-:W-:-:S04]  /*3a70*/  LEA R4, P0, R6, UR4, 0x1 ;  /* 0x0000000406047c11 */ /* 0x001fc8000f8008ff */
[----:B------:R-:W-:-:S05]  /*3a80*/  LEA.HI.X R5, R6, UR5, RZ, 0x1, P0 ;  /* 0x0000000506057c11 */ /* 0x000fca00080f0cff */
[----:B------:R-:W2:Y:S01]  /*3a90*/  LDG.E.U16 R6, desc[UR10][R4.64] ;  /* 0x0000000a04067981 */ /* 0x000ea2000c1e1500 */
[----:B-1----:R-:W-:Y:S02]  /*3aa0*/  HADD2.F32 R7, -RZ, R0.H0_H0 ;  /* 0x20000000ff077230 */ /* 0x002fe40000004100 */
[----:B--2---:R-:W-:-:S05]  /*3ab0*/  HADD2.F32 R6, -RZ, R6.H0_H0 ;  /* 0x20000006ff067230 */ /* 0x004fca0000004100 */
[----:B------:R-:W-:-:S05]  /*3ac0*/  FADD R6, R6, R7 ;  /* 0x0000000706067221 */ /* 0x000fca0000000000 */
[----:B------:R-:W-:-:S05]  /*3ad0*/  F2FP.F16.F32.PACK_AB R6, RZ, R6 ;  /* 0x00000006ff06723e */ /* 0x000fca00000000ff */
[----:B------:R-:W-:Y:S04]  /*3ae0*/  STG.E.U16 desc[UR10][R4.64], R6 ;  /* 0x0000000604007986 */ /* 0x000fe8000c10150a */
[----:B------:R-:W-:Y:S01]  /*3af0*/  ATOMG.E.EXCH.STRONG.GPU PT, RZ, desc[UR10][R2.64], RZ ;  /* 0x800000ff02ff79a8 */ /* 0x000fe2000c1ef10a */
[----:B------:R-:W-:Y:S05]  /*3b00*/  EXIT ;  /* 0x000000000000794d */ /* 0x000fea0003800000 */
        .weak           $__internal_0_$__cuda_sm20_div_s64
        .type           $__internal_0_$__cuda_sm20_div_s64,@function
        .size           $__internal_0_$__cuda_sm20_div_s64,($__internal_1_$__cuda_sm20_rem_s64 - $__internal_0_$__cuda_sm20_div_s64)
$__internal_0_$__cuda_sm20_div_s64:
[-C--:B------:R-:W-:Y:S02]  /*3b10*/  IADD3 R23, P1, PT, RZ, -R2.reuse, RZ ;  /* 0x80000002ff177210 */ /* 0x080fe40007f3e0ff */
[----:B------:R-:W-:Y:S02]  /*3b20*/  ISETP.GE.AND P0, PT, R3, RZ, PT ;  /* 0x000000ff0300720c */ /* 0x000fe40003f06270 */
[-C--:B------:R-:W-:Y:S02]  /*3b30*/  IADD3.X R12, PT, PT, RZ, ~R3.reuse, RZ, P1, !PT ;  /* 0x80000003ff0c7210 */ /* 0x080fe40000ffe4ff */
[----:B------:R-:W-:Y:S02]  /*3b40*/  SEL R22, R23, R2, !P0 ;  /* 0x0000000217167207 */ /* 0x000fe40004000000 */
[----:B------:R-:W-:Y:S02]  /*3b50*/  SEL R23, R12, R3, !P0 ;  /* 0x000000030c177207 */ /* 0x000fe40004000000 */
[----:B------:R-:W-:-:S02]  /*3b60*/  ISETP.LE.AND P3, PT, RZ, UR4, PT ;  /* 0x00000004ff007c0c */ /* 0x000fc4000bf63270 */
[----:B------:R-:W0:Y:S08]  /*3b70*/  I2F.U64.RP R25, R22 ;  /* 0x0000001600197312 */ /* 0x000e300000309000 */
[----:B0-----:R0:W1:Y:S02]  /*3b80*/  MUFU.RCP R13, R25 ;  /* 0x00000019000d7308 */ /* 0x0010640000001000 */
[----:B0-----:R-:W-:-:S04]  /*3b90*/  IADD3 R25, P4, PT, RZ, -R26, RZ ;  /* 0x8000001aff197210 */ /* 0x001fc80007f9e0ff */
[----:B------:R-:W-:Y:S01]  /*3ba0*/  SEL R25, R25, R26, !P3 ;  /* 0x0000001a19197207 */ /* 0x000fe20005800000 */
[----:B-1----:R-:W-:-:S04]  /*3bb0*/  VIADD R13, R13, 0x1ffffffe ;  /* 0x1ffffffe0d0d7836 */ /* 0x002fc80000000000 */
[----:B------:R-:W0:Y:S02]  /*3bc0*/  F2I.U64.TRUNC R40, R13 ;  /* 0x0000000d00287311 */ /* 0x000e24000020d800 */
[----:B0-----:R-:W-:-:S04]  /*3bd0*/  IMAD.WIDE.U32 R38, R40, R22, RZ ;  /* 0x0000001628267225 */ /* 0x001fc800078e00ff */
[C---:B------:R-:W-:Y:S01]  /*3be0*/  IMAD R11, R40.reuse, R23, R39 ;  /* 0x00000017280b7224 */ /* 0x040fe200078e0227 */
[----:B------:R-:W-:Y:S02]  /*3bf0*/  IADD3 R24, P0, PT, RZ, -R38, RZ ;  /* 0x80000026ff187210 */ /* 0x000fe40007f1e0ff */
[----:B------:R-:W-:Y:S01]  /*3c00*/  MOV R39, R40 ;  /* 0x0000002800277202 */ /* 0x000fe20000000f00 */
[----:B------:R-:W-:Y:S02]  /*3c10*/  IMAD R12, R41, R22, R11 ;  /* 0x00000016290c7224 */ /* 0x000fe400078e020b */
[----:B------:R-:W-:-:S03]  /*3c20*/  IMAD.HI.U32 R38, R40, R24, RZ ;  /* 0x0000001828267227 */ /* 0x000fc600078e00ff */
[----:B------:R-:W-:-:S05]  /*3c30*/  IADD3.X R12, PT, PT, RZ, ~R12, RZ, P0, !PT ;  /* 0x8000000cff0c7210 */ /* 0x000fca00007fe4ff */
[----:B------:R-:W-:-:S04]  /*3c40*/  IMAD.WIDE.U32 R38, P0, R40, R12, R38 ;  /* 0x0000000c28267225 */ /* 0x000fc80007800026 */
[C---:B------:R-:W-:Y:S02]  /*3c50*/  IMAD R11, R41.reuse, R12, RZ ;  /* 0x0000000c290b7224 */ /* 0x040fe400078e02ff */
[----:B------:R-:W-:-:S04]  /*3c60*/  IMAD.HI.U32 R24, P1, R41, R24, R38 ;  /* 0x0000001829187227 */ /* 0x000fc80007820026 */
[----:B------:R-:W-:Y:S01]  /*3c70*/  IMAD.HI.U32 R12, R41, R12, RZ ;  /* 0x0000000c290c7227 */ /* 0x000fe200078e00ff */
[----:B------:R-:W-:-:S03]  /*3c80*/  IADD3 R39, P2, PT, R11, R24, RZ ;  /* 0x000000180b277210 */ /* 0x000fc60007f5e0ff */
[----:B------:R-:W-:Y:S02]  /*3c90*/  IMAD.X R12, R12, 0x1, R41, P0 ;  /* 0x000000010c0c7824 */ /* 0x000fe400000e0629 */
[----:B------:R-:W-:-:S03]  /*3ca0*/  IMAD.WIDE.U32 R40, R39, R22, RZ ;  /* 0x0000001627287225 */ /* 0x000fc600078e00ff */
[----:B------:R-:W-:Y:S01]  /*3cb0*/  IADD3.X R24, PT, PT, RZ, RZ, R12, P2, P1 ;  /* 0x000000ffff187210 */ /* 0x000fe200017e240c */
[----:B------:R-:W-:Y:S01]  /*3cc0*/  IMAD R11, R39, R23, R41 ;  /* 0x00000017270b7224 */ /* 0x000fe200078e0229 */
[----:B------:R-:W-:-:S03]  /*3cd0*/  IADD3 R13, P0, PT, RZ, -R40, RZ ;  /* 0x80000028ff0d7210 */ /* 0x000fc60007f1e0ff */
[----:B------:R-:W-:Y:S02]  /*3ce0*/  IMAD R11, R24, R22, R11 ;  /* 0x00000016180b7224 */ /* 0x000fe400078e020b */
[----:B------:R-:W-:-:S03]  /*3cf0*/  IMAD.HI.U32 R38, R39, R13, RZ ;  /* 0x0000000d27267227 */ /* 0x000fc600078e00ff */
[----:B------:R-:W-:-:S05]  /*3d00*/  IADD3.X R11, PT, PT, RZ, ~R11, RZ, P0, !PT ;  /* 0x8000000bff0b7210 */ /* 0x000fca00007fe4ff */
[----:B------:R-:W-:-:S04]  /*3d10*/  IMAD.WIDE.U32 R38, P0, R39, R11, R38 ;  /* 0x0000000b27267225 */ /* 0x000fc80007800026 */
[----:B------:R-:W-:-:S04]  /*3d20*/  IMAD.HI.U32 R12, P1, R24, R13, R38 ;  /* 0x0000000d180c7227 */ /* 0x000fc80007820026 */
[----:B------:R-:W-:Y:S02]  /*3d30*/  HFMA2 R39, -RZ, RZ, 0, 0 ;  /* 0x00000000ff277431 */ /* 0x000fe400000001ff */
[CC--:B------:R-:W-:Y:S02]  /*3d40*/  IMAD R13, R24.reuse, R11.reuse, RZ ;  /* 0x0000000b180d7224 */ /* 0x0c0fe400078e02ff */
[----:B------:R-:W-:-:S03]  /*3d50*/  IMAD.HI.U32 R11, R24, R11, RZ ;  /* 0x0000000b180b7227 */ /* 0x000fc600078e00ff */
[----:B------:R-:W-:Y:S01]  /*3d60*/  IADD3 R13, P2, PT, R13, R12, RZ ;  /* 0x0000000c0d0d7210 */ /* 0x000fe20007f5e0ff */
[----:B------:R-:W-:Y:S01]  /*3d70*/  IMAD.X R11, R11, 0x1, R24, P0 ;  /* 0x000000010b0b7824 */ /* 0x000fe200000e0618 */
[----:B------:R-:W-:-:S03]  /*3d80*/  IADD3.X R12, PT, PT, RZ, ~UR4, RZ, P4, !PT ;  /* 0x80000004ff0c7c10 */ /* 0x000fc6000a7fe4ff */
[----:B------:R-:W-:Y:S01]  /*3d90*/  IMAD.HI.U32 R38, R13, R25, RZ ;  /* 0x000000190d267227 */ /* 0x000fe200078e00ff */
[----:B------:R-:W-:Y:S02]  /*3da0*/  SEL R12, R12, UR4, !P3 ;  /* 0x000000040c0c7c07 */ /* 0x000fe4000d800000 */
[----:B------:R-:W-:-:S03]  /*3db0*/  IADD3.X R11, PT, PT, RZ, RZ, R11, P2, P1 ;  /* 0x000000ffff0b7210 */ /* 0x000fc600017e240b */
[----:B------:R-:W-:-:S04]  /*3dc0*/  IMAD.WIDE.U32 R38, R13, R12, R38 ;  /* 0x0000000c0d267225 */ /* 0x000fc800078e0026 */
[C---:B------:R-:W-:Y:S02]  /*3dd0*/  IMAD R13, R11.reuse, R12, RZ ;  /* 0x0000000c0b0d7224 */ /* 0x040fe400078e02ff */
[----:B------:R-:W-:-:S04]  /*3de0*/  IMAD.HI.U32 R24, P0, R11, R25, R38 ;  /* 0x000000190b187227 */ /* 0x000fc80007800026 */
[----:B------:R-:W-:Y:S01]  /*3df0*/  IMAD.HI.U32 R11, R11, R12, RZ ;  /* 0x0000000c0b0b7227 */ /* 0x000fe200078e00ff */
[----:B------:R-:W-:-:S04]  /*3e00*/  IADD3 R13, P1, PT, R13, R24, RZ ;  /* 0x000000180d0d7210 */ /* 0x000fc80007f3e0ff */
[----:B------:R-:W-:Y:S01]  /*3e10*/  IADD3.X R11, PT, PT, R11, RZ, RZ, P0, !PT ;  /* 0x000000ff0b0b7210 */ /* 0x000fe200007fe4ff */
[----:B------:R-:W-:-:S04]  /*3e20*/  IMAD.WIDE.U32 R38, R13, R22, RZ ;  /* 0x000000160d267225 */ /* 0x000fc800078e00ff */
[----:B------:R-:W-:Y:S01]  /*3e30*/  IMAD.X R11, RZ, RZ, R11, P1 ;  /* 0x000000ffff0b7224 */ /* 0x000fe200008e060b */
[----:B------:R-:W-:Y:S01]  /*3e40*/  IADD3 R25, P1, PT, -R38, R25, RZ ;  /* 0x0000001926197210 */ /* 0x000fe20007f3e1ff */
[----:B------:R-:W-:-:S03]  /*3e50*/  IMAD R24, R13, R23, R39 ;  /* 0x000000170d187224 */ /* 0x000fc600078e0227 */
[-C--:B------:R-:W-:Y:S01]  /*3e60*/  ISETP.GE.U32.AND P0, PT, R25, R22.reuse, PT ;  /* 0x000000161900720c */ /* 0x080fe20003f06070 */
[----:B------:R-:W-:Y:S01]  /*3e70*/  IMAD R27, R11, R22, R24 ;  /* 0x000000160b1b7224 */ /* 0x000fe200078e0218 */
[----:B------:R-:W-:-:S04]  /*3e80*/  IADD3 R24, P2, PT, R13, 0x1, RZ ;  /* 0x000000010d187810 */ /* 0x000fc80007f5e0ff */
[----:B------:R-:W-:Y:S02]  /*3e90*/  IADD3.X R12, PT, PT, ~R27, R12, RZ, P1, !PT ;  /* 0x0000000c1b0c7210 */ /* 0x000fe40000ffe5ff */
[----:B------:R-:W-:Y:S02]  /*3ea0*/  IADD3 R30, P1, PT, R25, -R22, RZ ;  /* 0x80000016191e7210 */ /* 0x000fe40007f3e0ff */
[CC--:B------:R-:W-:Y:S02]  /*3eb0*/  ISETP.GE.U32.AND.EX P0, PT, R12.reuse, R23.reuse, PT, P0 ;  /* 0x000000170c00720c */ /* 0x0c0fe40003f06100 */
[----:B------:R-:W-:Y:S02]  /*3ec0*/  IADD3.X R27, PT, PT, R12, ~R23, RZ, P1, !PT ;  /* 0x800000170c1b7210 */ /* 0x000fe40000ffe4ff */
[----:B------:R-:W-:Y:S01]  /*3ed0*/  SEL R25, R30, R25, P0 ;  /* 0x000000191e197207 */ /* 0x000fe20000000000 */
[----:B------:R-:W-:Y:S01]  /*3ee0*/  IMAD.X R30, RZ, RZ, R11, P2 ;  /* 0x000000ffff1e7224 */ /* 0x000fe200010e060b */
[----:B------:R-:W-:-:S02]  /*3ef0*/  SEL R24, R24, R13, P0 ;  /* 0x0000000d18187207 */ /* 0x000fc40000000000 */
[----:B------:R-:W-:Y:S02]  /*3f00*/  SEL R27, R27, R12, P0 ;  /* 0x0000000c1b1b7207 */ /* 0x000fe40000000000 */
[----:B------:R-:W-:Y:S02]  /*3f10*/  ISETP.GE.U32.AND P1, PT, R25, R22, PT ;  /* 0x000000161900720c */ /* 0x000fe40003f26070 */
[----:B------:R-:W-:Y:S02]  /*3f20*/  SEL R30, R30, R11, P0 ;  /* 0x0000000b1e1e7207 */ /* 0x000fe40000000000 */
[----:B------:R-:W-:Y:S02]  /*3f30*/  IADD3 R11, P2, PT, R24, 0x1, RZ ;  /* 0x00000001180b7810 */ /* 0x000fe40007f5e0ff */
[----:B------:R-:W-:Y:S02]  /*3f40*/  ISETP.GE.U32.AND.EX P0, PT, R27, R23, PT, P1 ;  /* 0x000000171b00720c */ /* 0x000fe40003f06110 */
[----:B------:R-:W-:-:S02]  /*3f50*/  IADD3.X R13, PT, PT, RZ, R30, RZ, P2, !PT ;  /* 0x0000001eff0d7210 */ /* 0x000fc400017fe4ff */
[----:B------:R-:W-:Y:S02]  /*3f60*/  SEL R11, R11, R24, P0 ;  /* 0x000000180b0b7207 */ /* 0x000fe40000000000 */
[----:B------:R-:W-:Y:S02]  /*3f70*/  LOP3.LUT R12, R3, UR4, RZ, 0x3c, !PT ;  /* 0x00000004030c7c12 */ /* 0x000fe4000f8e3cff */
[----:B------:R-:W-:Y:S02]  /*3f80*/  SEL R13, R13, R30, P0 ;  /* 0x0000001e0d0d7207 */ /* 0x000fe40000000000 */
[----:B------:R-:W-:Y:S02]  /*3f90*/  IADD3 R22, P2, PT, RZ, -R11, RZ ;  /* 0x8000000bff167210 */ /* 0x000fe40007f5e0ff */
[----:B------:R-:W-:Y:S02]  /*3fa0*/  ISETP.GE.AND P1, PT, R12, RZ, PT ;  /* 0x000000ff0c00720c */ /* 0x000fe40003f26270 */
[----:B------:R-:W-:-:S02]  /*3fb0*/  ISETP.NE.U32.AND P0, PT, R2, RZ, PT ;  /* 0x000000ff0200720c */ /* 0x000fc40003f05070 */
[----:B------:R-:W-:Y:S02]  /*3fc0*/  IADD3.X R2, PT, PT, RZ, ~R13, RZ, P2, !PT ;  /* 0x8000000dff027210 */ /* 0x000fe400017fe4ff */
[----:B------:R-:W-:Y:S01]  /*3fd0*/  SEL R22, R22, R11, !P1 ;  /* 0x0000000b16167207 */ /* 0x000fe20004800000 */
[----:B------:R-:W-:Y:S01]  /*3fe0*/  IMAD.MOV.U32 R11, RZ, RZ, 0x0 ;  /* 0x00000000ff0b7424 */ /* 0x000fe200078e00ff */
[----:B------:R-:W-:Y:S02]  /*3ff0*/  ISETP.NE.AND.EX P0, PT, R3, RZ, PT, P0 ;  /* 0x000000ff0300720c */ /* 0x000fe40003f05300 */
[----:B------:R-:W-:Y:S02]  /*4000*/  SEL R2, R2, R13, !P1 ;  /* 0x0000000d02027207 */ /* 0x000fe40004800000 */
[----:B------:R-:W-:Y:S02]  /*4010*/  SEL R22, R22, 0xffffffff, P0 ;  /* 0xffffffff16167807 */ /* 0x000fe40000000000 */
[----:B------:R-:W-:Y:S01]  /*4020*/  SEL R2, R2, 0xffffffff, P0 ;  /* 0xffffffff02027807 */ /* 0x000fe20000000000 */
[----:B------:R-:W-:Y:S06]  /*4030*/  RET.REL.NODEC R10 `(contiguous_reduce3_f16) ;  /* 0xffffffbc0af07950 */ /* 0x000fec0003c3ffff */
        .weak           $__internal_1_$__cuda_sm20_rem_s64
        .type           $__internal_1_$__cuda_sm20_rem_s64,@function
        .size           $__internal_1_$__cuda_sm20_rem_s64,(.L_x_3099 - $__internal_1_$__cuda_sm20_rem_s64)
$__internal_1_$__cuda_sm20_rem_s64:
[-C--:B------:R-:W-:Y:S02]  /*4040*/  IADD3 R11, P1, PT, RZ, -R2.reuse, RZ ;  /* 0x80000002ff0b7210 */ /* 0x080fe40007f3e0ff */
[----:B------:R-:W-:Y:S02]  /*4050*/  ISETP.GE.AND P0, PT, R3, RZ, PT ;  /* 0x000000ff0300720c */ /* 0x000fe40003f06270 */
[-C--:B------:R-:W-:Y:S02]  /*4060*/  IADD3.X R13, PT, PT, RZ, ~R3.reuse, RZ, P1, !PT ;  /* 0x80000003ff0d7210 */ /* 0x080fe40000ffe4ff */
[----:B------:R-:W-:Y:S02]  /*4070*/  SEL R10, R11, R2, !P0 ;  /* 0x000000020b0a7207 */ /* 0x000fe40004000000 */
[----:B------:R-:W-:-:S04]  /*4080*/  SEL R11, R13, R3, !P0 ;  /* 0x000000030d0b7207 */ /* 0x000fc80004000000 */
[----:B------:R-:W0:Y:S08]  /*4090*/  I2F.U64.RP R13, R10 ;  /* 0x0000000a000d7312 */ /* 0x000e300000309000 */
[----:B0-----:R-:W0:Y:S02]  /*40a0*/  MUFU.RCP R13, R13 ;  /* 0x0000000d000d7308 */ /* 0x001e240000001000 */
[----:B0-----:R-:W-:-:S06]  /*40b0*/  IADD3 R14, PT, PT, R13, 0x1ffffffe, RZ ;  /* 0x1ffffffe0d0e7810 */ /* 0x001fcc0007ffe0ff */
[----:B------:R-:W0:Y:S02]  /*40c0*/  F2I.U64.TRUNC R14, R14 ;  /* 0x0000000e000e7311 */ /* 0x000e24000020d800 */
[----:B0-----:R-:W-:-:S04]  /*40d0*/  IMAD.WIDE.U32 R16, R14, R10, RZ ;  /* 0x0000000a0e107225 */ /* 0x001fc800078e00ff */
[----:B------:R-:W-:Y:S01]  /*40e0*/  IMAD R17, R14, R11, R17 ;  /* 0x0000000b0e117224 */ /* 0x000fe200078e0211 */
[----:B------:R-:W-:-:S03]  /*40f0*/  IADD3 R19, P0, PT, RZ, -R16, RZ ;  /* 0x80000010ff137210 */ /* 0x000fc60007f1e0ff */
[----:B------:R-:W-:Y:S02]  /*4100*/  IMAD R17, R15, R10, R17 ;  /* 0x0000000a0f117224 */ /* 0x000fe400078e0211 */
[----:B------:R-:W-:-:S04]  /*4110*/  IMAD.HI.U32 R16, R14, R19, RZ ;  /* 0x000000130e107227 */ /* 0x000fc800078e00ff */
[----:B------:R-:W-:Y:S01]  /*4120*/  IMAD.X R21, RZ, RZ, ~R17, P0 ;  /* 0x000000ffff157224 */ /* 0x000fe200000e0e11 */
[----:B------:R-:W-:-:S03]  /*4130*/  MOV R17, R14 ;  /* 0x0000000e00117202 */ /* 0x000fc60000000f00 */
[-C--:B------:R-:W-:Y:S02]  /*4140*/  IMAD R23, R15, R21.reuse, RZ ;  /* 0x000000150f177224 */ /* 0x080fe400078e02ff */
[----:B------:R-:W-:-:S04]  /*4150*/  IMAD.WIDE.U32 R16, P0, R14, R21, R16 ;  /* 0x000000150e107225 */ /* 0x000fc80007800010 */
[----:B------:R-:W-:-:S04]  /*4160*/  IMAD.HI.U32 R13, R15, R21, RZ ;  /* 0x000000150f0d7227 */ /* 0x000fc800078e00ff */
[----:B------:R-:W-:Y:S01]  /*4170*/  IMAD.HI.U32 R16, P1, R15, R19, R16 ;  /* 0x000000130f107227 */ /* 0x000fe20007820010 */
[----:B------:R-:W-:-:S04]  /*4180*/  IADD3.X R13, PT, PT, R13, R15, RZ, P0, !PT ;  /* 0x0000000f0d0d7210 */ /* 0x000fc800007fe4ff */
[----:B------:R-:W-:-:S04]  /*4190*/  IADD3 R17, P2, PT, R23, R16, RZ ;  /* 0x0000001017117210 */ /* 0x000fc80007f5e0ff */
[----:B------:R-:W-:Y:S01]  /*41a0*/  IADD3.X R13, PT, PT, RZ, RZ, R13, P2, P1 ;  /* 0x000000ffff0d7210 */ /* 0x000fe200017e240d */
[----:B------:R-:W-:-:S04]  /*41b0*/  IMAD.WIDE.U32 R14, R17, R10, RZ ;  /* 0x0000000a110e7225 */ /* 0x000fc800078e00ff */
[----:B------:R-:W-:Y:S01]  /*41c0*/  IMAD R15, R17, R11, R15 ;  /* 0x0000000b110f7224 */ /* 0x000fe200078e020f */
[----:B------:R-:W-:-:S03]  /*41d0*/  IADD3 R19, P0, PT, RZ, -R14, RZ ;  /* 0x8000000eff137210 */ /* 0x000fc60007f1e0ff */
[----:B------:R-:W-:Y:S02]  /*41e0*/  IMAD R15, R13, R10, R15 ;  /* 0x0000000a0d0f7224 */ /* 0x000fe400078e020f */
[----:B------:R-:W-:-:S04]  /*41f0*/  IMAD.HI.U32 R16, R17, R19, RZ ;  /* 0x0000001311107227 */ /* 0x000fc800078e00ff */
[----:B------:R-:W-:Y:S02]  /*4200*/  IMAD.X R14, RZ, RZ, ~R15, P0 ;  /* 0x000000ffff0e7224 */ /* 0x000fe400000e0e0f */
[----:B------:R-:W-:Y:S02]  /*4210*/  HFMA2 R15, -RZ, RZ, 0, 0 ;  /* 0x00000000ff0f7431 */ /* 0x000fe400000001ff */
[----:B------:R-:W-:-:S04]  /*4220*/  IMAD.WIDE.U32 R16, P0, R17, R14, R16 ;  /* 0x0000000e11107225 */ /* 0x000fc80007800010 */
[C---:B------:R-:W-:Y:S02]  /*4230*/  IMAD R18, R13.reuse, R14, RZ ;  /* 0x0000000e0d127224 */ /* 0x040fe400078e02ff */
[----:B------:R-:W-:-:S04]  /*4240*/  IMAD.HI.U32 R17, P1, R13, R19, R16 ;  /* 0x000000130d117227 */ /* 0x000fc80007820010 */
[----:B------:R-:W-:Y:S01]  /*4250*/  IMAD.HI.U32 R16, R13, R14, RZ ;  /* 0x0000000e0d107227 */ /* 0x000fe200078e00ff */
[----:B------:R-:W-:-:S04]  /*4260*/  IADD3 R17, P2, PT, R18, R17, RZ ;  /* 0x0000001112117210 */ /* 0x000fc80007f5e0ff */
[----:B------:R-:W-:Y:S01]  /*4270*/  IADD3.X R13, PT, PT, R16, R13, RZ, P0, !PT ;  /* 0x0000000d100d7210 */ /* 0x000fe200007fe4ff */
[----:B------:R-:W-:-:S03]  /*4280*/  IMAD.HI.U32 R14, R17, R0, RZ ;  /* 0x00000000110e7227 */ /* 0x000fc600078e00ff */
[----:B------:R-:W-:Y:S01]  /*4290*/  IADD3.X R13, PT, PT, RZ, RZ, R13, P2, P1 ;  /* 0x000000ffff0d7210 */ /* 0x000fe200017e240d */
[----:B------:R-:W-:-:S04]  /*42a0*/  IMAD.WIDE.U32 R14, RZ, R17, R14 ;  /* 0x00000011ff0e7225 */ /* 0x000fc800078e000e */
[----:B------:R-:W-:-:S05]  /*42b0*/  IMAD.HI.U32 R13, P0, R13, R0, R14 ;  /* 0x000000000d0d7227 */ /* 0x000fca000780000e */
[----:B------:R-:W-:Y:S01]  /*42c0*/  IADD3 R17, P1, PT, RZ, R13, RZ ;  /* 0x0000000dff117210 */ /* 0x000fe20007f3e0ff */
[----:B------:R-:W-:-:S04]  /*42d0*/  IMAD.X R13, RZ, RZ, RZ, P0 ;  /* 0x000000ffff0d7224 */ /* 0x000fc800000e06ff */
[----:B------:R-:W-:Y:S01]  /*42e0*/  IMAD.WIDE.U32 R14, R17, R10, RZ ;  /* 0x0000000a110e7225 */ /* 0x000fe200078e00ff */
[----:B------:R-:W-:-:S03]  /*42f0*/  IADD3.X R13, PT, PT, RZ, R13, RZ, P1, !PT ;  /* 0x0000000dff0d7210 */ /* 0x000fc60000ffe4ff */
[----:B------:R-:W-:Y:S01]  /*4300*/  IMAD R17, R17, R11, R15 ;  /* 0x0000000b11117224 */ /* 0x000fe200078e020f */
[----:B------:R-:W-:-:S03]  /*4310*/  IADD3 R19, P1, PT, -R14, R0, RZ ;  /* 0x000000000e137210 */ /* 0x000fc60007f3e1ff */
[-C--:B------:R-:W-:Y:S01]  /*4320*/  IMAD R13, R13, R10.reuse, R17 ;  /* 0x0000000a0d0d7224 */ /* 0x080fe200078e0211 */
[----:B------:R-:W-:-:S04]  /*4330*/  ISETP.GE.U32.AND P0, PT, R19, R10, PT ;  /* 0x0000000a1300720c */ /* 0x000fc80003f06070 */
[----:B------:R-:W-:Y:S02]  /*4340*/  IADD3.X R17, PT, PT, RZ, ~R13, RZ, P1, !PT ;  /* 0x8000000dff117210 */ /* 0x000fe40000ffe4ff */
[----:B------:R-:W-:Y:S02]  /*4350*/  IADD3 R13, P1, PT, R19, -R10, RZ ;  /* 0x8000000a130d7210 */ /* 0x000fe40007f3e0ff */
[----:B------:R-:W-:-:S03]  /*4360*/  ISETP.GE.U32.AND.EX P0, PT, R17, R11, PT, P0 ;  /* 0x0000000b1100720c */ /* 0x000fc60003f06100 */
[----:B------:R-:W-:Y:S01]  /*4370*/  IMAD.X R15, R17, 0x1, ~R11, P1 ;  /* 0x00000001110f7824 */ /* 0x000fe200008e0e0b */
[----:B------:R-:W-:Y:S02]  /*4380*/  SEL R13, R13, R19, P0 ;  /* 0x000000130d0d7207 */ /* 0x000fe40000000000 */
[----:B------:R-:W-:Y:S02]  /*4390*/  ISETP.NE.U32.AND P1, PT, R2, RZ, PT ;  /* 0x000000ff0200720c */ /* 0x000fe40003f25070 */
[----:B------:R-:W-:Y:S02]  /*43a0*/  SEL R15, R15, R17, P0 ;  /* 0x000000110f0f7207 */ /* 0x000fe40000000000 */
[CC--:B------:R-:W-:Y:S02]  /*43b0*/  ISETP.GE.U32.AND P0, PT, R13.reuse, R10.reuse, PT ;  /* 0x0000000a0d00720c */ /* 0x0c0fe40003f06070 */
[----:B------:R-:W-:Y:S02]  /*43c0*/  IADD3 R0, P2, PT, R13, -R10, RZ ;  /* 0x8000000a0d007210 */ /* 0x000fe40007f5e0ff */
[----:B------:R-:W-:-:S02]  /*43d0*/  ISETP.GE.U32.AND.EX P0, PT, R15, R11, PT, P0 ;  /* 0x0000000b0f00720c */ /* 0x000fc40003f06100 */
[----:B------:R-:W-:Y:S02]  /*43e0*/  IADD3.X R10, PT, PT, R15, ~R11, RZ, P2, !PT ;  /* 0x8000000b0f0a7210 */ /* 0x000fe400017fe4ff */
[----:B------:R-:W-:Y:S02]  /*43f0*/  SEL R2, R0, R13, P0 ;  /* 0x0000000d00027207 */ /* 0x000fe40000000000 */
[----:B------:R-:W-:Y:S02]  /*4400*/  MOV R13, 0x0 ;  /* 0x00000000000d7802 */ /* 0x000fe40000000f00 */
[----:B------:R-:W-:Y:S02]  /*4410*/  ISETP.NE.AND.EX P1, PT, R3, RZ, PT, P1 ;  /* 0x000000ff0300720c */ /* 0x000fe40003f25310 */
[----:B------:R-:W-:Y:S02]  /*4420*/  SEL R3, R10, R15, P0 ;  /* 0x0000000f0a037207 */ /* 0x000fe40000000000 */
[----:B------:R-:W-:-:S02]  /*4430*/  SEL R2, R2, 0xffffffff, P1 ;  /* 0xffffffff02027807 */ /* 0x000fc40000800000 */
[----:B------:R-:W-:Y:S01]  /*4440*/  SEL R3, R3, 0xffffffff, P1 ;  /* 0xffffffff03037807 */ /* 0x000fe20000800000 */
[----:B------:R-:W-:Y:S06]  /*4450*/  RET.REL.NODEC R12 `(contiguous_reduce3_f16) ;  /* 0xffffffb80ce87950 */ /* 0x000fec0003c3ffff */
.L_x_43:
[----:B------:R-:W-:-:S00]  /*4460*/  BRA `(.L_x_43) ;  /* 0xfffffffc00fc7947 */ /* 0x000fc0000383ffff */
[----:B------:R-:W-:-:S00]  /*4470*/  NOP ;  /* 0x0000000000007918 */ /* 0x000fc00000000000 */
        /* <DEDUP_REMOVED lines=8> */
.L_x_3099:


//--------------------- .text.contiguous_reduce22_f16 --------------------------
	.section	.text.contiguous_reduce22_f16,"ax",@progbits
	.align	128
        .global         contiguous_reduce22_f16
        .type           contiguous_reduce22_f16,@function
        .size           contiguous_reduce22_f16,(.L_x_3171 - contiguous_reduce22_f16)
        .other          contiguous_reduce22_f16,@"STO_CUDA_ENTRY STV_DEFAULT"
contiguous_reduce22_f16:
.text.contiguous_reduce22_f16:
[----:B------:R-:W-:Y:S01]  /*0000*/  LDC R1, c[0x0][0x37c] ;  /* 0x0000df00ff017b82 */ /* 0x000fe20000000800 */
[----:B------:R-:W0:Y:S07]  /*0010*/  S2R R0, SR_TID.X ;  /* 0x0000000000007919 */ /* 0x000e2e0000002100 */
[----:B------:R-:W1:Y:S01]  /*0020*/  S2UR UR6, SR_CTAID.X ;  /* 0x00000000000679c3 */ /* 0x000e620000002500 */
[----:B------:R-:W2:Y:S01]  /*0030*/  LDCU.64 UR8, c[0x0][0x390] ;  /* 0x00007200ff0877ac */ /* 0x000ea20008000a00 */
[----:B------:R-:W-:Y:S01]  /*0040*/  BSSY.RECONVERGENT B0, `(.L_x_44) ;  /* 0x0000030000007945 */ /* 0x000fe20003800200 */
[----:B------:R-:W-:Y:S01]  /*0050*/  UMOV UR4, 0x400 ;  /* 0x0000040000047882 */ /* 0x000fe20000000000 */
[----:B------:R-:W3:Y:S04]  /*0060*/  LDCU.64 UR12, c[0x0][0x358] ;  /* 0x00006b00ff0c77ac */ /* 0x000ee80008000a00 */
[----:B------:R-:W1:Y:S08]  /*0070*/  LDC R9, c[0x0][0x360] ;  /* 0x0000d800ff097b82 */ /* 0x000e700000000800 */
[----:B------:R-:W4:Y:S01]  /*0080*/  S2UR UR5, SR_CgaCtaId ;  /* 0x00000000000579c3 */ /* 0x000f220000008800 */
[----:B-1----:R-:W-:-:S05]  /*0090*/  IMAD R5, R9, UR6, RZ ;  /* 0x0000000609057c24 */ /* 0x002fca000f8e02ff */
[----:B0-----:R-:W-:Y:S01]  /*00a0*/  LEA R4, R5, R0, 0x1 ;  /* 0x0000000005047211 */ /* 0x001fe200078e08ff */
[----:B----4-:R-:W-:-:S03]  /*00b0*/  ULEA UR4, UR5, UR4, 0x18 ;  /* 0x0000000405047291 */ /* 0x010fc6000f8ec0ff */
[----:B------:R-:W-:-:S04]  /*00c0*/  IADD3 R8, PT, PT, R4, R9, RZ ;  /* 0x0000000904087210 */ /* 0x000fc80007ffe0ff */
[----:B--2---:R-:W-:Y:S02]  /*00d0*/  ISETP.GE.U32.AND P0, PT, R8, UR8, PT ;  /* 0x0000000808007c0c */ /* 0x004fe4000bf06070 */
[----:B------:R-:W-:Y:S02]  /*00e0*/  LEA R2, R0, UR4, 0x1 ;  /* 0x0000000400027c11 */ /* 0x000fe4000f8e08ff */
[----:B------:R-:W-:Y:S01]  /*00f0*/  ISETP.GE.U32.AND.EX P0, PT, RZ, UR9, PT, P0 ;  /* 0x00000009ff007c0c */ /* 0x000fe2000bf06100 */
[----:B------:R-:W0:Y:S02]  /*0100*/  LDCU UR4, c[0x0][0x360] ;  /* 0x00006c00ff0477ac */ /* 0x000e240008000800 */
[----:B------:R1:W-:Y:S10]  /*0110*/  STS.U16 [R2], RZ ;  /* 0x000000ff02007388 */ /* 0x0003f40000000400 */
[----:B-1-3--:R-:W-:Y:S05]  /*0120*/  @P0 BRA `(.L_x_45) ;  /* 0x0000000000540947 */ /* 0x00afea0003800000 */
[----:B------:R-:W1:Y:S01]  /*0130*/  S2R R3, SR_CTAID.Y ;  /* 0x0000000000037919 */ /* 0x000e620000002600 */
[----:B------:R-:W2:Y:S01]  /*0140*/  LDCU.64 UR10, c[0x0][0x388] ;  /* 0x00007100ff0a77ac */ /* 0x000ea20008000a00 */
[----:B------:R-:W-:Y:S01]  /*0150*/  HFMA2 R5, -RZ, RZ, 0, 0 ;  /* 0x00000000ff057431 */ /* 0x000fe200000001ff */
[----:B------:R-:W-:Y:S02]  /*0160*/  MOV R9, RZ ;  /* 0x000000ff00097202 */ /* 0x000fe40000000f00 */
[----:B-1----:R-:W-:-:S04]  /*0170*/  IMAD.WIDE.U32 R4, R3, UR8, R4 ;  /* 0x0000000803047c25 */ /* 0x002fc8000f8e0004 */
[C---:B------:R-:W-:Y:S01]  /*0180*/  IMAD R7, R3.reuse, UR9, RZ ;  /* 0x0000000903077c24 */ /* 0x040fe2000f8e02ff */
[----:B--2---:R-:W-:Y:S01]  /*0190*/  LEA R6, P0, R4, UR10, 0x1 ;  /* 0x0000000a04067c11 */ /* 0x004fe2000f8008ff */
[----:B------:R-:W-:-:S03]  /*01a0*/  IMAD.WIDE.U32 R8, R3, UR8, R8 ;  /* 0x0000000803087c25 */ /* 0x000fc6000f8e0008 */
[----:B------:R-:W-:Y:S02]  /*01b0*/  IADD3 R5, PT, PT, R5, R7, RZ ;  /* 0x0000000705057210 */ /* 0x000fe40007ffe0ff */
[----:B------:R-:W-:Y:S02]  /*01c0*/  IADD3 R3, PT, PT, R7, R9, RZ ;  /* 0x0000000907037210 */ /* 0x000fe40007ffe0ff */
[----:B------:R-:W-:Y:S02]  /*01d0*/  LEA R10, P1, R8, UR10, 0x1 ;  /* 0x0000000a080a7c11 */ /* 0x000fe4000f8208ff */
[----:B------:R-:W-:Y:S02]  /*01e0*/  LEA.HI.X R7, R4, UR11, R5, 0x1, P0 ;  /* 0x0000000b04077c11 */ /* 0x000fe400080f0c05 */
[----:B------:R-:W-:-:S03]  /*01f0*/  LEA.HI.X R11, R8, UR11, R3, 0x1, P1 ;  /* 0x0000000b080b7c11 */ /* 0x000fc600088f0c03 */
[----:B------:R-:W2:Y:S04]  /*0200*/  LDG.E.U16 R6, desc[UR12][R6.64] ;  /* 0x0000000c06067981 */ /* 0x000ea8000c1e1500 */
[----:B------:R-:W3:Y:S01]  /*0210*/  LDG.E.U16 R10, desc[UR12][R10.64] ;  /* 0x0000000c0a0a7981 */ /* 0x000ee2000c1e1500 */
[----:B--2---:R-:W-:Y:S02]  /*0220*/  HADD2.F32 R3, -RZ, R6.H0_H0 ;  /* 0x20000006ff037230 */ /* 0x004fe40000004100 */
[----:B---3--:R-:W-:-:S05]  /*0230*/  HADD2.F32 R4, -RZ, R10.H0_H0 ;  /* 0x2000000aff047230 */ /* 0x008fca0000004100 */
[----:B------:R-:W-:-:S05]  /*0240*/  FADD R3, R3, R4 ;  /* 0x0000000403037221 */ /* 0x000fca0000000000 */
[----:B------:R-:W-:-:S05]  /*0250*/  F2FP.F16.F32.PACK_AB R3, RZ, R3 ;  /* 0x00000003ff03723e */ /* 0x000fca00000000ff */
[----:B------:R2:W-:Y:S01]  /*0260*/  STS.U16 [R2], R3 ;  /* 0x0000000302007388 */ /* 0x0005e20000000400 */
[----:B------:R-:W-:Y:S05]  /*0270*/  BRA `(.L_x_46) ;  /* 0x0000000000307947 */ /* 0x000fea0003800000 */
.L_x_45:
[----:B------:R-:W-:-:S04]  /*0280*/  ISETP.GE.U32.AND P0, PT, R4, UR8, PT ;  /* 0x0000000804007c0c */ /* 0x000fc8000bf06070 */
[----:B------:R-:W-:-:S13]  /*0290*/  ISETP.GE.U32.AND.EX P0, PT, RZ, UR9, PT, P0 ;  /* 0x00000009ff007c0c */ /* 0x000fda000bf06100 */
[----:B------:R-:W-:Y:S05]  /*02a0*/  @P0 BRA `(.L_x_46) ;  /* 0x0000000000240947 */ /* 0x000fea0003800000 */
[----:B------:R-:W1:Y:S01]  /*02b0*/  S2R R3, SR_CTAID.Y ;  /* 0x0000000000037919 */ /* 0x000e620000002600 */
[----:B------:R-:W2:Y:S01]  /*02c0*/  LDCU.64 UR10, c[0x0][0x388] ;  /* 0x00007100ff0a77ac */ /* 0x000ea20008000a00 */
[----:B------:R-:W-:-:S03]  /*02d0*/  HFMA2 R5, -RZ, RZ, 0, 0 ;  /* 0x00000000ff057431 */ /* 0x000fc600000001ff */
[----:B-1----:R-:W-:-:S04]  /*02e0*/  IMAD.WIDE.U32 R4, R3, UR8, R4 ;  /* 0x0000000803047c25 */ /* 0x002fc8000f8e0004 */
[----:B------:R-:W-:Y:S01]  /*02f0*/  IMAD R3, R3, UR9, R5 ;  /* 0x0000000903037c24 */ /* 0x000fe2000f8e0205 */
[----:B--2---:R-:W-:-:S04]  /*0300*/  LEA R6, P0, R4, UR10, 0x1 ;  /* 0x0000000a04067c11 */ /* 0x004fc8000f8008ff */
[----:B------:R-:W-:-:S06]  /*0310*/  LEA.HI.X R7, R4, UR11, R3, 0x1, P0 ;  /* 0x0000000b04077c11 */ /* 0x000fcc00080f0c03 */
[----:B------:R-:W2:Y:S04]  /*0320*/  LDG.E.U16 R7, desc[UR12][R6.64] ;  /* 0x0000000c06077981 */ /* 0x000ea8000c1e1500 */
[----:B--2---:R1:W-:Y:S02]  /*0330*/  STS.U16 [R2], R7 ;  /* 0x0000000702007388 */ /* 0x0043e40000000400 */
.L_x_46:
[----:B0-----:R-:W-:Y:S05]  /*0340*/  BSYNC.RECONVERGENT B0 ;  /* 0x0000000000007941 */ /* 0x001fea0003800200 */
.L_x_44:
[----:B------:R-:W-:Y:S01]  /*0350*/  BAR.SYNC.DEFER_BLOCKING 0x0 ;  /* 0x0000000000007b1d */ /* 0x000fe20000010000 */
[----:B------:R-:W-:-:S09]  /*0360*/  UISETP.GE.U32.AND UP0, UPT, UR4, 0x42, UPT ;  /* 0x000000420400788c */ /* 0x000fd2000bf06070 */
[----:B------:R-:W-:Y:S05]  /*0370*/  BRA.U !UP0, `(.L_x_47) ;  /* 0x0000000108447547 */ /* 0x000fea000b800000 */
.L_x_50:
[----:B------:R-:W-:Y:S01]  /*0380*/  USHF.R.U32.HI UR5, URZ, 0x1, UR4 ;  /* 0x00000001ff057899 */ /* 0x000fe20008011604 */
[----:B------:R-:W-:Y:S05]  /*0390*/  BSSY.RECONVERGENT B0, `(.L_x_48) ;  /* 0x000000b000007945 */ /* 0x000fea0003800200 */
[----:B------:R-:W-:-:S13]  /*03a0*/  ISETP.GE.U32.AND P0, PT, R0, UR5, PT ;  /* 0x0000000500007c0c */ /* 0x000fda000bf06070 */
[----:B0-----:R-:W-:Y:S05]  /*03b0*/  @P0 BRA `(.L_x_49) ;  /* 0x0000000000200947 */ /* 0x001fea0003800000 */
[----:B------:R-:W-:Y:S01]  /*03c0*/  ULOP3.LUT UR7, UR4, 0x7fe, URZ, 0xc0, !UPT ;  /* 0x000007fe04077892 */ /* 0x000fe2000f8ec0ff */
[----:B--2---:R-:W0:Y:S08]  /*03d0*/  LDS.U16 R3, [R2] ;  /* 0x0000000002037984 */ /* 0x004e300000000400 */
[----:B------:R-:W2:Y:S01]  /*03e0*/  LDS.U16 R4, [R2+UR7] ;  /* 0x0000000702047984 */ /* 0x000ea20008000400 */
[----:B0-----:R-:W-:-:S02]  /*03f0*/  HADD2.F32 R3, -RZ, R3.H0_H0 ;  /* 0x20000003ff037230 */ /* 0x001fc40000004100 */
[----:B--2---:R-:W-:-:S05]  /*0400*/  HADD2.F32 R4, -RZ, R4.H0_H0 ;  /* 0x20000004ff047230 */ /* 0x004fca0000004100 */
[----:B------:R-:W-:-:S05]  /*0410*/  FADD R3, R3, R4 ;  /* 0x0000000403037221 */ /* 0x000fca0000000000 */
[----:B------:R-:W-:-:S05]  /*0420*/  F2FP.F16.F32.PACK_AB R3, RZ, R3 ;  /* 0x00000003ff03723e */ /* 0x000fca00000000ff */
[----:B------:R0:W-:Y:S02]  /*0430*/  STS.U16 [R2], R3 ;  /* 0x0000000302007388 */ /* 0x0001e40000000400 */
.L_x_49:
[----:B------:R-:W-:Y:S05]  /*0440*/  BSYNC.RECONVERGENT B0 ;  /* 0x0000000000007941 */ /* 0x000fea0003800200 */
.L_x_48:
[----:B------:R-:W-:Y:S01]  /*0450*/  BAR.SYNC.DEFER_BLOCKING 0x0 ;  /* 0x0000000000007b1d */ /* 0x000fe20000010000 */
[----:B------:R-:W-:-:S05]  /*0460*/  UISETP.GT.U32.AND UP0, UPT, UR4, 0x83, UPT ;  /* 0x000000830400788c */ /* 0x000fca000bf04070 */
[----:B------:R-:W-:-:S04]  /*0470*/  UMOV UR4, UR5 ;  /* 0x0000000500047c82 */ /* 0x000fc80008000000 */
[----:B------:R-:W-:Y:S05]  /*0480*/  BRA.U UP0, `(.L_x_50) ;  /* 0xfffffffd00bc7547 */ /* 0x000fea000b83ffff */
.L_x_47:
[----:B------:R-:W-:-:S13]  /*0490*/  ISETP.GT.U32.AND P0, PT, R0, 0x1f, PT ;  /* 0x0000001f0000780c */ /* 0x000fda0003f04070 */
[----:B------:R-:W-:Y:S05]  /*04a0*/  @P0 EXIT ;  /* 0x000000000000094d */ /* 0x000fea0003800000 */
[----:B0-2---:R-:W0:Y:S01]  /*04b0*/  LDS.U16 R3, [R2] ;  /* 0x0000000002037984 */ /* 0x005e220000000400 */
[----:B------:R-:W-:-:S03]  /*04c0*/  ISETP.NE.AND P0, PT, R0, RZ, PT ;  /* 0x000000ff0000720c */ /* 0x000fc60003f05270 */
[----:B------:R-:W2:Y:S04]  /*04d0*/  LDS.U16 R4, [R2+0x40] ;  /* 0x0000400002047984 */ /* 0x000ea80000000400 */
[----:B------:R-:W3:Y:S04]  /*04e0*/  LDS.U16 R5, [R2+0x20] ;  /* 0x0000200002057984 */ /* 0x000ee80000000400 */
[----:B------:R-:W4:Y:S04]  /*04f0*/  LDS.U16 R6, [R2+0x10] ;  /* 0x0000100002067984 */ /* 0x000f280000000400 */
[----:B-1----:R-:W1:Y:S04]  /*0500*/  LDS.U16 R7, [R2+0x8] ;  /* 0x0000080002077984 */ /* 0x002e680000000400 */
[----:B------:R-:W5:Y:S04]  /*0510*/  LDS.U16 R8, [R2+0x4] ;  /* 0x0000040002087984 */ /* 0x000f680000000400 */
[----:B------:R-:W5:Y:S01]  /*0520*/  LDS.U16 R9, [R2+0x2] ;  /* 0x0000020002097984 */ /* 0x000f620000000400 */
[----:B0-----:R-:W-:-:S02]  /*0530*/  HADD2.F32 R3, -RZ, R3.H0_H0 ;  /* 0x20000003ff037230 */ /* 0x001fc40000004100 */
[----:B--2---:R-:W-:Y:S02]  /*0540*/  HADD2.F32 R4, -RZ, R4.H0_H0 ;  /* 0x20000004ff047230 */ /* 0x004fe40000004100 */
[----:B---3--:R-:W-:-:S03]  /*0550*/  HADD2.F32 R5, -RZ, R5.H0_H0 ;  /* 0x20000005ff057230 */ /* 0x008fc60000004100 */
[----:B------:R-:W-:Y:S01]  /*0560*/  FADD R3, R3, R4 ;  /* 0x0000000403037221 */ /* 0x000fe20000000000 */
[----:B----4-:R-:W-:-:S04]  /*0570*/  HADD2.F32 R6, -RZ, R6.H0_H0 ;  /* 0x20000006ff067230 */ /* 0x010fc80000004100 */
[----:B------:R-:W-:Y:S01]  /*0580*/  F2FP.F16.F32.PACK_AB R3, RZ, R3 ;  /* 0x00000003ff03723e */ /* 0x000fe200000000ff */
[----:B-1----:R-:W-:-:S04]  /*0590*/  HADD2.F32 R7, -RZ, R7.H0_H0 ;  /* 0x20000007ff077230 */ /* 0x002fc80000004100 */
[----:B------:R-:W-:Y:S01]  /*05a0*/  HADD2.F32 R4, -RZ, R3.H0_H0 ;  /* 0x20000003ff047230 */ /* 0x000fe20000004100 */
[----:B------:R0:W-:Y:S01]  /*05b0*/  STS.U16 [R2], R3 ;  /* 0x0000000302007388 */ /* 0x0001e20000000400 */
[----:B-----5:R-:W-:-:S03]  /*05c0*/  HADD2.F32 R8, -RZ, R8.H0_H0 ;  /* 0x20000008ff087230 */ /* 0x020fc60000004100 */
[----:B------:R-:W-:Y:S01]  /*05d0*/  FADD R4, R4, R5 ;  /* 0x0000000504047221 */ /* 0x000fe20000000000 */
[----:B------:R-:W-:-:S04]  /*05e0*/  HADD2.F32 R9, -RZ, R9.H0_H0 ;  /* 0x20000009ff097230 */ /* 0x000fc80000004100 */
[----:B------:R-:W-:-:S05]  /*05f0*/  F2FP.F16.F32.PACK_AB R4, RZ, R4 ;  /* 0x00000004ff04723e */ /* 0x000fca00000000ff */
[----:B------:R-:W-:Y:S01]  /*0600*/  HADD2.F32 R5, -RZ, R4.H0_H0 ;  /* 0x20000004ff057230 */ /* 0x000fe20000004100 */
[----:B------:R0:W-:Y:S04]  /*0610*/  STS.U16 [R2], R4 ;  /* 0x0000000402007388 */ /* 0x0001e80000000400 */
[----:B------:R-:W-:-:S05]  /*0620*/  FADD R5, R5, R6 ;  /* 0x0000000605057221 */ /* 0x000fca0000000000 */
        /* <DEDUP_REMOVED lines=13> */
[----:B------:R0:W-:Y:S01]  /*0700*/  STS.U16 [R2], R8 ;  /* 0x0000000802007388 */ /* 0x0001e20000000400 */
[----:B------:R-:W-:Y:S05]  /*0710*/  @P0 EXIT ;  /* 0x000000000000094d */ /* 0x000fea0003800000 */
[----:B------:R-:W1:Y:S01]  /*0720*/  S2UR UR5, SR_CgaCtaId ;  /* 0x00000000000579c3 */ /* 0x000e620000008800 */
[----:B------:R-:W-:Y:S01]  /*0730*/  UMOV UR4, 0x400 ;  /* 0x0000040000047882 */ /* 0x000fe20000000000 */
[----:B------:R-:W2:Y:S01]  /*0740*/  LDCU.64 UR8, c[0x0][0x398] ;  /* 0x00007300ff0877ac */ /* 0x000ea20008000a00 */
[----:B------:R-:W3:Y:S05]  /*0750*/  LDCU.64 UR10, c[0x0][0x380] ;  /* 0x00007000ff0a77ac */ /* 0x000eea0008000a00 */
[----:B------:R-:W2:Y:S01]  /*0760*/  S2UR UR7, SR_CTAID.Y ;  /* 0x00000000000779c3 */ /* 0x000ea20000002600 */
[----:B-1----:R-:W-:-:S03]  /*0770*/  ULEA UR4, UR5, UR4, 0x18 ;  /* 0x0000000405047291 */ /* 0x002fc6000f8ec0ff */
[----:B------:R-:W-:-:S06]  /*0780*/  UMOV UR5, URZ ;  /* 0x000000ff00057c82 */ /* 0x000fcc0008000000 */
[----:B0-----:R-:W0:Y:S01]  /*0790*/  LDS.U16 R5, [UR4] ;  /* 0x00000004ff057984 */ /* 0x001e220008000400 */
[----:B------:R-:W-:Y:S02]  /*07a0*/  UMOV UR4, UR6 ;  /* 0x0000000600047c82 */ /* 0x000fe40008000000 */
[----:B--2---:R-:W-:-:S04]  /*07b0*/  UIMAD.WIDE.U32 UR4, UR7, UR8, UR4 ;  /* 0x00000008070472a5 */ /* 0x004fc8000f8e0004 */
[----:B------:R-:W-:Y:S02]  /*07c0*/  UIMAD UR7, UR7, UR9, UR5 ;  /* 0x00000009070772a4 */ /* 0x000fe4000f8e0205 */
[----:B---3--:R-:W-:-:S04]  /*07d0*/  ULEA UR5, UP0, UR4, UR10, 0x1 ;  /* 0x0000000a04057291 */ /* 0x008fc8000f8008ff */
[----:B------:R-:W-:Y:S02]  /*07e0*/  ULEA.HI.X UR4, UR4, UR11, UR7, 0x1, UP0 ;  /* 0x0000000b04047291 */ /* 0x000fe400080f0c07 */
[----:B------:R-:W-:-:S04]  /*07f0*/  MOV R2, UR5 ;  /* 0x0000000500027c02 */ /* 0x000fc80008000f00 */
[----:B------:R-:W-:-:S05]  /*0800*/  MOV R3, UR4 ;  /* 0x0000000400037c02 */ /* 0x000fca0008000f00 */
[----:B0-----:R-:W-:Y:S01]  /*0810*/  STG.E.U16 desc[UR12][R2.64], R5 ;  /* 0x0000000502007986 */ /* 0x001fe2000c10150c */
[----:B------:R-:W-:Y:S05]  /*0820*/  EXIT ;  /* 0x000000000000794d */ /* 0x000fea0003800000 */
.L_x_51:
        /* <DEDUP_REMOVED lines=13> */
.L_x_3171:


//--------------------- .text.contiguous_reduce2_f16 --------------------------
	.section	.text.contiguous_reduce2_f16,"ax",@progbits
	.align	128
        .global         contiguous_reduce2_f16
        .type           contiguous_reduce2_f16,@function
        .size           contiguous_reduce2_f16,(.L_x_3101 - contiguous_reduce2_f16)
        .other          contiguous_reduce2_f16,@"STO_CUDA_ENTRY STV_DEFAULT"
contiguous_reduce2_f16:
.text.contiguous_reduce2_f16:
[----:B------:R-:W-:Y:S01]  /*0000*/  LDC R1, c[0x0][0x37c] ;  /* 0x0000df00ff017b82 */ /* 0x000fe20000000800 */
[----:B------:R-:W0:Y:S07]  /*0010*/  S2R R0, SR_TID.X ;  /* 0x0000000000007919 */ /* 0x000e2e0000002100 */
[----:B------:R-:W1:Y:S01]  /*0020*/  S2UR UR6, SR_CTAID.X ;  /* 0x00000000000679c3 */ /* 0x000e620000002500 */
[----:B------:R-:W2:Y:S01]  /*0030*/  LDCU.64 UR8, c[0x0][0x3a8] ;  /* 0x00007500ff0877ac */ /* 0x000ea20008000a00 */
[----:B------:R-:W-:Y:S01]  /*0040*/  BSSY.RECONVERGENT B0, `(.L_x_52) ;  /* 0x0000669000007945 */ /* 0x000fe20003800200 */
[----:B------:R-:W-:Y:S01]  /*0050*/  UMOV UR4, 0x400 ;  /* 0x0000040000047882 */ /* 0x000fe20000000000 */
[----:B------:R-:W3:Y:S04]  /*0060*/  LDCU.64 UR10, c[0x0][0x388] ;  /* 0x00007100ff0a77ac */ /* 0x000ee80008000a00 */
[----:B------:R-:W1:Y:S01]  /*0070*/  LDC R19, c[0x0][0x360] ;  /* 0x0000d800ff137b82 */ /* 0x000e620000000800 */
[----:B------:R-:W4:Y:S07]  /*0080*/  LDCU.64 UR12, c[0x0][0x358] ;  /* 0x00006b00ff0c77ac */ /* 0x000f2e0008000a00 */
[----:B------:R-:W5:Y:S08]  /*0090*/  S2UR UR5, SR_CgaCtaId ;  /* 0x00000000000579c3 */ /* 0x000f700000008800 */
[----:B------:R-:W4:Y:S01]  /*00a0*/  LDC R6, c[0x0][0x3a0] ;  /* 0x0000e800ff067b82 */ /* 0x000f220000000800 */
[----:B---3--:R-:W-:Y:S01]  /*00b0*/  MOV R12, UR10 ;  /* 0x0000000a000c7c02 */ /* 0x008fe20008000f00 */
[----:B------:R-:W-:-:S02]  /*00c0*/  IMAD.U32 R7, RZ, RZ, UR11 ;  /* 0x0000000bff077e24 */ /* 0x000fc4000f8e00ff */
[----:B-1----:R-:W-:-:S05]  /*00d0*/  IMAD R9, R19, UR6, RZ ;  /* 0x0000000613097c24 */ /* 0x002fca000f8e02ff */
[----:B0-----:R-:W-:Y:S01]  /*00e0*/  LEA R8, R9, R0, 0x1 ;  /* 0x0000000009087211 */ /* 0x001fe200078e08ff */
[----:B-----5:R-:W-:-:S04]  /*00f0*/  ULEA UR4, UR5, UR4, 0x18 ;  /* 0x0000000405047291 */ /* 0x020fc8000f8ec0ff */
[----:B------:R-:W-:Y:S02]  /*0100*/  IMAD.IADD R18, R8, 0x1, R19 ;  /* 0x0000000108127824 */ /* 0x000fe400078e0213 */
[----:B------:R-:W-:-:S03]  /*0110*/  LEA R2, R0, UR4, 0x1 ;  /* 0x0000000400027c11 */ /* 0x000fc6000f8e08ff */
[----:B--2---:R-:W-:Y:S02]  /*0120*/  ISETP.GE.U32.AND P0, PT, R18, UR8, PT ;  /* 0x0000000812007c0c */ /* 0x004fe4000bf06070 */
[----:B----4-:R-:W-:Y:S01]  /*0130*/  IADD3 R14, PT, PT, R6, -0x1, RZ ;  /* 0xffffffff060e7810 */ /* 0x010fe20007ffe0ff */
[----:B------:R0:W-:Y:S01]  /*0140*/  STS.U16 [R2], RZ ;  /* 0x000000ff02007388 */ /* 0x0001e20000000400 */
[----:B------:R-:W-:Y:S01]  /*0150*/  ISETP.GE.U32.AND.EX P0, PT, RZ, UR9, PT, P0 ;  /* 0x00000009ff007c0c */ /* 0x000fe2000bf06100 */
[----:B------:R-:W1:-:S12]  /*0160*/  LDCU UR4, c[0x0][0x360] ;  /* 0x00006c00ff0477ac */ /* 0x000e580008000800 */
[----:B0-----:R-:W-:Y:S05]  /*0170*/  @P0 BRA `(.L_x_53) ;  /* 0x0000002c00bc0947 */ /* 0x001fea0003800000 */
[----:B------:R-:W0:Y:S01]  /*0180*/  S2R R3, SR_CTAID.Y ;  /* 0x0000000000037919 */ /* 0x000e220000002600 */
[----:B------:R-:W-:Y:S01]  /*0190*/  ISETP.GE.AND P0, PT, R14, RZ, PT ;  /* 0x000000ff0e00720c */ /* 0x000fe20003f06270 */
[----:B------:R-:W-:Y:S02]  /*01a0*/  HFMA2 R19, -RZ, RZ, 0, 0 ;  /* 0x00000000ff137431 */ /* 0x000fe400000001ff */
[----:B------:R-:W-:Y:S01]  /*01b0*/  IMAD.MOV.U32 R9, RZ, RZ, RZ ;  /* 0x000000ffff097224 */ /* 0x000fe200078e00ff */
[----:B------:R-:W-:Y:S02]  /*01c0*/  CS2R R12, SRZ ;  /* 0x00000000000c7805 */ /* 0x000fe4000001ff00 */
[----:B------:R-:W-:Y:S01]  /*01d0*/  CS2R R20, SRZ ;  /* 0x0000000000147805 */ /* 0x000fe2000001ff00 */
[----:B0-----:R-:W-:-:S04]  /*01e0*/  IMAD.WIDE.U32 R8, R3, UR8, R8 ;  /* 0x0000000803087c25 */ /* 0x001fc8000f8e0008 */
[----:B------:R-:W-:-:S04]  /*01f0*/  IMAD.WIDE.U32 R18, R3, UR8, R18 ;  /* 0x0000000803127c25 */ /* 0x000fc8000f8e0012 */
[----:B------:R-:W-:Y:S01]  /*0200*/  IMAD R7, R3, UR9, RZ ;  /* 0x0000000903077c24 */ /* 0x000fe2000f8e02ff */
[----:B------:R-:W-:Y:S06]  /*0210*/  @!P0 BRA `(.L_x_54) ;  /* 0x0000002c00608947 */ /* 0x000fec0003800000 */
[----:B------:R-:W-:Y:S01]  /*0220*/  IMAD.MOV.U32 R5, RZ, RZ, R14 ;  /* 0x000000ffff057224 */ /* 0x000fe200078e000e */
[----:B------:R-:W-:Y:S01]  /*0230*/  IADD3 R3, PT, PT, R9, R7, RZ ;  /* 0x0000000709037210 */ /* 0x000fe20007ffe0ff */
[----:B------:R-:W-:Y:S01]  /*0240*/  IMAD.MOV.U32 R4, RZ, RZ, R8 ;  /* 0x000000ffff047224 */ /* 0x000fe200078e0008 */
[----:B------:R-:W-:Y:S02]  /*0250*/  IADD3 R19, PT, PT, R7, R19, RZ ;  /* 0x0000001307137210 */ /* 0x000fe40007ffe0ff */
[----:B------:R-:W-:Y:S02]  /*0260*/  CS2R R20, SRZ ;  /* 0x0000000000147805 */ /* 0x000fe4000001ff00 */
[----:B------:R-:W-:Y:S02]  /*0270*/  ISETP.GE.U32.AND P0, PT, R5, 0x3, PT ;  /* 0x000000030500780c */ /* 0x000fe40003f06070 */
[----:B------:R-:W-:-:S11]  /*0280*/  CS2R R12, SRZ ;  /* 0x00000000000c7805 */ /* 0x000fd6000001ff00 */
[----:B------:R-:W-:Y:S05]  /*0290*/  @!P0 BRA `(.L_x_55) ;  /* 0x0000001800b08947 */ /* 0x000fea0003800000 */
[----:B------:R-:W0:Y:S01]  /*02a0*/  LDC.64 R14, c[0x0][0x390] ;  /* 0x0000e400ff0e7b82 */ /* 0x000e220000000a00 */
[C---:B------:R-:W-:Y:S01]  /*02b0*/  LOP3.LUT R7, R6.reuse, 0xfffffffc, RZ, 0xc0, !PT ;  /* 0xfffffffc06077812 */ /* 0x040fe200078ec0ff */
[----:B------:R-:W-:Y:S01]  /*02c0*/  VIADD R5, R6, 0xfffffffe ;  /* 0xfffffffe06057836 */ /* 0x000fe20000000000 */
[----:B------:R-:W-:Y:S02]  /*02d0*/  CS2R R20, SRZ ;  /* 0x0000000000147805 */ /* 0x000fe4000001ff00 */
[----:B------:R-:W-:-:S03]  /*02e0*/  IADD3 R6, PT, PT, -R7, RZ, RZ ;  /* 0x000000ff07067210 */ /* 0x000fc60007ffe1ff */
[----:B------:R-:W2:Y:S04]  /*02f0*/  LDC.64 R16, c[0x0][0x398] ;  /* 0x0000e600ff107b82 */ /* 0x000ea80000000a00 */
.L_x_80:
[----:B------:R-:W-:-:S04]  /*0300*/  VIADD R7, R5, 0x1 ;  /* 0x0000000105077836 */ /* 0x000fc80000000000 */
[----:B0-----:R-:W-:-:S06]  /*0310*/  IMAD.WIDE.U32 R22, R7, 0x8, R14 ;  /* 0x0000000807167825 */ /* 0x001fcc00078e000e */
[----:B------:R-:W3:Y:S01]  /*0320*/  LDG.E.64 R22, desc[UR12][R22.64] ;  /* 0x0000000c16167981 */ /* 0x000ee2000c1e1b00 */
[----:B------:R-:W-:Y:S01]  /*0330*/  IADD3 R6, PT, PT, R6, 0x4, RZ ;  /* 0x0000000406067810 */ /* 0x000fe20007ffe0ff */
[----:B------:R-:W-:Y:S03]  /*0340*/  BSSY.RECONVERGENT B1, `(.L_x_56) ;  /* 0x000002c000017945 */ /* 0x000fe60003800200 */
[----:B------:R-:W-:Y:S02]  /*0350*/  ISETP.NE.AND P1, PT, R6, RZ, PT ;  /* 0x000000ff0600720c */ /* 0x000fe40003f25270 */
[----:B---3--:R-:W-:-:S04]  /*0360*/  LOP3.LUT R8, R3, R23, RZ, 0xfc, !PT ;  /* 0x0000001703087212 */ /* 0x008fc800078efcff */
[----:B------:R-:W-:-:S13]  /*0370*/  ISETP.NE.U32.AND P0, PT, R8, RZ, PT ;  /* 0x000000ff0800720c */ /* 0x000fda0003f05070 */
[----:B------:R-:W-:Y:S05]  /*0380*/  @P0 BRA `(.L_x_57) ;  /* 0x00000000005c0947 */ /* 0x000fea0003800000 */
[----:B------:R-:W0:Y:S01]  /*0390*/  I2F.U32.RP R3, R22 ;  /* 0x0000001600037306 */ /* 0x000e220000209000 */
[----:B------:R-:W-:Y:S02]  /*03a0*/  IADD3 R11, PT, PT, RZ, -R22, RZ ;  /* 0x80000016ff0b7210 */ /* 0x000fe40007ffe0ff */
[----:B------:R-:W-:Y:S02]  /*03b0*/  ISETP.NE.U32.AND P3, PT, R22, RZ, PT ;  /* 0x000000ff1600720c */ /* 0x000fe40003f65070 */
[----:B------:R-:W-:-:S03]  /*03c0*/  MOV R37, RZ ;  /* 0x000000ff00257202 */ /* 0x000fc60000000f00 */
[----:B0-----:R-:W0:Y:S02]  /*03d0*/  MUFU.RCP R3, R3 ;  /* 0x0000000300037308 */ /* 0x001e240000001000 */
[----:B0-----:R-:W-:-:S06]  /*03e0*/  VIADD R8, R3, 0xffffffe ;  /* 0x0ffffffe03087836 */ /* 0x001fcc0000000000 */
[----:B------:R0:W3:Y:S02]  /*03f0*/  F2I.FTZ.U32.TRUNC.NTZ R9, R8 ;  /* 0x0000000800097305 */ /* 0x0000e4000021f000 */
[----:B0-----:R-:W-:Y:S02]  /*0400*/  IMAD.MOV.U32 R8, RZ, RZ, RZ ;  /* 0x000000ffff087224 */ /* 0x001fe400078e00ff */
[----:B---3--:R-:W-:-:S04]  /*0410*/  IMAD R11, R11, R9, RZ ;  /* 0x000000090b0b7224 */ /* 0x008fc800078e02ff */
[----:B------:R-:W-:-:S06]  /*0420*/  IMAD.HI.U32 R9, R9, R11, R8 ;  /* 0x0000000b09097227 */ /* 0x000fcc00078e0008 */
[----:B------:R-:W-:-:S05]  /*0430*/  IMAD.HI.U32 R36, R9, R4, RZ ;  /* 0x0000000409247227 */ /* 0x000fca00078e00ff */
[----:B------:R-:W-:-:S05]  /*0440*/  IADD3 R9, PT, PT, -R36, RZ, RZ ;  /* 0x000000ff24097210 */ /* 0x000fca0007ffe1ff */
[----:B------:R-:W-:-:S05]  /*0450*/  IMAD R9, R22, R9, R4 ;  /* 0x0000000916097224 */ /* 0x000fca00078e0204 */
[----:B------:R-:W-:-:S13]  /*0460*/  ISETP.GE.U32.AND P0, PT, R9, R22, PT ;  /* 0x000000160900720c */ /* 0x000fda0003f06070 */
[----:B------:R-:W-:Y:S01]  /*0470*/  @P0 IMAD.IADD R9, R9, 0x1, -R22 ;  /* 0x0000000109090824 */ /* 0x000fe200078e0a16 */
[----:B------:R-:W-:-:S04]  /*0480*/  @P0 IADD3 R36, PT, PT, R36, 0x1, RZ ;  /* 0x0000000124240810 */ /* 0x000fc80007ffe0ff */
[----:B------:R-:W-:Y:S01]  /*0490*/  ISETP.GE.U32.AND P2, PT, R9, R22, PT ;  /* 0x000000160900720c */ /* 0x000fe20003f46070 */
[----:B------:R-:W-:-:S12]  /*04a0*/  IMAD.MOV.U32 R9, RZ, RZ, RZ ;  /* 0x000000ffff097224 */ /* 0x000fd800078e00ff */
[----:B------:R-:W-:Y:S01]  /*04b0*/  @P2 VIADD R36, R36, 0x1 ;  /* 0x0000000124242836 */ /* 0x000fe20000000000 */
[----:B------:R-:W-:-:S04]  /*04c0*/  @!P3 LOP3.LUT R36, RZ, R22, RZ, 0x33, !PT ;  /* 0x00000016ff24b212 */ /* 0x000fc800078e33ff */
[----:B------:R-:W-:-:S05]  /*04d0*/  IADD3 R3, PT, PT, -R36, RZ, RZ ;  /* 0x000000ff24037210 */ /* 0x000fca0007ffe1ff */
[----:B------:R-:W-:Y:S01]  /*04e0*/  IMAD R8, R22, R3, R4 ;  /* 0x0000000316087224 */ /* 0x000fe200078e0204 */
[----:B------:R-:W-:Y:S06]  /*04f0*/  BRA `(.L_x_58) ;  /* 0x0000000000407947 */ /* 0x000fec0003800000 */
.L_x_57:
[----:B------:R-:W-:Y:S01]  /*0500*/  IMAD.MOV.U32 R26, RZ, RZ, R4 ;  /* 0x000000ffff1a7224 */ /* 0x000fe200078e0004 */
[----:B------:R-:W-:Y:S01]  /*0510*/  MOV R11, R3 ;  /* 0x00000003000b7202 */ /* 0x000fe20000000f00 */
[----:B------:R-:W-:Y:S01]  /*0520*/  IMAD.MOV.U32 R10, RZ, RZ, R22 ;  /* 0x000000ffff0a7224 */ /* 0x000fe200078e0016 */
[----:B------:R-:W-:Y:S02]  /*0530*/  MOV R9, R23 ;  /* 0x0000001700097202 */ /* 0x000fe40000000f00 */
[----:B------:R-:W-:-:S07]  /*0540*/  MOV R8, 0x560 ;  /* 0x0000056000087802 */ /* 0x000fce0000000f00 */
[----:B-12---:R-:W-:Y:S05]  /*0550*/  CALL.REL.NOINC `($__internal_2_$__cuda_sm20_div_s64) ;  /* 0x0000006400987944 */ /* 0x006fea0003c00000 */
[----:B------:R-:W-:Y:S01]  /*0560*/  IADD3 R27, P0, PT, RZ, -R24, RZ ;  /* 0x80000018ff1b7210 */ /* 0x000fe20007f1e0ff */
[----:B------:R-:W-:Y:S01]  /*0570*/  IMAD.MOV.U32 R9, RZ, RZ, R3 ;  /* 0x000000ffff097224 */ /* 0x000fe200078e0003 */
[----:B------:R-:W-:Y:S01]  /*0580*/  MOV R8, R4 ;  /* 0x0000000400087202 */ /* 0x000fe20000000f00 */
[----:B------:R-:W-:Y:S01]  /*0590*/  IMAD.MOV.U32 R36, RZ, RZ, R24 ;  /* 0x000000ffff247224 */ /* 0x000fe200078e0018 */
[----:B------:R-:W-:Y:S01]  /*05a0*/  MOV R37, R25 ;  /* 0x0000001900257202 */ /* 0x000fe20000000f00 */
[----:B------:R-:W-:Y:S02]  /*05b0*/  IMAD.X R11, RZ, RZ, ~R25, P0 ;  /* 0x000000ffff0b7224 */ /* 0x000fe400000e0e19 */
[----:B------:R-:W-:-:S04]  /*05c0*/  IMAD.WIDE.U32 R8, R22, R27, R8 ;  /* 0x0000001b16087225 */ /* 0x000fc800078e0008 */
[----:B------:R-:W-:-:S04]  /*05d0*/  IMAD R11, R11, R22, RZ ;  /* 0x000000160b0b7224 */ /* 0x000fc800078e02ff */
[----:B------:R-:W-:-:S05]  /*05e0*/  IMAD R11, R23, R27, R11 ;  /* 0x0000001b170b7224 */ /* 0x000fca00078e020b */
[----:B------:R-:W-:-:S07]  /*05f0*/  IADD3 R9, PT, PT, R9, R11, RZ ;  /* 0x0000000b09097210 */ /* 0x000fce0007ffe0ff */
.L_x_58:
[----:B-1----:R-:W-:Y:S05]  /*0600*/  BSYNC.RECONVERGENT B1 ;  /* 0x0000000000017941 */ /* 0x002fea0003800200 */
.L_x_56:
[----:B--2---:R-:W-:-:S06]  /*0610*/  IMAD.WIDE.U32 R38, R7, 0x8, R16 ;  /* 0x0000000807267825 */ /* 0x004fcc00078e0010 */
[----:B------:R-:W2:Y:S01]  /*0620*/  LDG.E.64 R38, desc[UR12][R38.64] ;  /* 0x0000000c26267981 */ /* 0x000ea2000c1e1b00 */
[----:B------:R-:W-:Y:S01]  /*0630*/  LOP3.LUT R3, R19, R23, RZ, 0xfc, !PT ;  /* 0x0000001713037212 */ /* 0x000fe200078efcff */
[----:B------:R-:W-:Y:S03]  /*0640*/  BSSY.RECONVERGENT B1, `(.L_x_59) ;  /* 0x000002d000017945 */ /* 0x000fe60003800200 */
[----:B------:R-:W-:Y:S01]  /*0650*/  ISETP.NE.U32.AND P0, PT, R3, RZ, PT ;  /* 0x000000ff0300720c */ /* 0x000fe20003f05070 */
[-C--:B--2---:R-:W-:Y:S02]  /*0660*/  IMAD R4, R39, R8.reuse, RZ ;  /* 0x0000000827047224 */ /* 0x084fe400078e02ff */
[----:B------:R-:W-:-:S04]  /*0670*/  IMAD.WIDE.U32 R42, R38, R8, R12 ;  /* 0x00000008262a7225 */ /* 0x000fc800078e000c */
[----:B------:R-:W-:-:S04]  /*0680*/  IMAD R3, R38, R9, R4 ;  /* 0x0000000926037224 */ /* 0x000fc800078e0204 */
[----:B------:R-:W-:Y:S02]  /*0690*/  IMAD.IADD R3, R43, 0x1, R3 ;  /* 0x000000012b037824 */ /* 0x000fe400078e0203 */
[----:B------:R-:W-:Y:S05]  /*06a0*/  @P0 BRA `(.L_x_60) ;  /* 0x0000000000600947 */ /* 0x000fea0003800000 */
[----:B------:R-:W0:Y:S01]  /*06b0*/  I2F.U32.RP R10, R22 ;  /* 0x00000016000a7306 */ /* 0x000e220000209000 */
[----:B------:R-:W-:Y:S01]  /*06c0*/  IMAD.MOV R7, RZ, RZ, -R22 ;  /* 0x000000ffff077224 */ /* 0x000fe200078e0a16 */
[----:B------:R-:W-:Y:S01]  /*06d0*/  ISETP.NE.U32.AND P3, PT, R22, RZ, PT ;  /* 0x000000ff1600720c */ /* 0x000fe20003f65070 */
[----:B------:R-:W-:-:S05]  /*06e0*/  HFMA2 R23, -RZ, RZ, 0, 0 ;  /* 0x00000000ff177431 */ /* 0x000fca00000001ff */
[----:B0-----:R-:W0:Y:S02]  /*06f0*/  MUFU.RCP R10, R10 ;  /* 0x0000000a000a7308 */ /* 0x001e240000001000 */
[----:B0-----:R-:W-:-:S06]  /*0700*/  IADD3 R8, PT, PT, R10, 0xffffffe, RZ ;  /* 0x0ffffffe0a087810 */ /* 0x001fcc0007ffe0ff */
[----:B------:R0:W1:Y:S02]  /*0710*/  F2I.FTZ.U32.TRUNC.NTZ R9, R8 ;  /* 0x0000000800097305 */ /* 0x000064000021f000 */
[----:B0-----:R-:W-:Y:S02]  /*0720*/  HFMA2 R8, -RZ, RZ, 0, 0 ;  /* 0x00000000ff087431 */ /* 0x001fe400000001ff */
[----:B-1----:R-:W-:-:S04]  /*0730*/  IMAD R7, R7, R9, RZ ;  /* 0x0000000907077224 */ /* 0x002fc800078e02ff */
[----:B------:R-:W-:-:S06]  /*0740*/  IMAD.HI.U32 R7, R9, R7, R8 ;  /* 0x0000000709077227 */ /* 0x000fcc00078e0008 */
[----:B------:R-:W-:-:S04]  /*0750*/  IMAD.HI.U32 R4, R7, R18, RZ ;  /* 0x0000001207047227 */ /* 0x000fc800078e00ff */
[----:B------:R-:W-:-:S04]  /*0760*/  IMAD.MOV R7, RZ, RZ, -R4 ;  /* 0x000000ffff077224 */ /* 0x000fc800078e0a04 */
[----:B------:R-:W-:-:S05]  /*0770*/  IMAD R7, R22, R7, R18 ;  /* 0x0000000716077224 */ /* 0x000fca00078e0212 */
[----:B------:R-:W-:-:S13]  /*0780*/  ISETP.GE.U32.AND P0, PT, R7, R22, PT ;  /* 0x000000160700720c */ /* 0x000fda0003f06070 */
[----:B------:R-:W-:Y:S01]  /*0790*/  @P0 IADD3 R7, PT, PT, -R22, R7, RZ ;  /* 0x0000000716070210 */ /* 0x000fe20007ffe1ff */
[----:B------:R-:W-:-:S03]  /*07a0*/  @P0 VIADD R4, R4, 0x1 ;  /* 0x0000000104040836 */ /* 0x000fc60000000000 */
[----:B------:R-:W-:Y:S02]  /*07b0*/  ISETP.GE.U32.AND P2, PT, R7, R22, PT ;  /* 0x000000160700720c */ /* 0x000fe40003f46070 */
[----:B------:R-:W-:-:S11]  /*07c0*/  MOV R7, RZ ;  /* 0x000000ff00077202 */ /* 0x000fd60000000f00 */
[----:B------:R-:W-:Y:S02]  /*07d0*/  @P2 IADD3 R4, PT, PT, R4, 0x1, RZ ;  /* 0x0000000104042810 */ /* 0x000fe40007ffe0ff */
[----:B------:R-:W-:-:S05]  /*07e0*/  @!P3 LOP3.LUT R4, RZ, R22, RZ, 0x33, !PT ;  /* 0x00000016ff04b212 */ /* 0x000fca00078e33ff */
[----:B------:R-:W-:-:S04]  /*07f0*/  IMAD.MOV R9, RZ, RZ, -R4 ;  /* 0x000000ffff097224 */ /* 0x000fc800078e0a04 */
[----:B------:R-:W-:Y:S02]  /*0800*/  IMAD R8, R22, R9, R18 ;  /* 0x0000000916087224 */ /* 0x000fe400078e0212 */
[----:B------:R-:W-:Y:S01]  /*0810*/  IMAD.MOV.U32 R22, RZ, RZ, R4 ;  /* 0x000000ffff167224 */ /* 0x000fe200078e0004 */
[----:B------:R-:W-:Y:S06]  /*0820*/  BRA `(.L_x_61) ;  /* 0x0000000000387947 */ /* 0x000fec0003800000 */
.L_x_60:
[----:B------:R-:W-:Y:S01]  /*0830*/  IMAD.MOV.U32 R26, RZ, RZ, R18 ;  /* 0x000000ffff1a7224 */ /* 0x000fe200078e0012 */
[----:B------:R-:W-:Y:S01]  /*0840*/  MOV R11, R19 ;  /* 0x00000013000b7202 */ /* 0x000fe20000000f00 */
[----:B------:R-:W-:Y:S01]  /*0850*/  IMAD.MOV.U32 R10, RZ, RZ, R22 ;  /* 0x000000ffff0a7224 */ /* 0x000fe200078e0016 */
[----:B------:R-:W-:Y:S02]  /*0860*/  MOV R9, R23 ;  /* 0x0000001700097202 */ /* 0x000fe40000000f00 */
[----:B------:R-:W-:-:S07]  /*0870*/  MOV R8, 0x890 ;  /* 0x0000089000087802 */ /* 0x000fce0000000f00 */
[----:B------:R-:W-:Y:S05]  /*0880*/  CALL.REL.NOINC `($__internal_2_$__cuda_sm20_div_s64) ;  /* 0x0000006000cc7944 */ /* 0x000fea0003c00000 */
[----:B------:R-:W-:-:S05]  /*0890*/  IADD3 R7, P0, PT, RZ, -R24, RZ ;  /* 0x80000018ff077210 */ /* 0x000fca0007f1e0ff */
[----:B------:R-:W-:-:S04]  /*08a0*/  IMAD.X R9, RZ, RZ, ~R25, P0 ;  /* 0x000000ffff097224 */ /* 0x000fc800000e0e19 */
[----:B------:R-:W-:Y:S02]  /*08b0*/  IMAD R4, R9, R22, RZ ;  /* 0x0000001609047224 */ /* 0x000fe400078e02ff */
[----:B------:R-:W-:-:S04]  /*08c0*/  IMAD.WIDE.U32 R8, R22, R7, R18 ;  /* 0x0000000716087225 */ /* 0x000fc800078e0012 */
[----:B------:R-:W-:Y:S01]  /*08d0*/  IMAD R7, R23, R7, R4 ;  /* 0x0000000717077224 */ /* 0x000fe200078e0204 */
[----:B------:R-:W-:Y:S01]  /*08e0*/  MOV R23, R25 ;  /* 0x0000001900177202 */ /* 0x000fe20000000f00 */
[----:B------:R-:W-:-:S03]  /*08f0*/  IMAD.MOV.U32 R22, RZ, RZ, R24 ;  /* 0x000000ffff167224 */ /* 0x000fc600078e0018 */
[----:B------:R-:W-:-:S07]  /*0900*/  IADD3 R7, PT, PT, R7, R9, RZ ;  /* 0x0000000907077210 */ /* 0x000fce0007ffe0ff */
.L_x_61:
[----:B------:R-:W-:Y:S05]  /*0910*/  BSYNC.RECONVERGENT B1 ;  /* 0x0000000000017941 */ /* 0x000fea0003800200 */
.L_x_59:
[----:B------:R-:W-:-:S06]  /*0920*/  IMAD.WIDE.U32 R18, R5, 0x8, R14 ;  /* 0x0000000805127825 */ /* 0x000fcc00078e000e */
[----:B------:R-:W2:Y:S01]  /*0930*/  LDG.E.64 R18, desc[UR12][R18.64] ;  /* 0x0000000c12127981 */ /* 0x000ea2000c1e1b00 */
[----:B------:R-:W-:Y:S01]  /*0940*/  IMAD R7, R7, R38, RZ ;  /* 0x0000002607077224 */ /* 0x000fe200078e02ff */
[----:B------:R-:W-:Y:S01]  /*0950*/  BSSY.RECONVERGENT B1, `(.L_x_62) ;  /* 0x000002e000017945 */ /* 0x000fe20003800200 */
[----:B------:R-:W-:-:S04]  /*0960*/  IMAD.WIDE.U32 R12, R38, R8, R20 ;  /* 0x00000008260c7225 */ /* 0x000fc800078e0014 */
[----:B------:R-:W-:-:S04]  /*0970*/  IMAD R7, R39, R8, R7 ;  /* 0x0000000827077224 */ /* 0x000fc800078e0207 */
[----:B------:R-:W-:Y:S01]  /*0980*/  IMAD.IADD R21, R13, 0x1, R7 ;  /* 0x000000010d157824 */ /* 0x000fe200078e0207 */
[----:B--2---:R-:W-:-:S04]  /*0990*/  LOP3.LUT R4, R37, R19, RZ, 0xfc, !PT ;  /* 0x0000001325047212 */ /* 0x004fc800078efcff */
[----:B------:R-:W-:-:S13]  /*09a0*/  ISETP.NE.U32.AND P0, PT, R4, RZ, PT ;  /* 0x000000ff0400720c */ /* 0x000fda0003f05070 */
[----:B------:R-:W-:Y:S05]  /*09b0*/  @P0 BRA `(.L_x_63) ;  /* 0x00000000005c0947 */ /* 0x000fea0003800000 */
[----:B------:R-:W0:Y:S01]  /*09c0*/  I2F.U32.RP R4, R18 ;  /* 0x0000001200047306 */ /* 0x000e220000209000 */
[----:B------:R-:W-:Y:S01]  /*09d0*/  IMAD.MOV R7, RZ, RZ, -R18 ;  /* 0x000000ffff077224 */ /* 0x000fe200078e0a12 */
[----:B------:R-:W-:Y:S01]  /*09e0*/  ISETP.NE.U32.AND P3, PT, R18, RZ, PT ;  /* 0x000000ff1200720c */ /* 0x000fe20003f65070 */
[----:B------:R-:W-:-:S05]  /*09f0*/  IMAD.MOV.U32 R39, RZ, RZ, RZ ;  /* 0x000000ffff277224 */ /* 0x000fca00078e00ff */
        /* <DEDUP_REMOVED lines=17> */
[----:B------:R-:W-:Y:S01]  /*0b10*/  IMAD R8, R18, R9, R36 ;  /* 0x0000000912087224 */ /* 0x000fe200078e0224 */
[----:B------:R-:W-:Y:S06]  /*0b20*/  BRA `(.L_x_64) ;  /* 0x0000000000407947 */ /* 0x000fec0003800000 */
.L_x_63:
[----:B------:R-:W-:Y:S01]  /*0b30*/  MOV R26, R36 ;  /* 0x00000024001a7202 */ /* 0x000fe20000000f00 */
[----:B------:R-:W-:Y:S01]  /*0b40*/  IMAD.MOV.U32 R11, RZ, RZ, R37 ;  /* 0x000000ffff0b7224 */ /* 0x000fe200078e0025 */
[----:B------:R-:W-:Y:S01]  /*0b50*/  MOV R10, R18 ;  /* 0x00000012000a7202 */ /* 0x000fe20000000f00 */
[----:B------:R-:W-:Y:S01]  /*0b60*/  IMAD.MOV.U32 R9, RZ, RZ, R19 ;  /* 0x000000ffff097224 */ /* 0x000fe200078e0013 */
[----:B------:R-:W-:-:S07]  /*0b70*/  MOV R8, 0xb90 ;  /* 0x00000b9000087802 */ /* 0x000fce0000000f00 */
[----:B------:R-:W-:Y:S05]  /*0b80*/  CALL.REL.NOINC `($__internal_2_$__cuda_sm20_div_s64) ;  /* 0x00000060000c7944 */ /* 0x000fea0003c00000 */
[-C--:B------:R-:W-:Y:S01]  /*0b90*/  IADD3 R11, P0, PT, RZ, -R24.reuse, RZ ;  /* 0x80000018ff0b7210 */ /* 0x080fe20007f1e0ff */
[----:B------:R-:W-:Y:S01]  /*0ba0*/  IMAD.MOV.U32 R8, RZ, RZ, R36 ;  /* 0x000000ffff087224 */ /* 0x000fe200078e0024 */
[----:B------:R-:W-:Y:S01]  /*0bb0*/  MOV R9, R37 ;  /* 0x0000002500097202 */ /* 0x000fe20000000f00 */
[----:B------:R-:W-:Y:S01]  /*0bc0*/  IMAD.MOV.U32 R39, RZ, RZ, R25 ;  /* 0x000000ffff277224 */ /* 0x000fe200078e0019 */
[----:B------:R-:W-:Y:S02]  /*0bd0*/  IADD3.X R7, PT, PT, RZ, ~R25, RZ, P0, !PT ;  /* 0x80000019ff077210 */ /* 0x000fe400007fe4ff */
[----:B------:R-:W-:Y:S01]  /*0be0*/  MOV R38, R24 ;  /* 0x0000001800267202 */ /* 0x000fe20000000f00 */
[----:B------:R-:W-:-:S04]  /*0bf0*/  IMAD.WIDE.U32 R8, R18, R11, R8 ;  /* 0x0000000b12087225 */ /* 0x000fc800078e0008 */
[----:B------:R-:W-:-:S04]  /*0c00*/  IMAD R7, R7, R18, RZ ;  /* 0x0000001207077224 */ /* 0x000fc800078e02ff */
[----:B------:R-:W-:-:S04]  /*0c10*/  IMAD R7, R19, R11, R7 ;  /* 0x0000000b13077224 */ /* 0x000fc800078e0207 */
[----:B------:R-:W-:-:S07]  /*0c20*/  IMAD.IADD R7, R9, 0x1, R7 ;  /* 0x0000000109077824 */ /* 0x000fce00078e0207 */
.L_x_64:
[----:B------:R-:W-:Y:S05]  /*0c30*/  BSYNC.RECONVERGENT B1 ;  /* 0x0000000000017941 */ /* 0x000fea0003800200 */
.L_x_62:
[----:B------:R-:W-:-:S06]  /*0c40*/  IMAD.WIDE.U32 R40, R5, 0x8, R16 ;  /* 0x0000000805287825 */ /* 0x000fcc00078e0010 */
[----:B------:R-:W2:Y:S01]  /*0c50*/  LDG.E.64 R40, desc[UR12][R40.64] ;  /* 0x0000000c28287981 */ /* 0x000ea2000c1e1b00 */
[----:B------:R-:W-:Y:S01]  /*0c60*/  LOP3.LUT R4, R23, R19, RZ, 0xfc, !PT ;  /* 0x0000001317047212 */ /* 0x000fe200078efcff */
[----:B------:R-:W-:Y:S01]  /*0c70*/  IMAD.MOV.U32 R37, RZ, RZ, R3 ;  /* 0x000000ffff257224 */ /* 0x000fe200078e0003 */
[----:B------:R-:W-:Y:S01]  /*0c80*/  MOV R36, R42 ;  /* 0x0000002a00247202 */ /* 0x000fe20000000f00 */
[----:B------:R-:W-:Y:S01]  /*0c90*/  BSSY.RECONVERGENT B1, `(.L_x_65) ;  /* 0x000002f000017945 */ /* 0x000fe20003800200 */
[----:B------:R-:W-:Y:S01]  /*0ca0*/  ISETP.NE.U32.AND P0, PT, R4, RZ, PT ;  /* 0x000000ff0400720c */ /* 0x000fe20003f05070 */
[-C--:B--2---:R-:W-:Y:S02]  /*0cb0*/  IMAD R9, R41, R8.reuse, RZ ;  /* 0x0000000829097224 */ /* 0x084fe400078e02ff */
[----:B------:R-:W-:-:S04]  /*0cc0*/  IMAD.WIDE.U32 R36, R40, R8, R36 ;  /* 0x0000000828247225 */ /* 0x000fc800078e0024 */
[----:B------:R-:W-:-:S05]  /*0cd0*/  IMAD R7, R40, R7, R9 ;  /* 0x0000000728077224 */ /* 0x000fca00078e0209 */
[----:B------:R-:W-:Y:S01]  /*0ce0*/  IADD3 R7, PT, PT, R37, R7, RZ ;  /* 0x0000000725077210 */ /* 0x000fe20007ffe0ff */
[----:B------:R-:W-:Y:S06]  /*0cf0*/  @P0 BRA `(.L_x_66) ;  /* 0x00000000005c0947 */ /* 0x000fec0003800000 */
[----:B------:R-:W0:Y:S01]  /*0d00*/  I2F.U32.RP R4, R18 ;  /* 0x0000001200047306 */ /* 0x000e220000209000 */
[----:B------:R-:W-:Y:S01]  /*0d10*/  IADD3 R3, PT, PT, RZ, -R18, RZ ;  /* 0x80000012ff037210 */ /* 0x000fe20007ffe0ff */
[----:B------:R-:W-:Y:S01]  /*0d20*/  HFMA2 R43, -RZ, RZ, 0, 0 ;  /* 0x00000000ff2b7431 */ /* 0x000fe200000001ff */
[----:B------:R-:W-:-:S05]  /*0d30*/  ISETP.NE.U32.AND P3, PT, R18, RZ, PT ;  /* 0x000000ff1200720c */ /* 0x000fca0003f65070 */
[----:B0-----:R-:W0:Y:S02]  /*0d40*/  MUFU.RCP R4, R4 ;  /* 0x0000000400047308 */ /* 0x001e240000001000 */
[----:B0-----:R-:W-:-:S06]  /*0d50*/  VIADD R8, R4, 0xffffffe ;  /* 0x0ffffffe04087836 */ /* 0x001fcc0000000000 */
[----:B------:R0:W1:Y:S02]  /*0d60*/  F2I.FTZ.U32.TRUNC.NTZ R9, R8 ;  /* 0x0000000800097305 */ /* 0x000064000021f000 */
[----:B0-----:R-:W-:Y:S02]  /*0d70*/  IMAD.MOV.U32 R8, RZ, RZ, RZ ;  /* 0x000000ffff087224 */ /* 0x001fe400078e00ff */
[----:B-1----:R-:W-:-:S04]  /*0d80*/  IMAD R3, R3, R9, RZ ;  /* 0x0000000903037224 */ /* 0x002fc800078e02ff */
        /* <DEDUP_REMOVED lines=14> */
.L_x_66:
[----:B------:R-:W-:Y:S01]  /*0e70*/  IMAD.MOV.U32 R26, RZ, RZ, R22 ;  /* 0x000000ffff1a7224 */ /* 0x000fe200078e0016 */
[----:B------:R-:W-:Y:S01]  /*0e80*/  MOV R11, R23 ;  /* 0x00000017000b7202 */ /* 0x000fe20000000f00 */
[----:B------:R-:W-:Y:S01]  /*0e90*/  IMAD.MOV.U32 R10, RZ, RZ, R18 ;  /* 0x000000ffff0a7224 */ /* 0x000fe200078e0012 */
[----:B------:R-:W-:Y:S02]  /*0ea0*/  MOV R9, R19 ;  /* 0x0000001300097202 */ /* 0x000fe40000000f00 */
[----:B------:R-:W-:-:S07]  /*0eb0*/  MOV R8, 0xed0 ;  /* 0x00000ed000087802 */ /* 0x000fce0000000f00 */
[----:B------:R-:W-:Y:S05]  /*0ec0*/  CALL.REL.NOINC `($__internal_2_$__cuda_sm20_div_s64) ;  /* 0x0000005c003c7944 */ /* 0x000fea0003c00000 */
[----:B------:R-:W-:Y:S01]  /*0ed0*/  IADD3 R3, P0, PT, RZ, -R24, RZ ;  /* 0x80000018ff037210 */ /* 0x000fe20007f1e0ff */
[--C-:B------:R-:W-:Y:S01]  /*0ee0*/  IMAD.MOV.U32 R43, RZ, RZ, R25.reuse ;  /* 0x000000ffff2b7224 */ /* 0x100fe200078e0019 */
[----:B------:R-:W-:Y:S02]  /*0ef0*/  MOV R8, R22 ;  /* 0x0000001600087202 */ /* 0x000fe40000000f00 */
[----:B------:R-:W-:Y:S01]  /*0f00*/  MOV R42, R24 ;  /* 0x00000018002a7202 */ /* 0x000fe20000000f00 */
[----:B------:R-:W-:-:S04]  /*0f10*/  IMAD.X R9, RZ, RZ, ~R25, P0 ;  /* 0x000000ffff097224 */ /* 0x000fc800000e0e19 */
[----:B------:R-:W-:Y:S02]  /*0f20*/  IMAD R4, R9, R18, RZ ;  /* 0x0000001209047224 */ /* 0x000fe400078e02ff */
[----:B------:R-:W-:Y:S02]  /*0f30*/  IMAD.MOV.U32 R9, RZ, RZ, R23 ;  /* 0x000000ffff097224 */ /* 0x000fe400078e0017 */
[-C--:B------:R-:W-:Y:S02]  /*0f40*/  IMAD R19, R19, R3.reuse, R4 ;  /* 0x0000000313137224 */ /* 0x080fe400078e0204 */
[----:B------:R-:W-:-:S04]  /*0f50*/  IMAD.WIDE.U32 R8, R18, R3, R8 ;  /* 0x0000000312087225 */ /* 0x000fc800078e0008 */
[----:B------:R-:W-:Y:S01]  /*0f60*/  IMAD.IADD R9, R19, 0x1, R9 ;  /* 0x0000000113097824 */ /* 0x000fe200078e0209 */
[----:B------:R-:W-:-:S07]  /*0f70*/  MOV R3, R8 ;  /* 0x0000000800037202 */ /* 0x000fce0000000f00 */
.L_x_67:
[----:B------:R-:W-:Y:S05]  /*0f80*/  BSYNC.RECONVERGENT B1 ;  /* 0x0000000000017941 */ /* 0x000fea0003800200 */
.L_x_65:
[----:B------:R-:W-:-:S05]  /*0f90*/  IADD3 R13, PT, PT, R5, -0x1, RZ ;  /* 0xffffffff050d7810 */ /* 0x000fca0007ffe0ff */
[----:B------:R-:W-:-:S06]  /*0fa0*/  IMAD.WIDE.U32 R18, R13, 0x8, R14 ;  /* 0x000000080d127825 */ /* 0x000fcc00078e000e */
[----:B------:R-:W2:Y:S01]  /*0fb0*/  LDG.E.64 R18, desc[UR12][R18.64] ;  /* 0x0000000c12127981 */ /* 0x000ea2000c1e1b00 */
[----:B------:R-:W-:Y:S01]  /*0fc0*/  IMAD.MOV.U32 R20, RZ, RZ, R12 ;  /* 0x000000ffff147224 */ /* 0x000fe200078e000c */
[----:B------:R-:W-:Y:S01]  /*0fd0*/  BSSY.RECONVERGENT B1, `(.L_x_68) ;  /* 0x0000030000017945 */ /* 0x000fe20003800200 */
[----:B------:R-:W-:Y:S02]  /*0fe0*/  IMAD R9, R9, R40, RZ ;  /* 0x0000002809097224 */ /* 0x000fe400078e02ff */
[----:B------:R-:W-:-:S04]  /*0ff0*/  IMAD.WIDE.U32 R22, R40, R3, R20 ;  /* 0x0000000328167225 */ /* 0x000fc800078e0014 */
[----:B------:R-:W-:-:S05]  /*1000*/  IMAD R3, R41, R3, R9 ;  /* 0x0000000329037224 */ /* 0x000fca00078e0209 */
[----:B------:R-:W-:Y:S02]  /*1010*/  IADD3 R3, PT, PT, R23, R3, RZ ;  /* 0x0000000317037210 */ /* 0x000fe40007ffe0ff */
[----:B--2---:R-:W-:-:S04]  /*1020*/  LOP3.LUT R4, R39, R19, RZ, 0xfc, !PT ;  /* 0x0000001327047212 */ /* 0x004fc800078efcff */
[----:B------:R-:W-:-:S13]  /*1030*/  ISETP.NE.U32.AND P0, PT, R4, RZ, PT ;  /* 0x000000ff0400720c */ /* 0x000fda0003f05070 */
[----:B------:R-:W-:Y:S05]  /*1040*/  @P0 BRA `(.L_x_69) ;  /* 0x0000000000600947 */ /* 0x000fea0003800000 */
[----:B------:R-:W0:Y:S01]  /*1050*/  I2F.U32.RP R4, R18 ;  /* 0x0000001200047306 */ /* 0x000e220000209000 */
[----:B------:R-:W-:Y:S01]  /*1060*/  IADD3 R11, PT, PT, RZ, -R18, RZ ;  /* 0x80000012ff0b7210 */ /* 0x000fe20007ffe0ff */
[----:B------:R-:W-:Y:S01]  /*1070*/  IMAD.MOV.U32 R39, RZ, RZ, RZ ;  /* 0x000000ffff277224 */ /* 0x000fe200078e00ff */
[----:B------:R-:W-:-:S05]  /*1080*/  ISETP.NE.U32.AND P3, PT, R18, RZ, PT ;  /* 0x000000ff1200720c */ /* 0x000fca0003f65070 */
[----:B0-----:R-:W0:Y:S02]  /*1090*/  MUFU.RCP R4, R4 ;  /* 0x0000000400047308 */ /* 0x001e240000001000 */
[----:B0-----:R-:W-:-:S06]  /*10a0*/  VIADD R8, R4, 0xffffffe ;  /* 0x0ffffffe04087836 */ /* 0x001fcc0000000000 */
[----:B------:R0:W1:Y:S02]  /*10b0*/  F2I.FTZ.U32.TRUNC.NTZ R9, R8 ;  /* 0x0000000800097305 */ /* 0x000064000021f000 */
[----:B0-----:R-:W-:Y:S02]  /*10c0*/  IMAD.MOV.U32 R8, RZ, RZ, RZ ;  /* 0x000000ffff087224 */ /* 0x001fe400078e00ff */
[----:B-1----:R-:W-:-:S04]  /*10d0*/  IMAD R11, R11, R9, RZ ;  /* 0x000000090b0b7224 */ /* 0x002fc800078e02ff */
        /* <DEDUP_REMOVED lines=13> */
[----:B------:R-:W-:Y:S01]  /*11b0*/  MOV R38, R10 ;  /* 0x0000000a00267202 */ /* 0x000fe20000000f00 */
[----:B------:R-:W-:Y:S06]  /*11c0*/  BRA `(.L_x_70) ;  /* 0x0000000000407947 */ /* 0x000fec0003800000 */
.L_x_69:
        /* <DEDUP_REMOVED lines=16> */
.L_x_70:
[----:B------:R-:W-:Y:S05]  /*12d0*/  BSYNC.RECONVERGENT B1 ;  /* 0x0000000000017941 */ /* 0x000fea0003800200 */
.L_x_68:
[----:B------:R-:W-:-:S06]  /*12e0*/  IMAD.WIDE.U32 R40, R13, 0x8, R16 ;  /* 0x000000080d287825 */ /* 0x000fcc00078e0010 */
[----:B------:R-:W2:Y:S01]  /*12f0*/  LDG.E.64 R40, desc[UR12][R40.64] ;  /* 0x0000000c28287981 */ /* 0x000ea2000c1e1b00 */
[----:B------:R-:W-:Y:S01]  /*1300*/  LOP3.LUT R4, R43, R19, RZ, 0xfc, !PT ;  /* 0x000000132b047212 */ /* 0x000fe200078efcff */
[----:B------:R-:W-:Y:S01]  /*1310*/  BSSY.RECONVERGENT B1, `(.L_x_71) ;  /* 0x0000031000017945 */ /* 0x000fe20003800200 */
[----:B------:R-:W-:Y:S02]  /*1320*/  MOV R37, R7 ;  /* 0x0000000700257202 */ /* 0x000fe40000000f00 */
        /* <DEDUP_REMOVED lines=30> */
.L_x_72:
[----:B------:R-:W-:Y:S01]  /*1510*/  IMAD.MOV.U32 R26, RZ, RZ, R42 ;  /* 0x000000ffff1a7224 */ /* 0x000fe200078e002a */
[----:B------:R-:W-:Y:S01]  /*1520*/  MOV R11, R43 ;  /* 0x0000002b000b7202 */ /* 0x000fe20000000f00 */
[----:B------:R-:W-:Y:S01]  /*1530*/  IMAD.MOV.U32 R10, RZ, RZ, R18 ;  /* 0x000000ffff0a7224 */ /* 0x000fe200078e0012 */
[----:B------:R-:W-:Y:S02]  /*1540*/  MOV R9, R19 ;  /* 0x0000001300097202 */ /* 0x000fe40000000f00 */
[----:B------:R-:W-:-:S07]  /*1550*/  MOV R8, 0x1570 ;  /* 0x0000157000087802 */ /* 0x000fce0000000f00 */
[----:B------:R-:W-:Y:S05]  /*1560*/  CALL.REL.NOINC `($__internal_2_$__cuda_sm20_div_s64) ;  /* 0x0000005400947944 */ /* 0x000fea0003c00000 */
[----:B------:R-:W-:Y:S02]  /*1570*/  IADD3 R7, P0, PT, RZ, -R24, RZ ;  /* 0x80000018ff077210 */ /* 0x000fe40007f1e0ff */
[----:B------:R-:W-:-:S03]  /*1580*/  MOV R8, R42 ;  /* 0x0000002a00087202 */ /* 0x000fc60000000f00 */
[----:B------:R-:W-:-:S04]  /*1590*/  IMAD.X R9, RZ, RZ, ~R25, P0 ;  /* 0x000000ffff097224 */ /* 0x000fc800000e0e19 */
[----:B------:R-:W-:Y:S02]  /*15a0*/  IMAD R4, R9, R18, RZ ;  /* 0x0000001209047224 */ /* 0x000fe400078e02ff */
[----:B------:R-:W-:Y:S02]  /*15b0*/  IMAD.MOV.U32 R9, RZ, RZ, R43 ;  /* 0x000000ffff097224 */ /* 0x000fe400078e002b */
[----:B------:R-:W-:Y:S01]  /*15c0*/  IMAD.WIDE.U32 R8, R18, R7, R8 ;  /* 0x0000000712087225 */ /* 0x000fe200078e0008 */
[----:B------:R-:W-:-:S03]  /*15d0*/  MOV R18, R24 ;  /* 0x0000001800127202 */ /* 0x000fc60000000f00 */
[----:B------:R-:W-:Y:S01]  /*15e0*/  IMAD R7, R19, R7, R4 ;  /* 0x0000000713077224 */ /* 0x000fe200078e0204 */
[----:B------:R-:W-:Y:S01]  /*15f0*/  MOV R43, R8 ;  /* 0x00000008002b7202 */ /* 0x000fe20000000f00 */
[----:B------:R-:W-:Y:S02]  /*1600*/  IMAD.MOV.U32 R19, RZ, RZ, R25 ;  /* 0x000000ffff137224 */ /* 0x000fe400078e0019 */
[----:B------:R-:W-:-:S07]  /*1610*/  IMAD.IADD R7, R7, 0x1, R9 ;  /* 0x0000000107077824 */ /* 0x000fce00078e0209 */
.L_x_73:
[----:B------:R-:W-:Y:S05]  /*1620*/  BSYNC.RECONVERGENT B1 ;  /* 0x0000000000017941 */ /* 0x000fea0003800200 */
.L_x_71:
[----:B------:R-:W-:-:S05]  /*1630*/  IADD3 R31, PT, PT, R5, -0x2, RZ ;  /* 0xfffffffe051f7810 */ /* 0x000fca0007ffe0ff */
[----:B------:R-:W-:-:S06]  /*1640*/  IMAD.WIDE.U32 R20, R31, 0x8, R14 ;  /* 0x000000081f147825 */ /* 0x000fcc00078e000e */
[----:B------:R-:W2:Y:S01]  /*1650*/  LDG.E.64 R20, desc[UR12][R20.64] ;  /* 0x0000000c14147981 */ /* 0x000ea2000c1e1b00 */
[----:B------:R-:W-:Y:S01]  /*1660*/  IMAD R7, R7, R40, RZ ;  /* 0x0000002807077224 */ /* 0x000fe200078e02ff */
[----:B------:R-:W-:Y:S01]  /*1670*/  BSSY.RECONVERGENT B1, `(.L_x_74) ;  /* 0x0000030000017945 */ /* 0x000fe20003800200 */
[----:B------:R-:W-:Y:S02]  /*1680*/  IMAD.MOV.U32 R23, RZ, RZ, R3 ;  /* 0x000000ffff177224 */ /* 0x000fe400078e0003 */
[-C--:B------:R-:W-:Y:S02]  /*1690*/  IMAD R7, R41, R43.reuse, R7 ;  /* 0x0000002b29077224 */ /* 0x080fe400078e0207 */
[----:B------:R-:W-:-:S05]  /*16a0*/  IMAD.WIDE.U32 R22, R40, R43, R22 ;  /* 0x0000002b28167225 */ /* 0x000fca00078e0016 */
[----:B------:R-:W-:Y:S02]  /*16b0*/  IADD3 R7, PT, PT, R23, R7, RZ ;  /* 0x0000000717077210 */ /* 0x000fe40007ffe0ff */
[----:B--2---:R-:W-:-:S04]  /*16c0*/  LOP3.LUT R4, R39, R21, RZ, 0xfc, !PT ;  /* 0x0000001527047212 */ /* 0x004fc800078efcff */
[----:B------:R-:W-:-:S13]  /*16d0*/  ISETP.NE.U32.AND P0, PT, R4, RZ, PT ;  /* 0x000000ff0400720c */ /* 0x000fda0003f05070 */
[----:B------:R-:W-:Y:S05]  /*16e0*/  @P0 BRA `(.L_x_75) ;  /* 0x00000000005c0947 */ /* 0x000fea0003800000 */
[----:B------:R-:W0:Y:S01]  /*16f0*/  I2F.U32.RP R3, R20 ;  /* 0x0000001400037306 */ /* 0x000e220000209000 */
[----:B------:R-:W-:Y:S02]  /*1700*/  IADD3 R11, PT, PT, RZ, -R20, RZ ;  /* 0x80000014ff0b7210 */ /* 0x000fe40007ffe0ff */
[----:B------:R-:W-:-:S05]  /*1710*/  ISETP.NE.U32.AND P3, PT, R20, RZ, PT ;  /* 0x000000ff1400720c */ /* 0x000fca0003f65070 */
[----:B0-----:R-:W0:Y:S02]  /*1720*/  MUFU.RCP R3, R3 ;  /* 0x0000000300037308 */ /* 0x001e240000001000 */
[----:B0-----:R-:W-:Y:S02]  /*1730*/  VIADD R8, R3, 0xffffffe ;  /* 0x0ffffffe03087836 */ /* 0x001fe40000000000 */
[----:B------:R-:W-:-:S04]  /*1740*/  IMAD.MOV.U32 R3, RZ, RZ, RZ ;  /* 0x000000ffff037224 */ /* 0x000fc800078e00ff */
        /* <DEDUP_REMOVED lines=11> */
[----:B------:R-:W-:-:S12]  /*1800*/  HFMA2 R9, -RZ, RZ, 0, 0 ;  /* 0x00000000ff097431 */ /* 0x000fd800000001ff */
[----:B------:R-:W-:Y:S01]  /*1810*/  @P2 VIADD R4, R4, 0x1 ;  /* 0x0000000104042836 */ /* 0x000fe20000000000 */
[----:B------:R-:W-:-:S04]  /*1820*/  @!P3 LOP3.LUT R4, RZ, R20, RZ, 0x33, !PT ;  /* 0x00000014ff04b212 */ /* 0x000fc800078e33ff */
[----:B------:R-:W-:-:S05]  /*1830*/  IADD3 R11, PT, PT, -R4, RZ, RZ ;  /* 0x000000ff040b7210 */ /* 0x000fca0007ffe1ff */
[----:B------:R-:W-:Y:S01]  /*1840*/  IMAD R11, R20, R11, R38 ;  /* 0x0000000b140b7224 */ /* 0x000fe200078e0226 */
[----:B------:R-:W-:Y:S06]  /*1850*/  BRA `(.L_x_76) ;  /* 0x0000000000447947 */ /* 0x000fec0003800000 */
.L_x_75:
[----:B------:R-:W-:Y:S01]  /*1860*/  IMAD.MOV.U32 R26, RZ, RZ, R38 ;  /* 0x000000ffff1a7224 */ /* 0x000fe200078e0026 */
[----:B------:R-:W-:Y:S01]  /*1870*/  MOV R11, R39 ;  /* 0x00000027000b7202 */ /* 0x000fe20000000f00 */
[----:B------:R-:W-:Y:S01]  /*1880*/  IMAD.MOV.U32 R10, RZ, RZ, R20 ;  /* 0x000000ffff0a7224 */ /* 0x000fe200078e0014 */
[----:B------:R-:W-:Y:S02]  /*1890*/  MOV R9, R21 ;  /* 0x0000001500097202 */ /* 0x000fe40000000f00 */
[----:B------:R-:W-:-:S07]  /*18a0*/  MOV R8, 0x18c0 ;  /* 0x000018c000087802 */ /* 0x000fce0000000f00 */
[----:B------:R-:W-:Y:S05]  /*18b0*/  CALL.REL.NOINC `($__internal_2_$__cuda_sm20_div_s64) ;  /* 0x0000005000c07944 */ /* 0x000fea0003c00000 */
[----:B------:R-:W-:Y:S01]  /*18c0*/  IADD3 R11, P0, PT, RZ, -R24, RZ ;  /* 0x80000018ff0b7210 */ /* 0x000fe20007f1e0ff */
[----:B------:R-:W-:Y:S01]  /*18d0*/  IMAD.MOV.U32 R9, RZ, RZ, R39 ;  /* 0x000000ffff097224 */ /* 0x000fe200078e0027 */
[----:B------:R-:W-:Y:S02]  /*18e0*/  MOV R8, R38 ;  /* 0x0000002600087202 */ /* 0x000fe40000000f00 */
[----:B------:R-:W-:Y:S01]  /*18f0*/  MOV R4, R24 ;  /* 0x0000001800047202 */ /* 0x000fe20000000f00 */
[----:B------:R-:W-:Y:S02]  /*1900*/  IMAD.X R3, RZ, RZ, ~R25, P0 ;  /* 0x000000ffff037224 */ /* 0x000fe400000e0e19 */
[----:B------:R-:W-:-:S04]  /*1910*/  IMAD.WIDE.U32 R8, R20, R11, R8 ;  /* 0x0000000b14087225 */ /* 0x000fc800078e0008 */
[----:B------:R-:W-:-:S04]  /*1920*/  IMAD R3, R3, R20, RZ ;  /* 0x0000001403037224 */ /* 0x000fc800078e02ff */
[----:B------:R-:W-:Y:S02]  /*1930*/  IMAD R3, R21, R11, R3 ;  /* 0x0000000b15037224 */ /* 0x000fe400078e0203 */
[----:B------:R-:W-:-:S03]  /*1940*/  IMAD.MOV.U32 R11, RZ, RZ, R8 ;  /* 0x000000ffff0b7224 */ /* 0x000fc600078e0008 */
[----:B------:R-:W-:Y:S01]  /*1950*/  IADD3 R9, PT, PT, R9, R3, RZ ;  /* 0x0000000309097210 */ /* 0x000fe20007ffe0ff */
[----:B------:R-:W-:-:S07]  /*1960*/  IMAD.MOV.U32 R3, RZ, RZ, R25 ;  /* 0x000000ffff037224 */ /* 0x000fce00078e0019 */
.L_x_76:
[----:B------:R-:W-:Y:S05]  /*1970*/  BSYNC.RECONVERGENT B1 ;  /* 0x0000000000017941 */ /* 0x000fea0003800200 */
.L_x_74:
        /* <DEDUP_REMOVED lines=12> */
[----:B------:R-:W-:Y:S02]  /*1a40*/  HFMA2 R8, -RZ, RZ, 0, 0 ;  /* 0x00000000ff087431 */ /* 0x000fe400000001ff */
[----:B------:R-:W-:Y:S01]  /*1a50*/  IMAD.MOV R19, RZ, RZ, -R20 ;  /* 0x000000ffff137224 */ /* 0x000fe200078e0a14 */
[----:B------:R-:W-:-:S04]  /*1a60*/  ISETP.NE.U32.AND P3, PT, R20, RZ, PT ;  /* 0x000000ff1400720c */ /* 0x000fc80003f65070 */
[----:B0-----:R-:W0:Y:S02]  /*1a70*/  MUFU.RCP R10, R10 ;  /* 0x0000000a000a7308 */ /* 0x001e240000001000 */
[----:B0-----:R-:W-:-:S06]  /*1a80*/  IADD3 R11, PT, PT, R10, 0xffffffe, RZ ;  /* 0x0ffffffe0a0b7810 */ /* 0x001fcc0007ffe0ff */
[----:B------:R-:W0:Y:S02]  /*1a90*/  F2I.FTZ.U32.TRUNC.NTZ R9, R11 ;  /* 0x0000000b00097305 */ /* 0x000e24000021f000 */
[----:B0-----:R-:W-:-:S04]  /*1aa0*/  IMAD R19, R19, R9, RZ ;  /* 0x0000000913137224 */ /* 0x001fc800078e02ff */
[----:B------:R-:W-:-:S06]  /*1ab0*/  IMAD.HI.U32 R19, R9, R19, R8 ;  /* 0x0000001309137227 */ /* 0x000fcc00078e0008 */
[----:B------:R-:W-:Y:S01]  /*1ac0*/  IMAD.HI.U32 R8, R19, R18, RZ ;  /* 0x0000001213087227 */ /* 0x000fe200078e00ff */
[----:B------:R-:W-:-:S03]  /*1ad0*/  MOV R19, RZ ;  /* 0x000000ff00137202 */ /* 0x000fc60000000f00 */
[----:B------:R-:W-:-:S04]  /*1ae0*/  IMAD.MOV R9, RZ, RZ, -R8 ;  /* 0x000000ffff097224 */ /* 0x000fc800078e0a08 */
[----:B------:R-:W-:-:S05]  /*1af0*/  IMAD R9, R20, R9, R18 ;  /* 0x0000000914097224 */ /* 0x000fca00078e0212 */
[----:B------:R-:W-:-:S13]  /*1b00*/  ISETP.GE.U32.AND P0, PT, R9, R20, PT ;  /* 0x000000140900720c */ /* 0x000fda0003f06070 */
[----:B------:R-:W-:Y:S01]  /*1b10*/  @P0 IADD3 R9, PT, PT, -R20, R9, RZ ;  /* 0x0000000914090210 */ /* 0x000fe20007ffe1ff */
[----:B------:R-:W-:-:S03]  /*1b20*/  @P0 VIADD R8, R8, 0x1 ;  /* 0x0000000108080836 */ /* 0x000fc60000000000 */
[----:B------:R-:W-:Y:S01]  /*1b30*/  ISETP.GE.U32.AND P2, PT, R9, R20, PT ;  /* 0x000000140900720c */ /* 0x000fe20003f46070 */
[----:B------:R-:W-:-:S12]  /*1b40*/  IMAD.MOV.U32 R9, RZ, RZ, RZ ;  /* 0x000000ffff097224 */ /* 0x000fd800078e00ff */
[----:B------:R-:W-:Y:S02]  /*1b50*/  @P2 IADD3 R8, PT, PT, R8, 0x1, RZ ;  /* 0x0000000108082810 */ /* 0x000fe40007ffe0ff */
[----:B------:R-:W-:-:S05]  /*1b60*/  @!P3 LOP3.LUT R8, RZ, R20, RZ, 0x33, !PT ;  /* 0x00000014ff08b212 */ /* 0x000fca00078e33ff */
[----:B------:R-:W-:-:S04]  /*1b70*/  IMAD.MOV R11, RZ, RZ, -R8 ;  /* 0x000000ffff0b7224 */ /* 0x000fc800078e0a08 */
[----:B------:R-:W-:Y:S01]  /*1b80*/  IMAD R11, R20, R11, R18 ;  /* 0x0000000b140b7224 */ /* 0x000fe200078e0212 */
[----:B------:R-:W-:Y:S01]  /*1b90*/  MOV R18, R8 ;  /* 0x0000000800127202 */ /* 0x000fe20000000f00 */
[----:B------:R-:W-:Y:S06]  /*1ba0*/  BRA `(.L_x_79) ;  /* 0x0000000000447947 */ /* 0x000fec0003800000 */
.L_x_78:
[----:B------:R-:W-:Y:S01]  /*1bb0*/  IMAD.MOV.U32 R26, RZ, RZ, R18 ;  /* 0x000000ffff1a7224 */ /* 0x000fe200078e0012 */
[----:B------:R-:W-:Y:S01]  /*1bc0*/  MOV R11, R19 ;  /* 0x00000013000b7202 */ /* 0x000fe20000000f00 */
[----:B------:R-:W-:Y:S01]  /*1bd0*/  IMAD.MOV.U32 R10, RZ, RZ, R20 ;  /* 0x000000ffff0a7224 */ /* 0x000fe200078e0014 */
[----:B------:R-:W-:Y:S02]  /*1be0*/  MOV R9, R21 ;  /* 0x0000001500097202 */ /* 0x000fe40000000f00 */
[----:B------:R-:W-:-:S07]  /*1bf0*/  MOV R8, 0x1c10 ;  /* 0x00001c1000087802 */ /* 0x000fce0000000f00 */
[----:B------:R-:W-:Y:S05]  /*1c00*/  CALL.REL.NOINC `($__internal_2_$__cuda_sm20_div_s64) ;  /* 0x0000004c00ec7944 */ /* 0x000fea0003c00000 */
[----:B------:R-:W-:Y:S02]  /*1c10*/  IADD3 R11, P0, PT, RZ, -R24, RZ ;  /* 0x80000018ff0b7210 */ /* 0x000fe40007f1e0ff */
[----:B------:R-:W-:Y:S02]  /*1c20*/  MOV R8, R18 ;  /* 0x0000001200087202 */ /* 0x000fe40000000f00 */
[----:B------:R-:W-:Y:S01]  /*1c30*/  MOV R18, R24 ;  /* 0x0000001800127202 */ /* 0x000fe20000000f00 */
[----:B------:R-:W-:-:S04]  /*1c40*/  IMAD.X R9, RZ, RZ, ~R25, P0 ;  /* 0x000000ffff097224 */ /* 0x000fc800000e0e19 */
[----:B------:R-:W-:Y:S02]  /*1c50*/  IMAD R10, R9, R20, RZ ;  /* 0x00000014090a7224 */ /* 0x000fe400078e02ff */
[----:B------:R-:W-:Y:S02]  /*1c60*/  IMAD.MOV.U32 R9, RZ, RZ, R19 ;  /* 0x000000ffff097224 */ /* 0x000fe400078e0013 */
[-C--:B------:R-:W-:Y:S02]  /*1c70*/  IMAD R21, R21, R11.reuse, R10 ;  /* 0x0000000b15157224 */ /* 0x080fe400078e020a */
[----:B------:R-:W-:-:S04]  /*1c80*/  IMAD.WIDE.U32 R8, R20, R11, R8 ;  /* 0x0000000b14087225 */ /* 0x000fc800078e0008 */
[----:B------:R-:W-:Y:S01]  /*1c90*/  IMAD.MOV.U32 R11, RZ, RZ, R8 ;  /* 0x000000ffff0b7224 */ /* 0x000fe200078e0008 */
[----:B------:R-:W-:Y:S01]  /*1ca0*/  IADD3 R9, PT, PT, R21, R9, RZ ;  /* 0x0000000915097210 */ /* 0x000fe20007ffe0ff */
[----:B------:R-:W-:-:S07]  /*1cb0*/  IMAD.MOV.U32 R19, RZ, RZ, R25 ;  /* 0x000000ffff137224 */ /* 0x000fce00078e0019 */
.L_x_79:
[----:B------:R-:W-:Y:S05]  /*1cc0*/  BSYNC.RECONVERGENT B1 ;  /* 0x0000000000017941 */ /* 0x000fea0003800200 */
.L_x_77:
[----:B------:R-:W-:Y:S01]  /*1cd0*/  MOV R20, R22 ;  /* 0x0000001600147202 */ /* 0x000fe20000000f00 */
[----:B------:R-:W-:Y:S01]  /*1ce0*/  IMAD R9, R9, R38, RZ ;  /* 0x0000002609097224 */ /* 0x000fe200078e02ff */
[----:B------:R-:W-:Y:S01]  /*1cf0*/  IADD3 R5, PT, PT, R5, -0x4, RZ ;  /* 0xfffffffc05057810 */ /* 0x000fe20007ffe0ff */
[----:B------:R-:W-:Y:S02]  /*1d00*/  IMAD.MOV.U32 R21, RZ, RZ, R7 ;  /* 0x000000ffff157224 */ /* 0x000fe400078e0007 */
[-C--:B------:R-:W-:Y:S02]  /*1d10*/  IMAD R9, R39, R11.reuse, R9 ;  /* 0x0000000b27097224 */ /* 0x080fe400078e0209 */
[----:B------:R-:W-:-:S04]  /*1d20*/  IMAD.WIDE.U32 R20, R38, R11, R20 ;  /* 0x0000000b26147225 */ /* 0x000fc800078e0014 */
[----:B------:R-:W-:Y:S01]  /*1d30*/  IMAD.IADD R21, R21, 0x1, R9 ;  /* 0x0000000115157824 */ /* 0x000fe200078e0209 */
[----:B------:R-:W-:Y:S06]  /*1d40*/  @P1 BRA `(.L_x_80) ;  /* 0xffffffe4006c1947 */ /* 0x000fec000383ffff */
[----:B------:R-:W-:-:S07]  /*1d50*/  IADD3 R5, PT, PT, R5, 0x1, RZ ;  /* 0x0000000105057810 */ /* 0x000fce0007ffe0ff */
.L_x_55:
[----:B------:R-:W0:Y:S02]  /*1d60*/  LDCU UR5, c[0x0][0x3a0] ;  /* 0x00007400ff0577ac */ /* 0x000e240008000800 */
[----:B0-----:R-:W-:-:S09]  /*1d70*/  ULOP3.LUT UP0, UR5, UR5, 0x3, URZ, 0xc0, !UPT ;  /* 0x0000000305057892 */ /* 0x001fd2000f80c0ff */
[----:B------:R-:W-:Y:S05]  /*1d80*/  BRA.U !UP0, `(.L_x_54) ;  /* 0x0000001108847547 */ /* 0x000fea000b800000 */
[----:B------:R-:W-:-:S09]  /*1d90*/  UISETP.NE.AND UP0, UPT, UR5, 0x1, UPT ;  /* 0x000000010500788c */ /* 0x000fd2000bf05270 */
[----:B------:R-:W-:Y:S05]  /*1da0*/  BRA.U !UP0, `(.L_x_81) ;  /* 0x0000000d083c7547 */ /* 0x000fea000b800000 */
[----:B------:R-:W0:Y:S02]  /*1db0*/  LDC.64 R6, c[0x0][0x390] ;  /* 0x0000e400ff067b82 */ /* 0x000e240000000a00 */
[----:B0-----:R-:W-:-:S06]  /*1dc0*/  IMAD.WIDE.U32 R6, R5, 0x8, R6 ;  /* 0x0000000805067825 */ /* 0x001fcc00078e0006 */
[----:B------:R-:W2:Y:S01]  /*1dd0*/  LDG.E.64 R6, desc[UR12][R6.64] ;  /* 0x0000000c06067981 */ /* 0x000ea2000c1e1b00 */
[----:B------:R-:W-:Y:S01]  /*1de0*/  BSSY.RECONVERGENT B1, `(.L_x_82) ;  /* 0x000002b000017945 */ /* 0x000fe20003800200 */
[----:B--2---:R-:W-:-:S04]  /*1df0*/  LOP3.LUT R8, R3, R7, RZ, 0xfc, !PT ;  /* 0x0000000703087212 */ /* 0x004fc800078efcff */
[----:B------:R-:W-:-:S13]  /*1e00*/  ISETP.NE.U32.AND P0, PT, R8, RZ, PT ;  /* 0x000000ff0800720c */ /* 0x000fda0003f05070 */
[----:B------:R-:W-:Y:S05]  /*1e10*/  @P0 BRA `(.L_x_83) ;  /* 0x00000000005c0947 */ /* 0x000fea0003800000 */
[----:B------:R-:W0:Y:S01]  /*1e20*/  I2F.U32.RP R3, R6 ;  /* 0x0000000600037306 */ /* 0x000e220000209000 */
[----:B------:R-:W-:Y:S01]  /*1e30*/  IADD3 R11, PT, PT, RZ, -R6, RZ ;  /* 0x80000006ff0b7210 */ /* 0x000fe20007ffe0ff */
[----:B------:R-:W-:Y:S01]  /*1e40*/  HFMA2 R23, -RZ, RZ, 0, 0 ;  /* 0x00000000ff177431 */ /* 0x000fe200000001ff */
[----:B------:R-:W-:-:S05]  /*1e50*/  ISETP.NE.U32.AND P2, PT, R6, RZ, PT ;  /* 0x000000ff0600720c */ /* 0x000fca0003f45070 */
[----:B0-----:R-:W0:Y:S02]  /*1e60*/  MUFU.RCP R3, R3 ;  /* 0x0000000300037308 */ /* 0x001e240000001000 */
[----:B0-----:R-:W-:-:S06]  /*1e70*/  VIADD R8, R3, 0xffffffe ;  /* 0x0ffffffe03087836 */ /* 0x001fcc0000000000 */
[----:B------:R0:W2:Y:S02]  /*1e80*/  F2I.FTZ.U32.TRUNC.NTZ R9, R8 ;  /* 0x0000000800097305 */ /* 0x0000a4000021f000 */
[----:B0-----:R-:W-:Y:S02]  /*1e90*/  IMAD.MOV.U32 R8, RZ, RZ, RZ ;  /* 0x000000ffff087224 */ /* 0x001fe400078e00ff */
        /* <DEDUP_REMOVED lines=15> */
.L_x_83:
[----:B------:R-:W-:Y:S01]  /*1f90*/  IMAD.MOV.U32 R26, RZ, RZ, R4 ;  /* 0x000000ffff1a7224 */ /* 0x000fe200078e0004 */
[----:B------:R-:W-:Y:S01]  /*1fa0*/  MOV R11, R3 ;  /* 0x00000003000b7202 */ /* 0x000fe20000000f00 */
[----:B------:R-:W-:Y:S01]  /*1fb0*/  IMAD.MOV.U32 R10, RZ, RZ, R6 ;  /* 0x000000ffff0a7224 */ /* 0x000fe200078e0006 */
[----:B------:R-:W-:Y:S02]  /*1fc0*/  MOV R9, R7 ;  /* 0x0000000700097202 */ /* 0x000fe40000000f00 */
[----:B------:R-:W-:-:S07]  /*1fd0*/  MOV R8, 0x1ff0 ;  /* 0x00001ff000087802 */ /* 0x000fce0000000f00 */
[----:B-1----:R-:W-:Y:S05]  /*1fe0*/  CALL.REL.NOINC `($__internal_2_$__cuda_sm20_div_s64) ;  /* 0x0000004800f47944 */ /* 0x002fea0003c00000 */
        /* <DEDUP_REMOVED lines=10> */
.L_x_84:
[----:B-1----:R-:W-:Y:S05]  /*2090*/  BSYNC.RECONVERGENT B1 ;  /* 0x0000000000017941 */ /* 0x002fea0003800200 */
.L_x_82:
[----:B------:R-:W0:Y:S02]  /*20a0*/  LDC.64 R36, c[0x0][0x398] ;  /* 0x0000e600ff247b82 */ /* 0x000e240000000a00 */
[----:B0-----:R-:W-:-:S06]  /*20b0*/  IMAD.WIDE.U32 R36, R5, 0x8, R36 ;  /* 0x0000000805247825 */ /* 0x001fcc00078e0024 */
        /* <DEDUP_REMOVED lines=12> */
[----:B------:R-:W-:Y:S01]  /*2180*/  IMAD.MOV.U32 R17, RZ, RZ, RZ ;  /* 0x000000ffff117224 */ /* 0x000fe200078e00ff */
[----:B------:R-:W-:-:S04]  /*2190*/  MOV R7, RZ ;  /* 0x000000ff00077202 */ /* 0x000fc80000000f00 */
        /* <DEDUP_REMOVED lines=18> */
.L_x_86:
        /* <DEDUP_REMOVED lines=8> */
[----:B------:R-:W-:Y:S02]  /*2340*/  MOV R16, R24 ;  /* 0x0000001800107202 */ /* 0x000fe40000000f00 */
[----:B------:R-:W-:-:S05]  /*2350*/  IADD3.X R9, PT, PT, RZ, ~R25, RZ, P0, !PT ;  /* 0x80000019ff097210 */ /* 0x000fca00007fe4ff */
[----:B------:R-:W-:Y:S02]  /*2360*/  IMAD R4, R9, R6, RZ ;  /* 0x0000000609047224 */ /* 0x000fe400078e02ff */
[----:B------:R-:W-:-:S04]  /*2370*/  IMAD.WIDE.U32 R8, R6, R3, R18 ;  /* 0x0000000306087225 */ /* 0x000fc800078e0012 */
[----:B------:R-:W-:-:S04]  /*2380*/  IMAD R7, R7, R3, R4 ;  /* 0x0000000307077224 */ /* 0x000fc800078e0204 */
[----:B------:R-:W-:-:S07]  /*2390*/  IMAD.IADD R7, R7, 0x1, R9 ;  /* 0x0000000107077824 */ /* 0x000fce00078e0209 */
.L_x_87:
[----:B------:R-:W-:Y:S05]  /*23a0*/  BSYNC.RECONVERGENT B1 ;  /* 0x0000000000017941 */ /* 0x000fea0003800200 */
.L_x_85:
[----:B------:R-:W0:Y:S01]  /*23b0*/  LDC.64 R14, c[0x0][0x390] ;  /* 0x0000e400ff0e7b82 */ /* 0x000e220000000a00 */
[----:B------:R-:W-:-:S05]  /*23c0*/  IADD3 R6, PT, PT, R5, -0x1, RZ ;  /* 0xffffffff05067810 */ /* 0x000fca0007ffe0ff */
[----:B0-----:R-:W-:-:S06]  /*23d0*/  IMAD.WIDE.U32 R14, R6, 0x8, R14 ;  /* 0x00000008060e7825 */ /* 0x001fcc00078e000e */
        /* <DEDUP_REMOVED lines=11> */
[----:B------:R-:W-:-:S06]  /*2490*/  ISETP.NE.U32.AND P2, PT, R14, RZ, PT ;  /* 0x000000ff0e00720c */ /* 0x000fcc0003f45070 */
[----:B0-----:R-:W0:Y:S02]  /*24a0*/  MUFU.RCP R3, R3 ;  /* 0x0000000300037308 */ /* 0x001e240000001000 */
[----:B0-----:R-:W-:Y:S02]  /*24b0*/  IADD3 R8, PT, PT, R3, 0xffffffe, RZ ;  /* 0x0ffffffe03087810 */ /* 0x001fe40007ffe0ff */
[----:B------:R-:W-:-:S04]  /*24c0*/  MOV R3, RZ ;  /* 0x000000ff00037202 */ /* 0x000fc80000000f00 */
        /* <DEDUP_REMOVED lines=16> */
[----:B------:R-:W-:Y:S06]  /*25d0*/  BRA `(.L_x_90) ;  /* 0x0000000000447947 */ /* 0x000fec0003800000 */
.L_x_89:
[----:B------:R-:W-:Y:S01]  /*25e0*/  MOV R26, R22 ;  /* 0x00000016001a7202 */ /* 0x000fe20000000f00 */
[----:B------:R-:W-:Y:S01]  /*25f0*/  IMAD.MOV.U32 R11, RZ, RZ, R23 ;  /* 0x000000ffff0b7224 */ /* 0x000fe200078e0017 */
[----:B------:R-:W-:Y:S01]  /*2600*/  MOV R10, R14 ;  /* 0x0000000e000a7202 */ /* 0x000fe20000000f00 */
[----:B------:R-:W-:Y:S01]  /*2610*/  IMAD.MOV.U32 R9, RZ, RZ, R15 ;  /* 0x000000ffff097224 */ /* 0x000fe200078e000f */
[----:B------:R-:W-:-:S07]  /*2620*/  MOV R8, 0x2640 ;  /* 0x0000264000087802 */ /* 0x000fce0000000f00 */
[----:B------:R-:W-:Y:S05]  /*2630*/  CALL.REL.NOINC `($__internal_2_$__cuda_sm20_div_s64) ;  /* 0x0000004400607944 */ /* 0x000fea0003c00000 */
[----:B------:R-:W-:Y:S01]  /*2640*/  IADD3 R11, P0, PT, RZ, -R24, RZ ;  /* 0x80000018ff0b7210 */ /* 0x000fe20007f1e0ff */
[----:B------:R-:W-:Y:S01]  /*2650*/  IMAD.MOV.U32 R8, RZ, RZ, R22 ;  /* 0x000000ffff087224 */ /* 0x000fe200078e0016 */
[----:B------:R-:W-:Y:S01]  /*2660*/  MOV R9, R23 ;  /* 0x0000001700097202 */ /* 0x000fe20000000f00 */
[----:B------:R-:W-:Y:S01]  /*2670*/  IMAD.MOV.U32 R4, RZ, RZ, R24 ;  /* 0x000000ffff047224 */ /* 0x000fe200078e0018 */
[----:B------:R-:W-:Y:S01]  /*2680*/  IADD3.X R3, PT, PT, RZ, ~R25, RZ, P0, !PT ;  /* 0x80000019ff037210 */ /* 0x000fe200007fe4ff */
[----:B------:R-:W-:-:S04]  /*2690*/  IMAD.WIDE.U32 R8, R14, R11, R8 ;  /* 0x0000000b0e087225 */ /* 0x000fc800078e0008 */
[----:B------:R-:W-:-:S04]  /*26a0*/  IMAD R3, R3, R14, RZ ;  /* 0x0000000e03037224 */ /* 0x000fc800078e02ff */
[----:B------:R-:W-:Y:S01]  /*26b0*/  IMAD R3, R15, R11, R3 ;  /* 0x0000000b0f037224 */ /* 0x000fe200078e0203 */
[----:B------:R-:W-:-:S03]  /*26c0*/  MOV R11, R8 ;  /* 0x00000008000b7202 */ /* 0x000fc60000000f00 */
[----:B------:R-:W-:Y:S01]  /*26d0*/  IMAD.IADD R9, R9, 0x1, R3 ;  /* 0x0000000109097824 */ /* 0x000fe200078e0203 */
[----:B------:R-:W-:-:S07]  /*26e0*/  MOV R3, R25 ;  /* 0x0000001900037202 */ /* 0x000fce0000000f00 */
.L_x_90:
[----:B------:R-:W-:Y:S05]  /*26f0*/  BSYNC.RECONVERGENT B1 ;  /* 0x0000000000017941 */ /* 0x000fea0003800200 */
.L_x_88:
[----:B------:R-:W0:Y:S02]  /*2700*/  LDC.64 R22, c[0x0][0x398] ;  /* 0x0000e600ff167b82 */ /* 0x000e240000000a00 */
[----:B0-----:R-:W-:-:S06]  /*2710*/  IMAD.WIDE.U32 R22, R6, 0x8, R22 ;  /* 0x0000000806167825 */ /* 0x001fcc00078e0016 */
[----:B------:R-:W2:Y:S01]  /*2720*/  LDG.E.64 R22, desc[UR12][R22.64] ;  /* 0x0000000c16167981 */ /* 0x000ea2000c1e1b00 */
[----:B------:R-:W-:Y:S01]  /*2730*/  LOP3.LUT R8, R17, R15, RZ, 0xfc, !PT ;  /* 0x0000000f11087212 */ /* 0x000fe200078efcff */
[----:B------:R-:W-:Y:S01]  /*2740*/  IMAD.MOV.U32 R38, RZ, RZ, R12 ;  /* 0x000000ffff267224 */ /* 0x000fe200078e000c */
[----:B------:R-:W-:Y:S02]  /*2750*/  BSSY.RECONVERGENT B1, `(.L_x_91) ;  /* 0x000002e000017945 */ /* 0x000fe40003800200 */
        /* <DEDUP_REMOVED lines=29> */
.L_x_92:
        /* <DEDUP_REMOVED lines=9> */
[----:B------:R-:W-:Y:S01]  /*29c0*/  IMAD.X R9, RZ, RZ, ~R25, P0 ;  /* 0x000000ffff097224 */ /* 0x000fe200000e0e19 */
[----:B------:R-:W-:-:S03]  /*29d0*/  MOV R19, R25 ;  /* 0x0000001900137202 */ /* 0x000fc60000000f00 */
[----:B------:R-:W-:Y:S02]  /*29e0*/  IMAD R10, R9, R14, RZ ;  /* 0x0000000e090a7224 */ /* 0x000fe400078e02ff */
[----:B------:R-:W-:Y:S02]  /*29f0*/  IMAD.MOV.U32 R9, RZ, RZ, R17 ;  /* 0x000000ffff097224 */ /* 0x000fe400078e0011 */
[----:B------:R-:W-:-:S04]  /*2a00*/  IMAD.WIDE.U32 R8, R14, R11, R8 ;  /* 0x0000000b0e087225 */ /* 0x000fc800078e0008 */
[----:B------:R-:W-:-:S04]  /*2a10*/  IMAD R11, R15, R11, R10 ;  /* 0x0000000b0f0b7224 */ /* 0x000fc800078e020a */
[----:B------:R-:W-:-:S07]  /*2a20*/  IMAD.IADD R9, R11, 0x1, R9 ;  /* 0x000000010b097824 */ /* 0x000fce00078e0209 */
.L_x_93:
[----:B------:R-:W-:Y:S05]  /*2a30*/  BSYNC.RECONVERGENT B1 ;  /* 0x0000000000017941 */ /* 0x000fea0003800200 */
.L_x_91:
[----:B------:R-:W-:Y:S01]  /*2a40*/  IMAD R9, R9, R22, RZ ;  /* 0x0000001609097224 */ /* 0x000fe200078e02ff */
[----:B------:R-:W-:Y:S01]  /*2a50*/  IADD3 R5, PT, PT, R5, -0x2, RZ ;  /* 0xfffffffe05057810 */ /* 0x000fe20007ffe0ff */
[----:B------:R-:W-:Y:S02]  /*2a60*/  IMAD.MOV.U32 R6, RZ, RZ, R20 ;  /* 0x000000ffff067224 */ /* 0x000fe400078e0014 */
[-C--:B------:R-:W-:Y:S02]  /*2a70*/  IMAD R9, R23, R8.reuse, R9 ;  /* 0x0000000817097224 */ /* 0x080fe400078e0209 */
[----:B------:R-:W-:-:S04]  /*2a80*/  IMAD.WIDE.U32 R20, R22, R8, R6 ;  /* 0x0000000816147225 */ /* 0x000fc800078e0006 */
[----:B------:R-:W-:-:S07]  /*2a90*/  IMAD.IADD R21, R21, 0x1, R9 ;  /* 0x0000000115157824 */ /* 0x000fce00078e0209 */
.L_x_81:
[----:B------:R-:W0:Y:S02]  /*2aa0*/  LDCU UR5, c[0x0][0x3a0] ;  /* 0x00007400ff0577ac */ /* 0x000e240008000800 */
[----:B0-----:R-:W-:-:S04]  /*2ab0*/  ULOP3.LUT UR5, UR5, 0x1, URZ, 0xc0, !UPT ;  /* 0x0000000105057892 */ /* 0x001fc8000f8ec0ff */
[----:B------:R-:W-:-:S09]  /*2ac0*/  UISETP.NE.U32.AND UP0, UPT, UR5, 0x1, UPT ;  /* 0x000000010500788c */ /* 0x000fd2000bf05070 */
[----:B------:R-:W-:Y:S05]  /*2ad0*/  BRA.U UP0, `(.L_x_54) ;  /* 0x0000000500307547 */ /* 0x000fea000b800000 */
        /* <DEDUP_REMOVED lines=8> */
[----:B------:R-:W-:Y:S01]  /*2b60*/  IMAD.MOV R11, RZ, RZ, -R6 ;  /* 0x000000ffff0b7224 */ /* 0x000fe200078e0a06 */
[----:B------:R-:W-:-:S06]  /*2b70*/  ISETP.NE.U32.AND P1, PT, R6, RZ, PT ;  /* 0x000000ff0600720c */ /* 0x000fcc0003f25070 */
[----:B0-----:R-:W0:Y:S02]  /*2b80*/  MUFU.RCP R3, R3 ;  /* 0x0000000300037308 */ /* 0x001e240000001000 */
[----:B0-----:R-:W-:-:S06]  /*2b90*/  IADD3 R8, PT, PT, R3, 0xffffffe, RZ ;  /* 0x0ffffffe03087810 */ /* 0x001fcc0007ffe0ff */
[----:B------:R0:W2:Y:S02]  /*2ba0*/  F2I.FTZ.U32.TRUNC.NTZ R9, R8 ;  /* 0x0000000800097305 */ /* 0x0000a4000021f000 */
[----:B0-----:R-:W-:Y:S02]  /*2bb0*/  HFMA2 R8, -RZ, RZ, 0, 0 ;  /* 0x00000000ff087431 */ /* 0x001fe400000001ff */
[----:B--2---:R-:W-:-:S04]  /*2bc0*/  IMAD R11, R11, R9, RZ ;  /* 0x000000090b0b7224 */ /* 0x004fc800078e02ff */
[----:B------:R-:W-:-:S06]  /*2bd0*/  IMAD.HI.U32 R9, R9, R11, R8 ;  /* 0x0000000b09097227 */ /* 0x000fcc00078e0008 */
[----:B------:R-:W-:-:S04]  /*2be0*/  IMAD.HI.U32 R9, R9, R4, RZ ;  /* 0x0000000409097227 */ /* 0x000fc800078e00ff */
[----:B------:R-:W-:-:S04]  /*2bf0*/  IMAD.MOV R9, RZ, RZ, -R9 ;  /* 0x000000ffff097224 */ /* 0x000fc800078e0a09 */
[----:B------:R-:W-:Y:S02]  /*2c00*/  IMAD R11, R6, R9, R4 ;  /* 0x00000009060b7224 */ /* 0x000fe400078e0204 */
[----:B------:R-:W-:-:S03]  /*2c10*/  IMAD.MOV.U32 R9, RZ, RZ, RZ ;  /* 0x000000ffff097224 */ /* 0x000fc600078e00ff */
[----:B------:R-:W-:-:S13]  /*2c20*/  ISETP.GE.U32.AND P0, PT, R11, R6, PT ;  /* 0x000000060b00720c */ /* 0x000fda0003f06070 */
[----:B------:R-:W-:-:S04]  /*2c30*/  @P0 IADD3 R11, PT, PT, -R6, R11, RZ ;  /* 0x0000000b060b0210 */ /* 0x000fc80007ffe1ff */
[----:B------:R-:W-:-:S13]  /*2c40*/  ISETP.GE.U32.AND P0, PT, R11, R6, PT ;  /* 0x000000060b00720c */ /* 0x000fda0003f06070 */
[----:B------:R-:W-:Y:S01]  /*2c50*/  @P0 IMAD.IADD R11, R11, 0x1, -R6 ;  /* 0x000000010b0b0824 */ /* 0x000fe200078e0a06 */
[----:B------:R-:W-:-:S04]  /*2c60*/  @!P1 LOP3.LUT R11, RZ, R6, RZ, 0x33, !PT ;  /* 0x00000006ff0b9212 */ /* 0x000fc800078e33ff */
[----:B------:R-:W-:Y:S01]  /*2c70*/  MOV R8, R11 ;  /* 0x0000000b00087202 */ /* 0x000fe20000000f00 */
[----:B------:R-:W-:Y:S06]  /*2c80*/  BRA `(.L_x_96) ;  /* 0x0000000000187947 */ /* 0x000fec0003800000 */
.L_x_95:
[----:B------:R-:W-:Y:S01]  /*2c90*/  MOV R23, R3 ;  /* 0x0000000300177202 */ /* 0x000fe20000000f00 */
[----:B------:R-:W-:Y:S01]  /*2ca0*/  IMAD.MOV.U32 R22, RZ, RZ, R6 ;  /* 0x000000ffff167224 */ /* 0x000fe200078e0006 */
[----:B------:R-:W-:Y:S02]  /*2cb0*/  MOV R3, R7 ;  /* 0x0000000700037202 */ /* 0x000fe40000000f00 */
[----:B------:R-:W-:-:S07]  /*2cc0*/  MOV R24, 0x2ce0 ;  /* 0x00002ce000187802 */ /* 0x000fce0000000f00 */
[----:B-1----:R-:W-:Y:S05]  /*2cd0*/  CALL.REL.NOINC `($__internal_3_$__cuda_sm20_rem_s64) ;  /* 0x0000004400047944 */ /* 0x002fea0003c00000 */
[----:B------:R-:W-:-:S07]  /*2ce0*/  IMAD.MOV.U32 R8, RZ, RZ, R4 ;  /* 0x000000ffff087224 */ /* 0x000fce00078e0004 */
.L_x_96:
[----:B-1----:R-:W-:Y:S05]  /*2cf0*/  BSYNC.RECONVERGENT B1 ;  /* 0x0000000000017941 */ /* 0x002fea0003800200 */
.L_x_94:
        /* <DEDUP_REMOVED lines=17> */
[----:B------:R-:W0:Y:S02]  /*2e10*/  F2I.FTZ.U32.TRUNC.NTZ R5, R5 ;  /* 0x0000000500057305 */ /* 0x000e24000021f000 */
[----:B0-----:R-:W-:-:S04]  /*2e20*/  IMAD R3, R3, R5, RZ ;  /* 0x0000000503037224 */ /* 0x001fc800078e02ff */
[----:B------:R-:W-:-:S04]  /*2e30*/  IMAD.HI.U32 R3, R5, R3, R4 ;  /* 0x0000000305037227 */ /* 0x000fc800078e0004 */
[----:B------:R-:W-:Y:S02]  /*2e40*/  IMAD.MOV.U32 R5, RZ, RZ, RZ ;  /* 0x000000ffff057224 */ /* 0x000fe400078e00ff */
[----:B------:R-:W-:-:S05]  /*2e50*/  IMAD.HI.U32 R3, R3, R18, RZ ;  /* 0x0000001203037227 */ /* 0x000fca00078e00ff */
[----:B------:R-:W-:-:S05]  /*2e60*/  IADD3 R3, PT, PT, -R3, RZ, RZ ;  /* 0x000000ff03037210 */ /* 0x000fca0007ffe1ff */
[----:B------:R-:W-:-:S05]  /*2e70*/  IMAD R4, R6, R3, R18 ;  /* 0x0000000306047224 */ /* 0x000fca00078e0212 */
[----:B------:R-:W-:-:S13]  /*2e80*/  ISETP.GE.U32.AND P0, PT, R4, R6, PT ;  /* 0x000000060400720c */ /* 0x000fda0003f06070 */
[----:B------:R-:W-:-:S05]  /*2e90*/  @P0 IMAD.IADD R4, R4, 0x1, -R6 ;  /* 0x0000000104040824 */ /* 0x000fca00078e0a06 */
[----:B------:R-:W-:-:S13]  /*2ea0*/  ISETP.GE.U32.AND P0, PT, R4, R6, PT ;  /* 0x000000060400720c */ /* 0x000fda0003f06070 */
[----:B------:R-:W-:Y:S02]  /*2eb0*/  @P0 IADD3 R4, PT, PT, -R6, R4, RZ ;  /* 0x0000000406040210 */ /* 0x000fe40007ffe1ff */
[----:B------:R-:W-:Y:S01]  /*2ec0*/  @!P1 LOP3.LUT R4, RZ, R6, RZ, 0x33, !PT ;  /* 0x00000006ff049212 */ /* 0x000fe200078e33ff */
[----:B------:R-:W-:Y:S06]  /*2ed0*/  BRA `(.L_x_99) ;  /* 0x00000000001c7947 */ /* 0x000fec0003800000 */
.L_x_98:
[----:B------:R-:W-:Y:S01]  /*2ee0*/  MOV R22, R6 ;  /* 0x0000000600167202 */ /* 0x000fe20000000f00 */
[----:B------:R-:W-:Y:S01]  /*2ef0*/  IMAD.MOV.U32 R3, RZ, RZ, R7 ;  /* 0x000000ffff037224 */ /* 0x000fe200078e0007 */
[----:B------:R-:W-:Y:S01]  /*2f00*/  MOV R4, R18 ;  /* 0x0000001200047202 */ /* 0x000fe20000000f00 */
[----:B------:R-:W-:Y:S01]  /*2f10*/  IMAD.MOV.U32 R23, RZ, RZ, R19 ;  /* 0x000000ffff177224 */ /* 0x000fe200078e0013 */
[----:B------:R-:W-:-:S07]  /*2f20*/  MOV R24, 0x2f40 ;  /* 0x00002f4000187802 */ /* 0x000fce0000000f00 */
[----:B------:R-:W-:Y:S05]  /*2f30*/  CALL.REL.NOINC `($__internal_3_$__cuda_sm20_rem_s64) ;  /* 0x00000040006c7944 */ /* 0x000fea0003c00000 */
[----:B------:R-:W-:-:S07]  /*2f40*/  MOV R5, R9 ;  /* 0x0000000900057202 */ /* 0x000fce0000000f00 */
.L_x_99:
[----:B------:R-:W-:Y:S05]  /*2f50*/  BSYNC.RECONVERGENT B1 ;  /* 0x0000000000017941 */ /* 0x000fea0003800200 */
.L_x_97:
[----:B------:R-:W-:Y:S02]  /*2f60*/  IMAD R3, R5, R14, RZ ;  /* 0x0000000e05037224 */ /* 0x000fe400078e02ff */
[----:B------:R-:W-:-:S04]  /*2f70*/  IMAD.WIDE.U32 R20, R14, R4, R20 ;  /* 0x000000040e147225 */ /* 0x000fc800078e0014 */
[----:B------:R-:W-:-:S04]  /*2f80*/  IMAD R3, R15, R4, R3 ;  /* 0x000000040f037224 */ /* 0x000fc800078e0203 */
[----:B------:R-:W-:-:S07]  /*2f90*/  IMAD.IADD R21, R21, 0x1, R3 ;  /* 0x0000000115157824 */ /* 0x000fce00078e0203 */
.L_x_54:
[----:B------:R-:W0:Y:S02]  /*2fa0*/  LDCU.64 UR10, c[0x0][0x388] ;  /* 0x00007100ff0a77ac */ /* 0x000e240008000a00 */
[----:B0-----:R-:W-:Y:S02]  /*2fb0*/  LEA R4, P0, R12, UR10, 0x1 ;  /* 0x0000000a0c047c11 */ /* 0x001fe4000f8008ff */
        /* <DEDUP_REMOVED lines=11> */
.L_x_53:
[----:B------:R-:W-:-:S04]  /*3070*/  ISETP.GE.U32.AND P0, PT, R8, UR8, PT ;  /* 0x0000000808007c0c */ /* 0x000fc8000bf06070 */
[----:B------:R-:W-:-:S13]  /*3080*/  ISETP.GE.U32.AND.EX P0, PT, RZ, UR9, PT, P0 ;  /* 0x00000009ff007c0c */ /* 0x000fda000bf06100 */
[----:B------:R-:W-:Y:S05]  /*3090*/  @P0 BRA `(.L_x_100) ;  /* 0x00000034008c0947 */ /* 0x000fea0003800000 */
[----:B------:R-:W0:Y:S01]  /*30a0*/  S2R R3, SR_CTAID.Y ;  /* 0x0000000000037919 */ /* 0x000e220000002600 */
[----:B------:R-:W-:Y:S01]  /*30b0*/  ISETP.GE.AND P0, PT, R14, RZ, PT ;  /* 0x000000ff0e00720c */ /* 0x000fe20003f06270 */
[----:B------:R-:W-:-:S03]  /*30c0*/  HFMA2 R9, -RZ, RZ, 0, 0 ;  /* 0x00000000ff097431 */ /* 0x000fc600000001ff */
[----:B0-----:R-:W-:-:S04]  /*30d0*/  IMAD.WIDE.U32 R4, R3, UR8, R8 ;  /* 0x0000000803047c25 */ /* 0x001fc8000f8e0008 */
[----:B------:R-:W-:-:S05]  /*30e0*/  IMAD R3, R3, UR9, R5 ;  /* 0x0000000903037c24 */ /* 0x000fca000f8e0205 */
[----:B------:R-:W-:Y:S05]  /*30f0*/  @!P0 BRA `(.L_x_101) ;  /* 0x0000003400688947 */ /* 0x000fea0003800000 */
[----:B------:R-:W-:Y:S01]  /*3100*/  ISETP.GE.U32.AND P0, PT, R14, 0x7, PT ;  /* 0x000000070e00780c */ /* 0x000fe20003f06070 */
[----:B------:R-:W-:Y:S01]  /*3110*/  IMAD.MOV.U32 R5, RZ, RZ, R3 ;  /* 0x000000ffff057224 */ /* 0x000fe200078e0003 */
[----:B------:R-:W-:-:S11]  /*3120*/  LOP3.LUT R15, R6, 0x7, RZ, 0xc0, !PT ;  /* 0x00000007060f7812 */ /* 0x000fd600078ec0ff */
[----:B------:R-:W-:Y:S05]  /*3130*/  @!P0 BRA `(.L_x_102) ;  /* 0x0000001c00208947 */ /* 0x000fea0003800000 */
[----:B------:R-:W0:Y:S01]  /*3140*/  LDC.64 R22, c[0x0][0x390] ;  /* 0x0000e400ff167b82 */ /* 0x000e220000000a00 */
[C---:B------:R-:W-:Y:S02]  /*3150*/  LOP3.LUT R13, R6.reuse, 0xfffffff8, RZ, 0xc0, !PT ;  /* 0xfffffff8060d7812 */ /* 0x040fe400078ec0ff */
[----:B------:R-:W-:-:S03]  /*3160*/  IADD3 R14, PT, PT, R6, -0x4, RZ ;  /* 0xfffffffc060e7810 */ /* 0x000fc60007ffe0ff */
[----:B------:R-:W-:Y:S02]  /*3170*/  IMAD.MOV R13, RZ, RZ, -R13 ;  /* 0x000000ffff0d7224 */ /* 0x000fe400078e0a0d */
[----:B------:R-:W2:Y:S08]  /*3180*/  LDC.64 R16, c[0x0][0x398] ;  /* 0x0000e600ff107b82 */ /* 0x000eb00000000a00 */
[----:B------:R-:W3:Y:S08]  /*3190*/  LDC.64 R18, c[0x0][0x390] ;  /* 0x0000e400ff127b82 */ /* 0x000ef00000000a00 */
[----:B------:R-:W4:Y:S02]  /*31a0*/  LDC.64 R20, c[0x0][0x398] ;  /* 0x0000e600ff147b82 */ /* 0x000f240000000a00 */
.L_x_127:
[----:B------:R-:W-:-:S05]  /*31b0*/  IADD3 R3, PT, PT, R14, 0x3, RZ ;  /* 0x000000030e037810 */ /* 0x000fca0007ffe0ff */
[----:B0-----:R-:W-:-:S06]  /*31c0*/  IMAD.WIDE.U32 R36, R3, 0x8, R22 ;  /* 0x0000000803247825 */ /* 0x001fcc00078e0016 */
[----:B------:R-:W5:Y:S01]  /*31d0*/  LDG.E.64 R36, desc[UR12][R36.64] ;  /* 0x0000000c24247981 */ /* 0x000f62000c1e1b00 */
[----:B------:R-:W-:Y:S01]  /*31e0*/  BSSY.RECONVERGENT B1, `(.L_x_103) ;  /* 0x000002a000017945 */ /* 0x000fe20003800200 */
[----:B-----5:R-:W-:-:S04]  /*31f0*/  LOP3.LUT R6, R5, R37, RZ, 0xfc, !PT ;  /* 0x0000002505067212 */ /* 0x020fc800078efcff */
[----:B------:R-:W-:-:S13]  /*3200*/  ISETP.NE.U32.AND P0, PT, R6, RZ, PT ;  /* 0x000000ff0600720c */ /* 0x000fda0003f05070 */
[----:B------:R-:W-:Y:S05]  /*3210*/  @P0 BRA `(.L_x_104) ;  /* 0x0000000000600947 */ /* 0x000fea0003800000 */
[----:B------:R-:W0:Y:S01]  /*3220*/  I2F.U32.RP R5, R36 ;  /* 0x0000002400057306 */ /* 0x000e220000209000 */
[----:B------:R-:W-:Y:S01]  /*3230*/  IADD3 R11, PT, PT, RZ, -R36, RZ ;  /* 0x80000024ff0b7210 */ /* 0x000fe20007ffe0ff */
[----:B------:R-:W-:Y:S01]  /*3240*/  IMAD.MOV.U32 R6, RZ, RZ, RZ ;  /* 0x000000ffff067224 */ /* 0x000fe200078e00ff */
[----:B------:R-:W-:Y:S01]  /*3250*/  ISETP.NE.U32.AND P2, PT, R36, RZ, PT ;  /* 0x000000ff2400720c */ /* 0x000fe20003f45070 */
[----:B------:R-:W-:-:S04]  /*3260*/  IMAD.MOV.U32 R37, RZ, RZ, RZ ;  /* 0x000000ffff257224 */ /* 0x000fc800078e00ff */
[----:B0-----:R-:W0:Y:S02]  /*3270*/  MUFU.RCP R5, R5 ;  /* 0x0000000500057308 */ /* 0x001e240000001000 */
[----:B0-----:R-:W-:-:S06]  /*3280*/  VIADD R8, R5, 0xffffffe ;  /* 0x0ffffffe05087836 */ /* 0x001fcc0000000000 */
[----:B------:R0:W5:Y:S02]  /*3290*/  F2I.FTZ.U32.TRUNC.NTZ R9, R8 ;  /* 0x0000000800097305 */ /* 0x000164000021f000 */
[----:B0-----:R-:W-:Y:S02]  /*32a0*/  IMAD.MOV.U32 R8, RZ, RZ, RZ ;  /* 0x000000ffff087224 */ /* 0x001fe400078e00ff */
[----:B-----5:R-:W-:-:S04]  /*32b0*/  IMAD R11, R11, R9, RZ ;  /* 0x000000090b0b7224 */ /* 0x020fc800078e02ff */
[----:B------:R-:W-:-:S06]  /*32c0*/  IMAD.HI.U32 R9, R9, R11, R8 ;  /* 0x0000000b09097227 */ /* 0x000fcc00078e0008 */
        /* <DEDUP_REMOVED lines=11> */
[----:B------:R-:W-:Y:S01]  /*3380*/  MOV R36, R9 ;  /* 0x0000000900247202 */ /* 0x000fe20000000f00 */
[----:B------:R-:W-:Y:S06]  /*3390*/  BRA `(.L_x_105) ;  /* 0x0000000000387947 */ /* 0x000fec0003800000 */
.L_x_104:
[----:B------:R-:W-:Y:S01]  /*33a0*/  MOV R26, R4 ;  /* 0x00000004001a7202 */ /* 0x000fe20000000f00 */
[----:B------:R-:W-:Y:S01]  /*33b0*/  IMAD.MOV.U32 R11, RZ, RZ, R5 ;  /* 0x000000ffff0b7224 */ /* 0x000fe200078e0005 */
[----:B------:R-:W-:Y:S01]  /*33c0*/  MOV R10, R36 ;  /* 0x00000024000a7202 */ /* 0x000fe20000000f00 */
[----:B------:R-:W-:Y:S01]  /*33d0*/  IMAD.MOV.U32 R9, RZ, RZ, R37 ;  /* 0x000000ffff097224 */ /* 0x000fe200078e0025 */
[----:B------:R-:W-:-:S07]  /*33e0*/  MOV R8, 0x3400 ;  /* 0x0000340000087802 */ /* 0x000fce0000000f00 */
[----:B-1234-:R-:W-:Y:S05]  /*33f0*/  CALL.REL.NOINC `($__internal_2_$__cuda_sm20_div_s64) ;  /* 0x0000003400f07944 */ /* 0x01efea0003c00000 */
[----:B------:R-:W-:-:S04]  /*3400*/  IADD3 R11, P0, PT, RZ, -R24, RZ ;  /* 0x80000018ff0b7210 */ /* 0x000fc80007f1e0ff */
[----:B------:R-:W-:Y:S01]  /*3410*/  IADD3.X R9, PT, PT, RZ, ~R25, RZ, P0, !PT ;  /* 0x80000019ff097210 */ /* 0x000fe200007fe4ff */
[----:B------:R-:W-:-:S04]  /*3420*/  IMAD.WIDE.U32 R4, R36, R11, R4 ;  /* 0x0000000b24047225 */ /* 0x000fc800078e0004 */
[----:B------:R-:W-:Y:S01]  /*3430*/  IMAD R9, R9, R36, RZ ;  /* 0x0000002409097224 */ /* 0x000fe200078e02ff */
[----:B------:R-:W-:-:S03]  /*3440*/  MOV R36, R24 ;  /* 0x0000001800247202 */ /* 0x000fc60000000f00 */
[----:B------:R-:W-:Y:S02]  /*3450*/  IMAD R9, R37, R11, R9 ;  /* 0x0000000b25097224 */ /* 0x000fe400078e0209 */
[----:B------:R-:W-:Y:S02]  /*3460*/  IMAD.MOV.U32 R37, RZ, RZ, R25 ;  /* 0x000000ffff257224 */ /* 0x000fe400078e0019 */
[----:B------:R-:W-:-:S07]  /*3470*/  IMAD.IADD R6, R5, 0x1, R9 ;  /* 0x0000000105067824 */ /* 0x000fce00078e0209 */
.L_x_105:
[----:B-1----:R-:W-:Y:S05]  /*3480*/  BSYNC.RECONVERGENT B1 ;  /* 0x0000000000017941 */ /* 0x002fea0003800200 */
.L_x_103:
[----:B------:R-:W-:Y:S01]  /*3490*/  IADD3 R5, PT, PT, R14, 0x2, RZ ;  /* 0x000000020e057810 */ /* 0x000fe20007ffe0ff */
[----:B----4-:R-:W-:-:S04]  /*34a0*/  IMAD.WIDE.U32 R8, R3, 0x8, R20 ;  /* 0x0000000803087825 */ /* 0x010fc800078e0014 */
[----:B---3--:R-:W-:Y:S02]  /*34b0*/  IMAD.WIDE.U32 R38, R5, 0x8, R18 ;  /* 0x0000000805267825 */ /* 0x008fe400078e0012 */
[----:B------:R-:W3:Y:S04]  /*34c0*/  LDG.E.64 R8, desc[UR12][R8.64] ;  /* 0x0000000c08087981 */ /* 0x000ee8000c1e1b00 */
[----:B------:R-:W4:Y:S01]  /*34d0*/  LDG.E.64 R38, desc[UR12][R38.64] ;  /* 0x0000000c26267981 */ /* 0x000f22000c1e1b00 */
[----:B------:R-:W-:Y:S01]  /*34e0*/  BSSY.RECONVERGENT B1, `(.L_x_106) ;  /* 0x0000030000017945 */ /* 0x000fe20003800200 */
[----:B----4-:R-:W-:-:S04]  /*34f0*/  LOP3.LUT R3, R37, R39, RZ, 0xfc, !PT ;  /* 0x0000002725037212 */ /* 0x010fc800078efcff */
[----:B------:R-:W-:Y:S01]  /*3500*/  ISETP.NE.U32.AND P0, PT, R3, RZ, PT ;  /* 0x000000ff0300720c */ /* 0x000fe20003f05070 */
[-C--:B---3--:R-:W-:Y:S02]  /*3510*/  IMAD R11, R9, R4.reuse, RZ ;  /* 0x00000004090b7224 */ /* 0x088fe400078e02ff */
[----:B------:R-:W-:-:S04]  /*3520*/  IMAD.WIDE.U32 R40, R8, R4, RZ ;  /* 0x0000000408287225 */ /* 0x000fc800078e00ff */
        /* <DEDUP_REMOVED lines=27> */
.L_x_107:
[----:B------:R-:W-:Y:S01]  /*36e0*/  IMAD.MOV.U32 R26, RZ, RZ, R36 ;  /* 0x000000ffff1a7224 */ /* 0x000fe200078e0024 */
[----:B------:R-:W-:Y:S01]  /*36f0*/  MOV R11, R37 ;  /* 0x00000025000b7202 */ /* 0x000fe20000000f00 */
[----:B------:R-:W-:Y:S01]  /*3700*/  IMAD.MOV.U32 R10, RZ, RZ, R38 ;  /* 0x000000ffff0a7224 */ /* 0x000fe200078e0026 */
[----:B------:R-:W-:Y:S02]  /*3710*/  MOV R9, R39 ;  /* 0x0000002700097202 */ /* 0x000fe40000000f00 */
[----:B------:R-:W-:-:S07]  /*3720*/  MOV R8, 0x3740 ;  /* 0x0000374000087802 */ /* 0x000fce0000000f00 */
[----:B--2---:R-:W-:Y:S05]  /*3730*/  CALL.REL.NOINC `($__internal_2_$__cuda_sm20_div_s64) ;  /* 0x0000003400207944 */ /* 0x004fea0003c00000 */
        /* <DEDUP_REMOVED lines=10> */
.L_x_108:
[----:B------:R-:W-:Y:S05]  /*37e0*/  BSYNC.RECONVERGENT B1 ;  /* 0x0000000000017941 */ /* 0x000fea0003800200 */
.L_x_106:
[----:B------:R-:W-:Y:S02]  /*37f0*/  VIADD R3, R14, 0x1 ;  /* 0x000000010e037836 */ /* 0x000fe40000000000 */
[----:B------:R-:W-:-:S04]  /*3800*/  IMAD.WIDE.U32 R10, R5, 0x8, R20 ;  /* 0x00000008050a7825 */ /* 0x000fc800078e0014 */
[----:B------:R-:W-:Y:S01]  /*3810*/  IMAD.WIDE.U32 R38, R3, 0x8, R18 ;  /* 0x0000000803267825 */ /* 0x000fe200078e0012 */
[----:B------:R-:W3:Y:S05]  /*3820*/  LDG.E.64 R4, desc[UR12][R10.64] ;  /* 0x0000000c0a047981 */ /* 0x000eea000c1e1b00 */
[----:B------:R-:W4:Y:S01]  /*3830*/  LDG.E.64 R38, desc[UR12][R38.64] ;  /* 0x0000000c26267981 */ /* 0x000f22000c1e1b00 */
[----:B------:R-:W-:Y:S01]  /*3840*/  MOV R30, R40 ;  /* 0x00000028001e7202 */ /* 0x000fe20000000f00 */
[----:B------:R-:W-:Y:S01]  /*3850*/  BSSY.RECONVERGENT B1, `(.L_x_109) ;  /* 0x0000031000017945 */ /* 0x000fe20003800200 */
[----:B----4-:R-:W-:-:S04]  /*3860*/  LOP3.LUT R6, R37, R39, RZ, 0xfc, !PT ;  /* 0x0000002725067212 */ /* 0x010fc800078efcff */
[----:B------:R-:W-:Y:S01]  /*3870*/  ISETP.NE.U32.AND P0, PT, R6, RZ, PT ;  /* 0x000000ff0600720c */ /* 0x000fe20003f05070 */
[-C--:B---3--:R-:W-:Y:S02]  /*3880*/  IMAD R5, R5, R8.reuse, RZ ;  /* 0x0000000805057224 */ /* 0x088fe400078e02ff */
        /* <DEDUP_REMOVED lines=25> */
[----:B------:R-:W-:Y:S02]  /*3a20*/  IMAD R11, R38, R11, R36 ;  /* 0x0000000b260b7224 */ /* 0x000fe400078e0224 */
[----:B------:R-:W-:Y:S01]  /*3a30*/  IMAD.MOV.U32 R36, RZ, RZ, R9 ;  /* 0x000000ffff247224 */ /* 0x000fe200078e0009 */
[----:B------:R-:W-:Y:S06]  /*3a40*/  BRA `(.L_x_111) ;  /* 0x0000000000447947 */ /* 0x000fec0003800000 */
.L_x_110:
        /* <DEDUP_REMOVED lines=9> */
[--C-:B------:R-:W-:Y:S01]  /*3ae0*/  IMAD.MOV.U32 R37, RZ, RZ, R25.reuse ;  /* 0x000000ffff257224 */ /* 0x100fe200078e0019 */
[----:B------:R-:W-:Y:S01]  /*3af0*/  MOV R36, R24 ;  /* 0x0000001800247202 */ /* 0x000fe20000000f00 */
[----:B------:R-:W-:Y:S02]  /*3b00*/  IMAD.X R11, RZ, RZ, ~R25, P0 ;  /* 0x000000ffff0b7224 */ /* 0x000fe400000e0e19 */
[----:B------:R-:W-:-:S04]  /*3b10*/  IMAD.WIDE.U32 R8, R38, R27, R8 ;  /* 0x0000001b26087225 */ /* 0x000fc800078e0008 */
[----:B------:R-:W-:-:S04]  /*3b20*/  IMAD R11, R11, R38, RZ ;  /* 0x000000260b0b7224 */ /* 0x000fc800078e02ff */
[----:B------:R-:W-:Y:S01]  /*3b30*/  IMAD R39, R39, R27, R11 ;  /* 0x0000001b27277224 */ /* 0x000fe200078e020b */
[----:B------:R-:W-:-:S03]  /*3b40*/  MOV R11, R8 ;  /* 0x00000008000b7202 */ /* 0x000fc60000000f00 */
[----:B------:R-:W-:-:S07]  /*3b50*/  IMAD.IADD R4, R9, 0x1, R39 ;  /* 0x0000000109047824 */ /* 0x000fce00078e0227 */
.L_x_111:
[----:B------:R-:W-:Y:S05]  /*3b60*/  BSYNC.RECONVERGENT B1 ;  /* 0x0000000000017941 */ /* 0x000fea0003800200 */
.L_x_109:
[----:B------:R-:W-:-:S04]  /*3b70*/  IMAD.WIDE.U32 R38, R14, 0x8, R18 ;  /* 0x000000080e267825 */ /* 0x000fc800078e0012 */
[----:B------:R-:W-:Y:S02]  /*3b80*/  IMAD.WIDE.U32 R8, R3, 0x8, R20 ;  /* 0x0000000803087825 */ /* 0x000fe400078e0014 */
[----:B------:R-:W3:Y:S04]  /*3b90*/  LDG.E.64 R38, desc[UR12][R38.64] ;  /* 0x0000000c26267981 */ /* 0x000ee8000c1e1b00 */
[----:B------:R-:W4:Y:S01]  /*3ba0*/  LDG.E.64 R8, desc[UR12][R8.64] ;  /* 0x0000000c08087981 */ /* 0x000f22000c1e1b00 */
[----:B------:R-:W-:Y:S01]  /*3bb0*/  MOV R41, R5 ;  /* 0x0000000500297202 */ /* 0x000fe20000000f00 */
[----:B------:R-:W-:Y:S01]  /*3bc0*/  BSSY.RECONVERGENT B1, `(.L_x_112) ;  /* 0x0000032000017945 */ /* 0x000fe20003800200 */
[----:B------:R-:W-:Y:S01]  /*3bd0*/  VIADD R6, R14, 0xfffffffc ;  /* 0xfffffffc0e067836 */ /* 0x000fe20000000000 */
[----:B---3--:R-:W-:-:S04]  /*3be0*/  LOP3.LUT R3, R37, R39, RZ, 0xfc, !PT ;  /* 0x0000002725037212 */ /* 0x008fc800078efcff */
[----:B------:R-:W-:Y:S01]  /*3bf0*/  ISETP.NE.U32.AND P0, PT, R3, RZ, PT ;  /* 0x000000ff0300720c */ /* 0x000fe20003f05070 */
[-C--:B----4-:R-:W-:Y:S02]  /*3c00*/  IMAD R25, R9, R11.reuse, RZ ;  /* 0x0000000b09197224 */ /* 0x090fe400078e02ff */
        /* <DEDUP_REMOVED lines=28> */
.L_x_113:
[----:B------:R-:W-:Y:S01]  /*3dd0*/  MOV R26, R36 ;  /* 0x00000024001a7202 */ /* 0x000fe20000000f00 */
[----:B------:R-:W-:Y:S01]  /*3de0*/  IMAD.MOV.U32 R11, RZ, RZ, R37 ;  /* 0x000000ffff0b7224 */ /* 0x000fe200078e0025 */
[----:B------:R-:W-:Y:S01]  /*3df0*/  MOV R10, R38 ;  /* 0x00000026000a7202 */ /* 0x000fe20000000f00 */
[----:B------:R-:W-:Y:S01]  /*3e00*/  IMAD.MOV.U32 R9, RZ, RZ, R39 ;  /* 0x000000ffff097224 */ /* 0x000fe200078e0027 */
[----:B------:R-:W-:-:S07]  /*3e10*/  MOV R8, 0x3e30 ;  /* 0x00003e3000087802 */ /* 0x000fce0000000f00 */
[----:B--2---:R-:W-:Y:S05]  /*3e20*/  CALL.REL.NOINC `($__internal_2_$__cuda_sm20_div_s64) ;  /* 0x0000002c00647944 */ /* 0x004fea0003c00000 */
[----:B------:R-:W-:Y:S01]  /*3e30*/  IADD3 R11, P0, PT, RZ, -R24, RZ ;  /* 0x80000018ff0b7210 */ /* 0x000fe20007f1e0ff */
[----:B------:R-:W-:Y:S01]  /*3e40*/  IMAD.MOV.U32 R8, RZ, RZ, R36 ;  /* 0x000000ffff087224 */ /* 0x000fe200078e0024 */
[----:B------:R-:W-:Y:S02]  /*3e50*/  MOV R9, R37 ;  /* 0x0000002500097202 */ /* 0x000fe40000000f00 */
[----:B------:R-:W-:Y:S01]  /*3e60*/  IADD3.X R3, PT, PT, RZ, ~R25, RZ, P0, !PT ;  /* 0x80000019ff037210 */ /* 0x000fe200007fe4ff */
[----:B------:R-:W-:-:S04]  /*3e70*/  IMAD.WIDE.U32 R8, R38, R11, R8 ;  /* 0x0000000b26087225 */ /* 0x000fc800078e0008 */
[----:B------:R-:W-:Y:S02]  /*3e80*/  IMAD R3, R3, R38, RZ ;  /* 0x0000002603037224 */ /* 0x000fe400078e02ff */
[----:B------:R-:W-:Y:S02]  /*3e90*/  IMAD.MOV.U32 R27, RZ, RZ, R8 ;  /* 0x000000ffff1b7224 */ /* 0x000fe400078e0008 */
[----:B------:R-:W-:Y:S01]  /*3ea0*/  IMAD R3, R39, R11, R3 ;  /* 0x0000000b27037224 */ /* 0x000fe200078e0203 */
[----:B------:R-:W-:Y:S01]  /*3eb0*/  MOV R39, R25 ;  /* 0x0000001900277202 */ /* 0x000fe20000000f00 */
[----:B------:R-:W-:-:S03]  /*3ec0*/  IMAD.MOV.U32 R38, RZ, RZ, R24 ;  /* 0x000000ffff267224 */ /* 0x000fc600078e0018 */
[----:B------:R-:W-:-:S07]  /*3ed0*/  IADD3 R11, PT, PT, R9, R3, RZ ;  /* 0x00000003090b7210 */ /* 0x000fce0007ffe0ff */
.L_x_114:
[----:B------:R-:W-:Y:S05]  /*3ee0*/  BSYNC.RECONVERGENT B1 ;  /* 0x0000000000017941 */ /* 0x000fea0003800200 */
.L_x_112:
[C---:B------:R-:W-:Y:S02]  /*3ef0*/  VIADD R3, R14.reuse, 0xffffffff ;  /* 0xffffffff0e037836 */ /* 0x040fe40000000000 */
[----:B------:R-:W-:-:S04]  /*3f00*/  IMAD.WIDE.U32 R8, R14, 0x8, R20 ;  /* 0x000000080e087825 */ /* 0x000fc800078e0014 */
[----:B------:R-:W-:Y:S02]  /*3f10*/  IMAD.WIDE.U32 R36, R3, 0x8, R18 ;  /* 0x0000000803247825 */ /* 0x000fe400078e0012 */
[----:B------:R-:W3:Y:S04]  /*3f20*/  LDG.E.64 R8, desc[UR12][R8.64] ;  /* 0x0000000c08087981 */ /* 0x000ee8000c1e1b00 */
        /* <DEDUP_REMOVED lines=34> */
.L_x_116:
        /* <DEDUP_REMOVED lines=8> */
[----:B------:R-:W-:-:S03]  /*41d0*/  MOV R8, R38 ;  /* 0x0000002600087202 */ /* 0x000fc60000000f00 */
[----:B------:R-:W-:Y:S02]  /*41e0*/  IMAD.X R11, RZ, RZ, ~R25, P0 ;  /* 0x000000ffff0b7224 */ /* 0x000fe400000e0e19 */
[----:B------:R-:W-:-:S04]  /*41f0*/  IMAD.WIDE.U32 R8, R36, R27, R8 ;  /* 0x0000001b24087225 */ /* 0x000fc800078e0008 */
[----:B------:R-:W-:Y:S01]  /*4200*/  IMAD R11, R11, R36, RZ ;  /* 0x000000240b0b7224 */ /* 0x000fe200078e02ff */
[----:B------:R-:W-:-:S03]  /*4210*/  MOV R36, R24 ;  /* 0x0000001800247202 */ /* 0x000fc60000000f00 */
[----:B------:R-:W-:Y:S01]  /*4220*/  IMAD R11, R37, R27, R11 ;  /* 0x0000001b250b7224 */ /* 0x000fe200078e020b */
[----:B------:R-:W-:Y:S01]  /*4230*/  MOV R27, R8 ;  /* 0x00000008001b7202 */ /* 0x000fe20000000f00 */
[----:B------:R-:W-:Y:S02]  /*4240*/  IMAD.MOV.U32 R37, RZ, RZ, R25 ;  /* 0x000000ffff257224 */ /* 0x000fe400078e0019 */
[----:B------:R-:W-:-:S07]  /*4250*/  IMAD.IADD R11, R9, 0x1, R11 ;  /* 0x00000001090b7824 */ /* 0x000fce00078e020b */
.L_x_117:
[----:B------:R-:W-:Y:S05]  /*4260*/  BSYNC.RECONVERGENT B1 ;  /* 0x0000000000017941 */ /* 0x000fea0003800200 */
.L_x_115:
[----:B------:R-:W-:Y:S01]  /*4270*/  IADD3 R4, PT, PT, R14, -0x2, RZ ;  /* 0xfffffffe0e047810 */ /* 0x000fe20007ffe0ff */
[----:B------:R-:W-:-:S04]  /*4280*/  IMAD.WIDE.U32 R8, R3, 0x8, R20 ;  /* 0x0000000803087825 */ /* 0x000fc800078e0014 */
[----:B------:R-:W-:Y:S02]  /*4290*/  IMAD.WIDE.U32 R38, R4, 0x8, R18 ;  /* 0x0000000804267825 */ /* 0x000fe400078e0012 */
[----:B------:R-:W3:Y:S04]  /*42a0*/  LDG.E.64 R8, desc[UR12][R8.64] ;  /* 0x0000000c08087981 */ /* 0x000ee8000c1e1b00 */
[----:B------:R-:W4:Y:S01]  /*42b0*/  LDG.E.64 R38, desc[UR12][R38.64] ;  /* 0x0000000c26267981 */ /* 0x000f22000c1e1b00 */
[----:B------:R-:W-:Y:S01]  /*42c0*/  IMAD.MOV.U32 R41, RZ, RZ, R5 ;  /* 0x000000ffff297224 */ /* 0x000fe200078e0005 */
[----:B------:R-:W-:Y:S01]  /*42d0*/  BSSY.RECONVERGENT B1, `(.L_x_118) ;  /* 0x0000031000017945 */ /* 0x000fe20003800200 */
[----:B----4-:R-:W-:-:S04]  /*42e0*/  LOP3.LUT R3, R37, R39, RZ, 0xfc, !PT ;  /* 0x0000002725037212 */ /* 0x010fc800078efcff */
[----:B------:R-:W-:Y:S01]  /*42f0*/  ISETP.NE.U32.AND P0, PT, R3, RZ, PT ;  /* 0x000000ff0300720c */ /* 0x000fe20003f05070 */
[-C--:B---3--:R-:W-:Y:S02]  /*4300*/  IMAD R10, R9, R27.reuse, RZ ;  /* 0x0000001b090a7224 */ /* 0x088fe400078e02ff */
        /* <DEDUP_REMOVED lines=28> */
.L_x_119:
[----:B------:R-:W-:Y:S01]  /*44d0*/  MOV R26, R36 ;  /* 0x00000024001a7202 */ /* 0x000fe20000000f00 */
[----:B------:R-:W-:Y:S01]  /*44e0*/  IMAD.MOV.U32 R11, RZ, RZ, R37 ;  /* 0x000000ffff0b7224 */ /* 0x000fe200078e0025 */
[----:B------:R-:W-:Y:S01]  /*44f0*/  MOV R10, R38 ;  /* 0x00000026000a7202 */ /* 0x000fe20000000f00 */
[----:B------:R-:W-:Y:S01]  /*4500*/  IMAD.MOV.U32 R9, RZ, RZ, R39 ;  /* 0x000000ffff097224 */ /* 0x000fe200078e0027 */
[----:B------:R-:W-:-:S07]  /*4510*/  MOV R8, 0x4530 ;  /* 0x0000453000087802 */ /* 0x000fce0000000f00 */
[----:B--2---:R-:W-:Y:S05]  /*4520*/  CALL.REL.NOINC `($__internal_2_$__cuda_sm20_div_s64) ;  /* 0x0000002400a47944 */ /* 0x004fea0003c00000 */
[-C--:B------:R-:W-:Y:S01]  /*4530*/  IADD3 R11, P0, PT, RZ, -R24.reuse, RZ ;  /* 0x80000018ff0b7210 */ /* 0x080fe20007f1e0ff */
[----:B------:R-:W-:Y:S01]  /*4540*/  IMAD.MOV.U32 R8, RZ, RZ, R36 ;  /* 0x000000ffff087224 */ /* 0x000fe200078e0024 */
[----:B------:R-:W-:Y:S01]  /*4550*/  MOV R9, R37 ;  /* 0x0000002500097202 */ /* 0x000fe20000000f00 */
[----:B------:R-:W-:Y:S01]  /*4560*/  IMAD.MOV.U32 R37, RZ, RZ, R25 ;  /* 0x000000ffff257224 */ /* 0x000fe200078e0019 */
[----:B------:R-:W-:Y:S02]  /*4570*/  IADD3.X R3, PT, PT, RZ, ~R25, RZ, P0, !PT ;  /* 0x80000019ff037210 */ /* 0x000fe400007fe4ff */
[----:B------:R-:W-:Y:S01]  /*4580*/  MOV R36, R24 ;  /* 0x0000001800247202 */ /* 0x000fe20000000f00 */
[----:B------:R-:W-:-:S04]  /*4590*/  IMAD.WIDE.U32 R8, R38, R11, R8 ;  /* 0x0000000b26087225 */ /* 0x000fc800078e0008 */
[----:B------:R-:W-:Y:S02]  /*45a0*/  IMAD R3, R3, R38, RZ ;  /* 0x0000002603037224 */ /* 0x000fe400078e02ff */
[----:B------:R-:W-:Y:S02]  /*45b0*/  IMAD.MOV.U32 R27, RZ, RZ, R8 ;  /* 0x000000ffff1b7224 */ /* 0x000fe400078e0008 */
[----:B------:R-:W-:-:S05]  /*45c0*/  IMAD R3, R39, R11, R3 ;  /* 0x0000000b27037224 */ /* 0x000fca00078e0203 */
[----:B------:R-:W-:-:S07]  /*45d0*/  IADD3 R11, PT, PT, R9, R3, RZ ;  /* 0x00000003090b7210 */ /* 0x000fce0007ffe0ff */
.L_x_120:
[----:B------:R-:W-:Y:S05]  /*45e0*/  BSYNC.RECONVERGENT B1 ;  /* 0x0000000000017941 */ /* 0x000fea0003800200 */
.L_x_118:
[----:B------:R-:W-:Y:S01]  /*45f0*/  IADD3 R3, PT, PT, R14, -0x3, RZ ;  /* 0xfffffffd0e037810 */ /* 0x000fe20007ffe0ff */
        /* <DEDUP_REMOVED lines=14> */
[----:B------:R-:W-:Y:S01]  /*46e0*/  IADD3 R11, PT, PT, RZ, -R38, RZ ;  /* 0x80000026ff0b7210 */ /* 0x000fe20007ffe0ff */
[----:B------:R-:W-:Y:S01]  /*46f0*/  HFMA2 R37, -RZ, RZ, 0, 0 ;  /* 0x00000000ff257431 */ /* 0x000fe200000001ff */
[----:B------:R-:W-:-:S05]  /*4700*/  ISETP.NE.U32.AND P2, PT, R38, RZ, PT ;  /* 0x000000ff2600720c */ /* 0x000fca0003f45070 */
[----:B0-----:R-:W0:Y:S02]  /*4710*/  MUFU.RCP R4, R4 ;  /* 0x0000000400047308 */ /* 0x001e240000001000 */
[----:B0-----:R-:W-:-:S06]  /*4720*/  IADD3 R8, PT, PT, R4, 0xffffffe, RZ ;  /* 0x0ffffffe04087810 */ /* 0x001fcc0007ffe0ff */
        /* <DEDUP_REMOVED lines=8> */
[----:B------:R-:W-:Y:S01]  /*47b0*/  @P0 IADD3 R11, PT, PT, -R38, R11, RZ ;  /* 0x0000000b260b0210 */ /* 0x000fe20007ffe1ff */
[----:B------:R-:W-:-:S03]  /*47c0*/  @P0 VIADD R9, R9, 0x1 ;  /* 0x0000000109090836 */ /* 0x000fc60000000000 */
[----:B------:R-:W-:Y:S01]  /*47d0*/  ISETP.GE.U32.AND P1, PT, R11, R38, PT ;  /* 0x000000260b00720c */ /* 0x000fe20003f26070 */
[----:B------:R-:W-:-:S12]  /*47e0*/  IMAD.MOV.U32 R11, RZ, RZ, RZ ;  /* 0x000000ffff0b7224 */ /* 0x000fd800078e00ff */
[----:B------:R-:W-:Y:S02]  /*47f0*/  @P1 IADD3 R9, PT, PT, R9, 0x1, RZ ;  /* 0x0000000109091810 */ /* 0x000fe40007ffe0ff */
[----:B------:R-:W-:-:S04]  /*4800*/  @!P2 LOP3.LUT R9, RZ, R38, RZ, 0x33, !PT ;  /* 0x00000026ff09a212 */ /* 0x000fc800078e33ff */
[----:B------:R-:W-:-:S05]  /*4810*/  IADD3 R27, PT, PT, -R9, RZ, RZ ;  /* 0x000000ff091b7210 */ /* 0x000fca0007ffe1ff */
[----:B------:R-:W-:Y:S01]  /*4820*/  IMAD R27, R38, R27, R36 ;  /* 0x0000001b261b7224 */ /* 0x000fe200078e0224 */
[----:B------:R-:W-:Y:S01]  /*4830*/  MOV R36, R9 ;  /* 0x0000000900247202 */ /* 0x000fe20000000f00 */
[----:B------:R-:W-:Y:S06]  /*4840*/  BRA `(.L_x_123) ;  /* 0x0000000000447947 */ /* 0x000fec0003800000 */
.L_x_122:
        /* <DEDUP_REMOVED lines=10> */
[-C--:B------:R-:W-:Y:S02]  /*48f0*/  IADD3.X R11, PT, PT, RZ, ~R25.reuse, RZ, P0, !PT ;  /* 0x80000019ff0b7210 */ /* 0x080fe400007fe4ff */
[----:B------:R-:W-:Y:S01]  /*4900*/  MOV R37, R25 ;  /* 0x0000001900257202 */ /* 0x000fe20000000f00 */
[----:B------:R-:W-:-:S04]  /*4910*/  IMAD.WIDE.U32 R8, R38, R27, R8 ;  /* 0x0000001b26087225 */ /* 0x000fc800078e0008 */
[----:B------:R-:W-:-:S04]  /*4920*/  IMAD R11, R11, R38, RZ ;  /* 0x000000260b0b7224 */ /* 0x000fc800078e02ff */
[----:B------:R-:W-:Y:S01]  /*4930*/  IMAD R11, R39, R27, R11 ;  /* 0x0000001b270b7224 */ /* 0x000fe200078e020b */
[----:B------:R-:W-:-:S04]  /*4940*/  MOV R27, R8 ;  /* 0x00000008001b7202 */ /* 0x000fc80000000f00 */
[----:B------:R-:W-:-:S07]  /*4950*/  IADD3 R11, PT, PT, R9, R11, RZ ;  /* 0x0000000b090b7210 */ /* 0x000fce0007ffe0ff */
.L_x_123:
[----:B------:R-:W-:Y:S05]  /*4960*/  BSYNC.RECONVERGENT B1 ;  /* 0x0000000000017941 */ /* 0x000fea0003800200 */
.L_x_121:
[----:B------:R-:W-:-:S04]  /*4970*/  IMAD.WIDE.U32 R38, R6, 0x8, R18 ;  /* 0x0000000806267825 */ /* 0x000fc800078e0012 */
[----:B------:R-:W-:Y:S02]  /*4980*/  IMAD.WIDE.U32 R8, R3, 0x8, R20 ;  /* 0x0000000803087825 */ /* 0x000fe400078e0014 */
[----:B------:R-:W3:Y:S04]  /*4990*/  LDG.E.64 R38, desc[UR12][R38.64] ;  /* 0x0000000c26267981 */ /* 0x000ee8000c1e1b00 */
[----:B------:R-:W4:Y:S01]  /*49a0*/  LDG.E.64 R8, desc[UR12][R8.64] ;  /* 0x0000000c08087981 */ /* 0x000f22000c1e1b00 */
[----:B------:R-:W-:Y:S01]  /*49b0*/  MOV R4, R40 ;  /* 0x0000002800047202 */ /* 0x000fe20000000f00 */
[----:B------:R-:W-:Y:S01]  /*49c0*/  BSSY.RECONVERGENT B1, `(.L_x_124) ;  /* 0x0000030000017945 */ /* 0x000fe20003800200 */
[----:B---3--:R-:W-:-:S04]  /*49d0*/  LOP3.LUT R3, R37, R39, RZ, 0xfc, !PT ;  /* 0x0000002725037212 */ /* 0x008fc800078efcff */
[----:B------:R-:W-:Y:S01]  /*49e0*/  ISETP.NE.U32.AND P0, PT, R3, RZ, PT ;  /* 0x000000ff0300720c */ /* 0x000fe20003f05070 */
[-C--:B----4-:R-:W-:Y:S02]  /*49f0*/  IMAD R10, R9, R27.reuse, RZ ;  /* 0x0000001b090a7224 */ /* 0x090fe400078e02ff */
        /* <DEDUP_REMOVED lines=26> */
[----:B------:R-:W-:Y:S06]  /*4ba0*/  BRA `(.L_x_126) ;  /* 0x0000000000447947 */ /* 0x000fec0003800000 */
.L_x_125:
[----:B------:R-:W-:Y:S01]  /*4bb0*/  MOV R26, R36 ;  /* 0x00000024001a7202 */ /* 0x000fe20000000f00 */
[----:B------:R-:W-:Y:S01]  /*4bc0*/  IMAD.MOV.U32 R11, RZ, RZ, R37 ;  /* 0x000000ffff0b7224 */ /* 0x000fe200078e0025 */
[----:B------:R-:W-:Y:S02]  /*4bd0*/  MOV R10, R38 ;  /* 0x00000026000a7202 */ /* 0x000fe40000000f00 */
[----:B------:R-:W-:Y:S02]  /*4be0*/  MOV R9, R39 ;  /* 0x0000002700097202 */ /* 0x000fe40000000f00 */
[----:B------:R-:W-:-:S07]  /*4bf0*/  MOV R8, 0x4c10 ;  /* 0x00004c1000087802 */ /* 0x000fce0000000f00 */
[----:B--2---:R-:W-:Y:S05]  /*4c00*/  CALL.REL.NOINC `($__internal_2_$__cuda_sm20_div_s64) ;  /* 0x0000001c00ec7944 */ /* 0x004fea0003c00000 */
[----:B------:R-:W-:Y:S01]  /*4c10*/  IADD3 R11, P0, PT, RZ, -R24, RZ ;  /* 0x80000018ff0b7210 */ /* 0x000fe20007f1e0ff */
[----:B------:R-:W-:Y:S01]  /*4c20*/  IMAD.MOV.U32 R4, RZ, RZ, R24 ;  /* 0x000000ffff047224 */ /* 0x000fe200078e0018 */
[----:B------:R-:W-:Y:S02]  /*4c30*/  MOV R8, R36 ;  /* 0x0000002400087202 */ /* 0x000fe40000000f00 */
[----:B------:R-:W-:Y:S01]  /*4c40*/  MOV R9, R37 ;  /* 0x0000002500097202 */ /* 0x000fe20000000f00 */
[----:B------:R-:W-:-:S04]  /*4c50*/  IMAD.X R5, RZ, RZ, ~R25, P0 ;  /* 0x000000ffff057224 */ /* 0x000fc800000e0e19 */
[----:B------:R-:W-:Y:S02]  /*4c60*/  IMAD R5, R5, R38, RZ ;  /* 0x0000002605057224 */ /* 0x000fe400078e02ff */
[----:B------:R-:W-:-:S04]  /*4c70*/  IMAD.WIDE.U32 R8, R38, R11, R8 ;  /* 0x0000000b26087225 */ /* 0x000fc800078e0008 */
[----:B------:R-:W-:Y:S01]  /*4c80*/  IMAD R5, R39, R11, R5 ;  /* 0x0000000b27057224 */ /* 0x000fe200078e0205 */
[----:B------:R-:W-:-:S04]  /*4c90*/  MOV R37, R8 ;  /* 0x0000000800257202 */ /* 0x000fc80000000f00 */
[----:B------:R-:W-:Y:S01]  /*4ca0*/  IADD3 R11, PT, PT, R9, R5, RZ ;  /* 0x00000005090b7210 */ /* 0x000fe20007ffe0ff */
[----:B------:R-:W-:-:S07]  /*4cb0*/  IMAD.MOV.U32 R5, RZ, RZ, R25 ;  /* 0x000000ffff057224 */ /* 0x000fce00078e0019 */
.L_x_126:
[----:B------:R-:W-:Y:S05]  /*4cc0*/  BSYNC.RECONVERGENT B1 ;  /* 0x0000000000017941 */ /* 0x000fea0003800200 */
.L_x_124:
[----:B--2---:R-:W-:-:S06]  /*4cd0*/  IMAD.WIDE.U32 R8, R6, 0x8, R16 ;  /* 0x0000000806087825 */ /* 0x004fcc00078e0010 */
[----:B------:R-:W2:Y:S01]  /*4ce0*/  LDG.E.64 R8, desc[UR12][R8.64] ;  /* 0x0000000c08087981 */ /* 0x000ea2000c1e1b00 */
[----:B------:R-:W-:Y:S01]  /*4cf0*/  VIADD R13, R13, 0x8 ;  /* 0x000000080d0d7836 */ /* 0x000fe20000000000 */
[----:B------:R-:W-:Y:S02]  /*4d00*/  MOV R24, R40 ;  /* 0x0000002800187202 */ /* 0x000fe40000000f00 */
[----:B------:R-:W-:Y:S02]  /*4d10*/  MOV R25, R3 ;  /* 0x0000000300197202 */ /* 0x000fe40000000f00 */
[----:B------:R-:W-:Y:S02]  /*4d20*/  ISETP.NE.AND P0, PT, R13, RZ, PT ;  /* 0x000000ff0d00720c */ /* 0x000fe40003f05270 */
[----:B------:R-:W-:Y:S01]  /*4d30*/  IADD3 R14, PT, PT, R14, -0x8, RZ ;  /* 0xfffffff80e0e7810 */ /* 0x000fe20007ffe0ff */
[-C--:B--2---:R-:W-:Y:S02]  /*4d40*/  IMAD R3, R9, R37.reuse, RZ ;  /* 0x0000002509037224 */ /* 0x084fe400078e02ff */
[----:B------:R-:W-:-:S04]  /*4d50*/  IMAD.WIDE.U32 R24, R8, R37, R24 ;  /* 0x0000002508187225 */ /* 0x000fc800078e0018 */
[----:B------:R-:W-:Y:S01]  /*4d60*/  IMAD R3, R8, R11, R3 ;  /* 0x0000000b08037224 */ /* 0x000fe200078e0203 */
[----:B------:R-:W-:-:S04]  /*4d70*/  LEA R12, P1, R24, R12, 0x1 ;  /* 0x0000000c180c7211 */ /* 0x000fc800078208ff */
[----:B------:R-:W-:-:S04]  /*4d80*/  IADD3 R3, PT, PT, R25, R3, RZ ;  /* 0x0000000319037210 */ /* 0x000fc80007ffe0ff */
[----:B------:R-:W-:Y:S01]  /*4d90*/  LEA.HI.X R7, R24, R7, R3, 0x1, P1 ;  /* 0x0000000718077211 */ /* 0x000fe200008f0c03 */
[----:B------:R-:W-:Y:S06]  /*4da0*/  @P0 BRA `(.L_x_127) ;  /* 0xffffffe400000947 */ /* 0x000fec000383ffff */
[----:B------:R-:W-:-:S07]  /*4db0*/  VIADD R14, R14, 0x3 ;  /* 0x000000030e0e7836 */ /* 0x000fce0000000000 */
.L_x_102:
[----:B------:R-:W-:-:S13]  /*4dc0*/  ISETP.NE.AND P0, PT, R15, RZ, PT ;  /* 0x000000ff0f00720c */ /* 0x000fda0003f05270 */
[----:B------:R-:W-:Y:S05]  /*4dd0*/  @!P0 BRA `(.L_x_101) ;  /* 0x0000001800308947 */ /* 0x000fea0003800000 */
[----:B------:R-:W0:Y:S01]  /*4de0*/  LDC R6, c[0x0][0x3a0] ;  /* 0x0000e800ff067b82 */ /* 0x000e220000000800 */
[----:B------:R-:W-:Y:S02]  /*4df0*/  ISETP.GE.U32.AND P0, PT, R15, 0x4, PT ;  /* 0x000000040f00780c */ /* 0x000fe40003f06070 */
[----:B0-----:R-:W-:-:S11]  /*4e00*/  LOP3.LUT R6, R6, 0x3, RZ, 0xc0, !PT ;  /* 0x0000000306067812 */ /* 0x001fd600078ec0ff */
[----:B------:R-:W-:Y:S05]  /*4e10*/  @!P0 BRA `(.L_x_128) ;  /* 0x0000000c00948947 */ /* 0x000fea0003800000 */
        /* <DEDUP_REMOVED lines=10> */
[----:B------:R-:W-:Y:S01]  /*4ec0*/  ISETP.NE.U32.AND P2, PT, R16, RZ, PT ;  /* 0x000000ff1000720c */ /* 0x000fe20003f45070 */
[----:B------:R-:W-:-:S04]  /*4ed0*/  IMAD.MOV.U32 R11, RZ, RZ, RZ ;  /* 0x000000ffff0b7224 */ /* 0x000fc800078e00ff */
[----:B0-----:R-:W0:Y:S02]  /*4ee0*/  MUFU.RCP R3, R3 ;  /* 0x0000000300037308 */ /* 0x001e240000001000 */
[----:B0-----:R-:W-:-:S06]  /*4ef0*/  IADD3 R8, PT, PT, R3, 0xffffffe, RZ ;  /* 0x0ffffffe03087810 */ /* 0x001fcc0007ffe0ff */
        /* <DEDUP_REMOVED lines=16> */
.L_x_130:
[----:B------:R-:W-:Y:S01]  /*5000*/  MOV R26, R4 ;  /* 0x00000004001a7202 */ /* 0x000fe20000000f00 */
[----:B------:R-:W-:Y:S01]  /*5010*/  IMAD.MOV.U32 R11, RZ, RZ, R5 ;  /* 0x000000ffff0b7224 */ /* 0x000fe200078e0005 */
[----:B------:R-:W-:Y:S02]  /*5020*/  MOV R10, R16 ;  /* 0x00000010000a7202 */ /* 0x000fe40000000f00 */
[----:B------:R-:W-:Y:S02]  /*5030*/  MOV R9, R17 ;  /* 0x0000001100097202 */ /* 0x000fe40000000f00 */
[----:B------:R-:W-:-:S07]  /*5040*/  MOV R8, 0x5060 ;  /* 0x0000506000087802 */ /* 0x000fce0000000f00 */
[----:B-1----:R-:W-:Y:S05]  /*5050*/  CALL.REL.NOINC `($__internal_2_$__cuda_sm20_div_s64) ;  /* 0x0000001800d87944 */ /* 0x002fea0003c00000 */
[----:B------:R-:W-:Y:S01]  /*5060*/  IADD3 R9, P0, PT, RZ, -R24, RZ ;  /* 0x80000018ff097210 */ /* 0x000fe20007f1e0ff */
[----:B------:R-:W-:Y:S01]  /*5070*/  IMAD.MOV.U32 R20, RZ, RZ, R24 ;  /* 0x000000ffff147224 */ /* 0x000fe200078e0018 */
[----:B------:R-:W-:-:S03]  /*5080*/  MOV R21, R25 ;  /* 0x0000001900157202 */ /* 0x000fc60000000f00 */
[----:B------:R-:W-:Y:S02]  /*5090*/  IMAD.X R3, RZ, RZ, ~R25, P0 ;  /* 0x000000ffff037224 */ /* 0x000fe400000e0e19 */
[----:B------:R-:W-:-:S04]  /*50a0*/  IMAD.WIDE.U32 R4, R16, R9, R4 ;  /* 0x0000000910047225 */ /* 0x000fc800078e0004 */
[----:B------:R-:W-:-:S04]  /*50b0*/  IMAD R3, R3, R16, RZ ;  /* 0x0000001003037224 */ /* 0x000fc800078e02ff */
[----:B------:R-:W-:Y:S01]  /*50c0*/  IMAD R3, R17, R9, R3 ;  /* 0x0000000911037224 */ /* 0x000fe200078e0203 */
[----:B------:R-:W-:-:S04]  /*50d0*/  MOV R17, R4 ;  /* 0x0000000400117202 */ /* 0x000fc80000000f00 */
[----:B------:R-:W-:-:S07]  /*50e0*/  IADD3 R11, PT, PT, R5, R3, RZ ;  /* 0x00000003050b7210 */ /* 0x000fce0007ffe0ff */
.L_x_131:
[----:B-1----:R-:W-:Y:S05]  /*50f0*/  BSYNC.RECONVERGENT B1 ;  /* 0x0000000000017941 */ /* 0x002fea0003800200 */
.L_x_129:
[----:B------:R-:W0:Y:S01]  /*5100*/  LDC.64 R4, c[0x0][0x390] ;  /* 0x0000e400ff047b82 */ /* 0x000e220000000a00 */
[----:B------:R-:W-:-:S07]  /*5110*/  IADD3 R3, PT, PT, R14, -0x1, RZ ;  /* 0xffffffff0e037810 */ /* 0x000fce0007ffe0ff */
[----:B------:R-:W1:Y:S01]  /*5120*/  LDC.64 R8, c[0x0][0x398] ;  /* 0x0000e600ff087b82 */ /* 0x000e620000000a00 */
[----:B0-----:R-:W-:-:S06]  /*5130*/  IMAD.WIDE.U32 R4, R3, 0x8, R4 ;  /* 0x0000000803047825 */ /* 0x001fcc00078e0004 */
[----:B------:R-:W2:Y:S01]  /*5140*/  LDG.E.64 R4, desc[UR12][R4.64] ;  /* 0x0000000c04047981 */ /* 0x000ea2000c1e1b00 */
[----:B-1----:R-:W-:-:S06]  /*5150*/  IMAD.WIDE.U32 R8, R14, 0x8, R8 ;  /* 0x000000080e087825 */ /* 0x002fcc00078e0008 */
[----:B------:R-:W3:Y:S01]  /*5160*/  LDG.E.64 R8, desc[UR12][R8.64] ;  /* 0x0000000c08087981 */ /* 0x000ee2000c1e1b00 */
[----:B------:R-:W-:Y:S01]  /*5170*/  BSSY.RECONVERGENT B1, `(.L_x_132) ;  /* 0x0000031000017945 */ /* 0x000fe20003800200 */
[----:B--2---:R-:W-:-:S04]  /*5180*/  LOP3.LUT R10, R21, R5, RZ, 0xfc, !PT ;  /* 0x00000005150a7212 */ /* 0x004fc800078efcff */
[----:B------:R-:W-:Y:S01]  /*5190*/  ISETP.NE.U32.AND P0, PT, R10, RZ, PT ;  /* 0x000000ff0a00720c */ /* 0x000fe20003f05070 */
[-C--:B---3--:R-:W-:Y:S02]  /*51a0*/  IMAD R13, R9, R17.reuse, RZ ;  /* 0x00000011090d7224 */ /* 0x088fe400078e02ff */
[----:B------:R-:W-:-:S04]  /*51b0*/  IMAD.WIDE.U32 R16, R8, R17, RZ ;  /* 0x0000001108107225 */ /* 0x000fc800078e00ff */
        /* <DEDUP_REMOVED lines=8> */
[----:B0-----:R-:W-:Y:S01]  /*5240*/  IADD3 R8, PT, PT, R5, 0xffffffe, RZ ;  /* 0x0ffffffe05087810 */ /* 0x001fe20007ffe0ff */
[----:B------:R-:W-:-:S05]  /*5250*/  IMAD.MOV.U32 R5, RZ, RZ, RZ ;  /* 0x000000ffff057224 */ /* 0x000fca00078e00ff */
        /* <DEDUP_REMOVED lines=15> */
[----:B------:R-:W-:Y:S01]  /*5350*/  MOV R20, R9 ;  /* 0x0000000900147202 */ /* 0x000fe20000000f00 */
[----:B------:R-:W-:Y:S06]  /*5360*/  BRA `(.L_x_134) ;  /* 0x0000000000447947 */ /* 0x000fec0003800000 */
.L_x_133:
        /* <DEDUP_REMOVED lines=17> */
.L_x_134:
[----:B------:R-:W-:Y:S05]  /*5480*/  BSYNC.RECONVERGENT B1 ;  /* 0x0000000000017941 */ /* 0x000fea0003800200 */
.L_x_132:
[----:B------:R-:W0:Y:S01]  /*5490*/  LDC.64 R22, c[0x0][0x390] ;  /* 0x0000e400ff167b82 */ /* 0x000e220000000a00 */
[----:B------:R-:W-:-:S07]  /*54a0*/  IADD3 R4, PT, PT, R14, -0x2, RZ ;  /* 0xfffffffe0e047810 */ /* 0x000fce0007ffe0ff */
[----:B------:R-:W1:Y:S01]  /*54b0*/  LDC.64 R8, c[0x0][0x398] ;  /* 0x0000e600ff087b82 */ /* 0x000e620000000a00 */
[----:B0-----:R-:W-:-:S06]  /*54c0*/  IMAD.WIDE.U32 R22, R4, 0x8, R22 ;  /* 0x0000000804167825 */ /* 0x001fcc00078e0016 */
[----:B------:R-:W2:Y:S01]  /*54d0*/  LDG.E.64 R22, desc[UR12][R22.64] ;  /* 0x0000000c16167981 */ /* 0x000ea2000c1e1b00 */
[----:B-1----:R-:W-:-:S06]  /*54e0*/  IMAD.WIDE.U32 R8, R3, 0x8, R8 ;  /* 0x0000000803087825 */ /* 0x002fcc00078e0008 */
[----:B------:R-:W3:Y:S01]  /*54f0*/  LDG.E.64 R8, desc[UR12][R8.64] ;  /* 0x0000000c08087981 */ /* 0x000ee2000c1e1b00 */
[----:B------:R-:W-:Y:S01]  /*5500*/  IMAD.MOV.U32 R18, RZ, RZ, R16 ;  /* 0x000000ffff127224 */ /* 0x000fe200078e0010 */
[----:B------:R-:W-:Y:S01]  /*5510*/  BSSY.RECONVERGENT B1, `(.L_x_135) ;  /* 0x0000030000017945 */ /* 0x000fe20003800200 */
[----:B--2---:R-:W-:-:S04]  /*5520*/  LOP3.LUT R3, R21, R23, RZ, 0xfc, !PT ;  /* 0x0000001715037212 */ /* 0x004fc800078efcff */
[----:B------:R-:W-:Y:S01]  /*5530*/  ISETP.NE.U32.AND P0, PT, R3, RZ, PT ;  /* 0x000000ff0300720c */ /* 0x000fe20003f05070 */
[-C--:B---3--:R-:W-:Y:S02]  /*5540*/  IMAD R10, R9, R11.reuse, RZ ;  /* 0x0000000b090a7224 */ /* 0x088fe400078e02ff */
[----:B------:R-:W-:-:S04]  /*5550*/  IMAD.WIDE.U32 R16, R8, R11, R18 ;  /* 0x0000000b08107225 */ /* 0x000fc800078e0012 */
[----:B------:R-:W-:-:S05]  /*5560*/  IMAD R5, R8, R5, R10 ;  /* 0x0000000508057224 */ /* 0x000fca00078e020a */
[----:B------:R-:W-:Y:S01]  /*5570*/  IADD3 R19, PT, PT, R17, R5, RZ ;  /* 0x0000000511137210 */ /* 0x000fe20007ffe0ff */
[----:B------:R-:W-:Y:S06]  /*5580*/  @P0 BRA `(.L_x_136) ;  /* 0x00000000005c0947 */ /* 0x000fec0003800000 */
        /* <DEDUP_REMOVED lines=21> */
[----:B------:R-:W-:Y:S01]  /*56e0*/  MOV R20, R9 ;  /* 0x0000000900147202 */ /* 0x000fe20000000f00 */
[----:B------:R-:W-:Y:S06]  /*56f0*/  BRA `(.L_x_137) ;  /* 0x0000000000447947 */ /* 0x000fec0003800000 */
.L_x_136:
        /* <DEDUP_REMOVED lines=13> */
[----:B------:R-:W-:Y:S01]  /*57d0*/  IMAD R3, R3, R22, RZ ;  /* 0x0000001603037224 */ /* 0x000fe200078e02ff */
[----:B------:R-:W-:-:S03]  /*57e0*/  MOV R13, R8 ;  /* 0x00000008000d7202 */ /* 0x000fc60000000f00 */
[----:B------:R-:W-:-:S05]  /*57f0*/  IMAD R3, R23, R5, R3 ;  /* 0x0000000517037224 */ /* 0x000fca00078e0203 */
[----:B------:R-:W-:-:S07]  /*5800*/  IADD3 R8, PT, PT, R9, R3, RZ ;  /* 0x0000000309087210 */ /* 0x000fce0007ffe0ff */
.L_x_137:
[----:B------:R-:W-:Y:S05]  /*5810*/  BSYNC.RECONVERGENT B1 ;  /* 0x0000000000017941 */ /* 0x000fea0003800200 */
.L_x_135:
[----:B------:R-:W0:Y:S01]  /*5820*/  LDC.64 R22, c[0x0][0x390] ;  /* 0x0000e400ff167b82 */ /* 0x000e220000000a00 */
[----:B------:R-:W-:-:S07]  /*5830*/  IADD3 R3, PT, PT, R14, -0x3, RZ ;  /* 0xfffffffd0e037810 */ /* 0x000fce0007ffe0ff */
[----:B------:R-:W1:Y:S01]  /*5840*/  LDC.64 R10, c[0x0][0x398] ;  /* 0x0000e600ff0a7b82 */ /* 0x000e620000000a00 */
[----:B0-----:R-:W-:-:S04]  /*5850*/  IMAD.WIDE.U32 R22, R3, 0x8, R22 ;  /* 0x0000000803167825 */ /* 0x001fc800078e0016 */
[----:B-1----:R-:W-:Y:S02]  /*5860*/  IMAD.WIDE.U32 R10, R4, 0x8, R10 ;  /* 0x00000008040a7825 */ /* 0x002fe400078e000a */
[----:B------:R-:W2:Y:S04]  /*5870*/  LDG.E.64 R4, desc[UR12][R22.64] ;  /* 0x0000000c16047981 */ /* 0x000ea8000c1e1b00 */
        /* <DEDUP_REMOVED lines=28> */
[----:B------:R-:W-:Y:S02]  /*5a40*/  @P1 IADD3 R9, PT, PT, R9, 0x1, RZ ;  /* 0x0000000109091810 */ /* 0x000fe40007ffe0ff */
[----:B------:R-:W-:-:S05]  /*5a50*/  @!P2 LOP3.LUT R9, RZ, R4, RZ, 0x33, !PT ;  /* 0x00000004ff09a212 */ /* 0x000fca00078e33ff */
[----:B------:R-:W-:-:S04]  /*5a60*/  IMAD.MOV R21, RZ, RZ, -R9 ;  /* 0x000000ffff157224 */ /* 0x000fc800078e0a09 */
[----:B------:R-:W-:Y:S02]  /*5a70*/  IMAD R21, R4, R21, R20 ;  /* 0x0000001504157224 */ /* 0x000fe400078e0214 */
[----:B------:R-:W-:Y:S01]  /*5a80*/  IMAD.MOV.U32 R4, RZ, RZ, R9 ;  /* 0x000000ffff047224 */ /* 0x000fe200078e0009 */
[----:B------:R-:W-:Y:S06]  /*5a90*/  BRA `(.L_x_140) ;  /* 0x0000000000447947 */ /* 0x000fec0003800000 */
.L_x_139:
[----:B------:R-:W-:Y:S01]  /*5aa0*/  MOV R26, R20 ;  /* 0x00000014001a7202 */ /* 0x000fe20000000f00 */
[----:B------:R-:W-:Y:S01]  /*5ab0*/  IMAD.MOV.U32 R10, RZ, RZ, R4 ;  /* 0x000000ffff0a7224 */ /* 0x000fe200078e0004 */
[----:B------:R-:W-:Y:S02]  /*5ac0*/  MOV R11, R21 ;  /* 0x00000015000b7202 */ /* 0x000fe40000000f00 */
[----:B------:R-:W-:Y:S02]  /*5ad0*/  MOV R9, R5 ;  /* 0x0000000500097202 */ /* 0x000fe40000000f00 */
[----:B------:R-:W-:-:S07]  /*5ae0*/  MOV R8, 0x5b00 ;  /* 0x00005b0000087802 */ /* 0x000fce0000000f00 */
[----:B------:R-:W-:Y:S05]  /*5af0*/  CALL.REL.NOINC `($__internal_2_$__cuda_sm20_div_s64) ;  /* 0x0000001000307944 */ /* 0x000fea0003c00000 */
[----:B------:R-:W-:Y:S01]  /*5b00*/  IADD3 R13, P0, PT, RZ, -R24, RZ ;  /* 0x80000018ff0d7210 */ /* 0x000fe20007f1e0ff */
[----:B------:R-:W-:Y:S01]  /*5b10*/  IMAD.MOV.U32 R8, RZ, RZ, R20 ;  /* 0x000000ffff087224 */ /* 0x000fe200078e0014 */
[----:B------:R-:W-:Y:S02]  /*5b20*/  MOV R9, R21 ;  /* 0x0000001500097202 */ /* 0x000fe40000000f00 */
[----:B------:R-:W-:Y:S01]  /*5b30*/  IADD3.X R11, PT, PT, RZ, ~R25, RZ, P0, !PT ;  /* 0x80000019ff0b7210 */ /* 0x000fe200007fe4ff */
[----:B------:R-:W-:-:S04]  /*5b40*/  IMAD.WIDE.U32 R8, R4, R13, R8 ;  /* 0x0000000d04087225 */ /* 0x000fc800078e0008 */
[----:B------:R-:W-:Y:S01]  /*5b50*/  IMAD R11, R11, R4, RZ ;  /* 0x000000040b0b7224 */ /* 0x000fe200078e02ff */
[----:B------:R-:W-:Y:S01]  /*5b60*/  MOV R4, R24 ;  /* 0x0000001800047202 */ /* 0x000fe20000000f00 */
[----:B------:R-:W-:Y:S02]  /*5b70*/  IMAD.MOV.U32 R21, RZ, RZ, R8 ;  /* 0x000000ffff157224 */ /* 0x000fe400078e0008 */
[----:B------:R-:W-:Y:S01]  /*5b80*/  IMAD R11, R5, R13, R11 ;  /* 0x0000000d050b7224 */ /* 0x000fe200078e020b */
[----:B------:R-:W-:-:S04]  /*5b90*/  MOV R5, R25 ;  /* 0x0000001900057202 */ /* 0x000fc80000000f00 */
[----:B------:R-:W-:-:S07]  /*5ba0*/  IADD3 R11, PT, PT, R9, R11, RZ ;  /* 0x0000000b090b7210 */ /* 0x000fce0007ffe0ff */
.L_x_140:
[----:B------:R-:W-:Y:S05]  /*5bb0*/  BSYNC.RECONVERGENT B1 ;  /* 0x0000000000017941 */ /* 0x000fea0003800200 */
.L_x_138:
[----:B------:R-:W0:Y:S02]  /*5bc0*/  LDC.64 R8, c[0x0][0x398] ;  /* 0x0000e600ff087b82 */ /* 0x000e240000000a00 */
[----:B0-----:R-:W-:-:S06]  /*5bd0*/  IMAD.WIDE.U32 R8, R3, 0x8, R8 ;  /* 0x0000000803087825 */ /* 0x001fcc00078e0008 */
[----:B------:R-:W2:Y:S01]  /*5be0*/  LDG.E.64 R8, desc[UR12][R8.64] ;  /* 0x0000000c08087981 */ /* 0x000ea2000c1e1b00 */
[----:B------:R-:W-:Y:S01]  /*5bf0*/  IMAD.MOV.U32 R18, RZ, RZ, R16 ;  /* 0x000000ffff127224 */ /* 0x000fe200078e0010 */
[----:B------:R-:W-:Y:S01]  /*5c00*/  IADD3 R14, PT, PT, R14, -0x4, RZ ;  /* 0xfffffffc0e0e7810 */ /* 0x000fe20007ffe0ff */
[-C--:B--2---:R-:W-:Y:S02]  /*5c10*/  IMAD R3, R9, R21.reuse, RZ ;  /* 0x0000001509037224 */ /* 0x084fe400078e02ff */
[----:B------:R-:W-:-:S04]  /*5c20*/  IMAD.WIDE.U32 R18, R8, R21, R18 ;  /* 0x0000001508127225 */ /* 0x000fc800078e0012 */
[----:B------:R-:W-:Y:S01]  /*5c30*/  IMAD R3, R8, R11, R3 ;  /* 0x0000000b08037224 */ /* 0x000fe200078e0203 */
[----:B------:R-:W-:-:S04]  /*5c40*/  LEA R12, P0, R18, R12, 0x1 ;  /* 0x0000000c120c7211 */ /* 0x000fc800078008ff */
[----:B------:R-:W-:-:S04]  /*5c50*/  IADD3 R3, PT, PT, R19, R3, RZ ;  /* 0x0000000313037210 */ /* 0x000fc80007ffe0ff */
[----:B------:R-:W-:-:S07]  /*5c60*/  LEA.HI.X R7, R18, R7, R3, 0x1, P0 ;  /* 0x0000000712077211 */ /* 0x000fce00000f0c03 */
.L_x_128:
[----:B------:R-:W-:-:S13]  /*5c70*/  ISETP.NE.AND P0, PT, R6, RZ, PT ;  /* 0x000000ff0600720c */ /* 0x000fda0003f05270 */
[----:B------:R-:W-:Y:S05]  /*5c80*/  @!P0 BRA `(.L_x_101) ;  /* 0x0000000800848947 */ /* 0x000fea0003800000 */
[----:B------:R-:W-:-:S13]  /*5c90*/  ISETP.NE.AND P0, PT, R6, 0x1, PT ;  /* 0x000000010600780c */ /* 0x000fda0003f05270 */
[----:B------:R-:W-:Y:S05]  /*5ca0*/  @!P0 BRA `(.L_x_141) ;  /* 0x0000000400c88947 */ /* 0x000fea0003800000 */
[----:B------:R-:W0:Y:S02]  /*5cb0*/  LDC.64 R8, c[0x0][0x390] ;  /* 0x0000e400ff087b82 */ /* 0x000e240000000a00 */
[----:B0-----:R-:W-:-:S05]  /*5cc0*/  IMAD.WIDE.U32 R8, R14, 0x8, R8 ;  /* 0x000000080e087825 */ /* 0x001fca00078e0008 */
[----:B------:R-:W2:Y:S01]  /*5cd0*/  LDG.E.64 R16, desc[UR12][R8.64] ;  /* 0x0000000c08107981 */ /* 0x000ea2000c1e1b00 */
[----:B------:R-:W-:Y:S01]  /*5ce0*/  BSSY.RECONVERGENT B1, `(.L_x_142) ;  /* 0x000002a000017945 */ /* 0x000fe20003800200 */
[----:B--2---:R-:W-:-:S04]  /*5cf0*/  LOP3.LUT R3, R5, R17, RZ, 0xfc, !PT ;  /* 0x0000001105037212 */ /* 0x004fc800078efcff */
[----:B------:R-:W-:-:S13]  /*5d00*/  ISETP.NE.U32.AND P0, PT, R3, RZ, PT ;  /* 0x000000ff0300720c */ /* 0x000fda0003f05070 */
[----:B------:R-:W-:Y:S05]  /*5d10*/  @P0 BRA `(.L_x_143) ;  /* 0x00000000005c0947 */ /* 0x000fea0003800000 */
[----:B------:R-:W0:Y:S01]  /*5d20*/  I2F.U32.RP R3, R16 ;  /* 0x0000001000037306 */ /* 0x000e220000209000 */
[----:B------:R-:W-:Y:S01]  /*5d30*/  IADD3 R5, PT, PT, RZ, -R16, RZ ;  /* 0x80000010ff057210 */ /* 0x000fe20007ffe0ff */
[----:B------:R-:W-:Y:S01]  /*5d40*/  IMAD.MOV.U32 R21, RZ, RZ, RZ ;  /* 0x000000ffff157224 */ /* 0x000fe200078e00ff */
[----:B------:R-:W-:Y:S02]  /*5d50*/  ISETP.NE.U32.AND P2, PT, R16, RZ, PT ;  /* 0x000000ff1000720c */ /* 0x000fe40003f45070 */
[----:B------:R-:W-:-:S03]  /*5d60*/  MOV R11, RZ ;  /* 0x000000ff000b7202 */ /* 0x000fc60000000f00 */
[----:B0-----:R-:W0:Y:S02]  /*5d70*/  MUFU.RCP R3, R3 ;  /* 0x0000000300037308 */ /* 0x001e240000001000 */
[----:B0-----:R-:W-:-:S06]  /*5d80*/  VIADD R8, R3, 0xffffffe ;  /* 0x0ffffffe03087836 */ /* 0x001fcc0000000000 */
[----:B------:R0:W2:Y:S02]  /*5d90*/  F2I.FTZ.U32.TRUNC.NTZ R9, R8 ;  /* 0x0000000800097305 */ /* 0x0000a4000021f000 */
[----:B0-----:R-:W-:Y:S02]  /*5da0*/  HFMA2 R8, -RZ, RZ, 0, 0 ;  /* 0x00000000ff087431 */ /* 0x001fe400000001ff */
        /* <DEDUP_REMOVED lines=14> */
.L_x_143:
[----:B------:R-:W-:Y:S01]  /*5e90*/  MOV R26, R4 ;  /* 0x00000004001a7202 */ /* 0x000fe20000000f00 */
[----:B------:R-:W-:Y:S01]  /*5ea0*/  IMAD.MOV.U32 R10, RZ, RZ, R16 ;  /* 0x000000ffff0a7224 */ /* 0x000fe200078e0010 */
[----:B------:R-:W-:Y:S02]  /*5eb0*/  MOV R11, R5 ;  /* 0x00000005000b7202 */ /* 0x000fe40000000f00 */
[----:B------:R-:W-:Y:S02]  /*5ec0*/  MOV R9, R17 ;  /* 0x0000001100097202 */ /* 0x000fe40000000f00 */
[----:B------:R-:W-:-:S07]  /*5ed0*/  MOV R8, 0x5ef0 ;  /* 0x00005ef000087802 */ /* 0x000fce0000000f00 */
[----:B-1----:R-:W-:Y:S05]  /*5ee0*/  CALL.REL.NOINC `($__internal_2_$__cuda_sm20_div_s64) ;  /* 0x0000000c00347944 */ /* 0x002fea0003c00000 */
[-C--:B------:R-:W-:Y:S01]  /*5ef0*/  IADD3 R9, P0, PT, RZ, -R24.reuse, RZ ;  /* 0x80000018ff097210 */ /* 0x080fe20007f1e0ff */
[----:B------:R-:W-:Y:S01]  /*5f00*/  IMAD.MOV.U32 R21, RZ, RZ, R25 ;  /* 0x000000ffff157224 */ /* 0x000fe200078e0019 */
[----:B------:R-:W-:Y:S02]  /*5f10*/  MOV R20, R24 ;  /* 0x0000001800147202 */ /* 0x000fe40000000f00 */
[----:B------:R-:W-:Y:S01]  /*5f20*/  IADD3.X R3, PT, PT, RZ, ~R25, RZ, P0, !PT ;  /* 0x80000019ff037210 */ /* 0x000fe200007fe4ff */
[----:B------:R-:W-:-:S04]  /*5f30*/  IMAD.WIDE.U32 R4, R16, R9, R4 ;  /* 0x0000000910047225 */ /* 0x000fc800078e0004 */
[----:B------:R-:W-:-:S04]  /*5f40*/  IMAD R3, R3, R16, RZ ;  /* 0x0000001003037224 */ /* 0x000fc800078e02ff */
[----:B------:R-:W-:Y:S02]  /*5f50*/  IMAD R3, R17, R9, R3 ;  /* 0x0000000911037224 */ /* 0x000fe400078e0203 */
[----:B------:R-:W-:-:S03]  /*5f60*/  IMAD.MOV.U32 R17, RZ, RZ, R4 ;  /* 0x000000ffff117224 */ /* 0x000fc600078e0004 */
[----:B------:R-:W-:-:S07]  /*5f70*/  IADD3 R11, PT, PT, R5, R3, RZ ;  /* 0x00000003050b7210 */ /* 0x000fce0007ffe0ff */
.L_x_144:
[----:B-1----:R-:W-:Y:S05]  /*5f80*/  BSYNC.RECONVERGENT B1 ;  /* 0x0000000000017941 */ /* 0x002fea0003800200 */
.L_x_142:
        /* <DEDUP_REMOVED lines=12> */
[----:B------:R-:W-:-:S05]  /*6050*/  IMAD R11, R8, R11, R10 ;  /* 0x0000000b080b7224 */ /* 0x000fca00078e020a */
[----:B------:R-:W-:Y:S01]  /*6060*/  IADD3 R19, PT, PT, R17, R11, RZ ;  /* 0x0000000b11137210 */ /* 0x000fe20007ffe0ff */
[----:B------:R-:W-:Y:S06]  /*6070*/  @P0 BRA `(.L_x_146) ;  /* 0x0000000000600947 */ /* 0x000fec0003800000 */
[----:B------:R-:W0:Y:S01]  /*6080*/  I2F.U32.RP R5, R4 ;  /* 0x0000000400057306 */ /* 0x000e220000209000 */
[----:B------:R-:W-:Y:S02]  /*6090*/  IADD3 R11, PT, PT, RZ, -R4, RZ ;  /* 0x80000004ff0b7210 */ /* 0x000fe40007ffe0ff */
[----:B------:R-:W-:-:S05]  /*60a0*/  ISETP.NE.U32.AND P2, PT, R4, RZ, PT ;  /* 0x000000ff0400720c */ /* 0x000fca0003f45070 */
[----:B0-----:R-:W0:Y:S02]  /*60b0*/  MUFU.RCP R5, R5 ;  /* 0x0000000500057308 */ /* 0x001e240000001000 */
[----:B0-----:R-:W-:Y:S01]  /*60c0*/  VIADD R8, R5, 0xffffffe ;  /* 0x0ffffffe05087836 */ /* 0x001fe20000000000 */
[----:B------:R-:W-:-:S05]  /*60d0*/  MOV R5, RZ ;  /* 0x000000ff00057202 */ /* 0x000fca0000000f00 */
        /* <DEDUP_REMOVED lines=8> */
[----:B------:R-:W-:Y:S02]  /*6160*/  @P0 IADD3 R11, PT, PT, -R4, R11, RZ ;  /* 0x0000000b040b0210 */ /* 0x000fe40007ffe1ff */
[----:B------:R-:W-:Y:S02]  /*6170*/  @P0 IADD3 R9, PT, PT, R9, 0x1, RZ ;  /* 0x0000000109090810 */ /* 0x000fe40007ffe0ff */
        /* <DEDUP_REMOVED lines=8> */
.L_x_146:
[----:B------:R-:W-:Y:S01]  /*6200*/  MOV R26, R20 ;  /* 0x00000014001a7202 */ /* 0x000fe20000000f00 */
[----:B------:R-:W-:Y:S01]  /*6210*/  IMAD.MOV.U32 R11, RZ, RZ, R21 ;  /* 0x000000ffff0b7224 */ /* 0x000fe200078e0015 */
[----:B------:R-:W-:Y:S02]  /*6220*/  MOV R10, R4 ;  /* 0x00000004000a7202 */ /* 0x000fe40000000f00 */
        /* <DEDUP_REMOVED lines=8> */
[----:B------:R-:W-:-:S04]  /*62b0*/  IMAD.WIDE.U32 R8, R4, R13, R8 ;  /* 0x0000000d04087225 */ /* 0x000fc800078e0008 */
[----:B------:R-:W-:Y:S01]  /*62c0*/  IMAD R11, R5, R13, R11 ;  /* 0x0000000d050b7224 */ /* 0x000fe200078e020b */
[----:B------:R-:W-:Y:S01]  /*62d0*/  MOV R21, R8 ;  /* 0x0000000800157202 */ /* 0x000fe20000000f00 */
[----:B------:R-:W-:Y:S02]  /*62e0*/  IMAD.MOV.U32 R4, RZ, RZ, R24 ;  /* 0x000000ffff047224 */ /* 0x000fe400078e0018 */
[----:B------:R-:W-:Y:S01]  /*62f0*/  IMAD.MOV.U32 R5, RZ, RZ, R25 ;  /* 0x000000ffff057224 */ /* 0x000fe200078e0019 */
[----:B------:R-:W-:-:S07]  /*6300*/  IADD3 R11, PT, PT, R9, R11, RZ ;  /* 0x0000000b090b7210 */ /* 0x000fce0007ffe0ff */
.L_x_147:
[----:B------:R-:W-:Y:S05]  /*6310*/  BSYNC.RECONVERGENT B1 ;  /* 0x0000000000017941 */ /* 0x000fea0003800200 */
.L_x_145:
[----:B------:R-:W0:Y:S02]  /*6320*/  LDC.64 R8, c[0x0][0x398] ;  /* 0x0000e600ff087b82 */ /* 0x000e240000000a00 */
[----:B0-----:R-:W-:-:S06]  /*6330*/  IMAD.WIDE.U32 R8, R3, 0x8, R8 ;  /* 0x0000000803087825 */ /* 0x001fcc00078e0008 */
[----:B------:R-:W2:Y:S01]  /*6340*/  LDG.E.64 R8, desc[UR12][R8.64] ;  /* 0x0000000c08087981 */ /* 0x000ea2000c1e1b00 */
[----:B------:R-:W-:Y:S01]  /*6350*/  MOV R18, R16 ;  /* 0x0000001000127202 */ /* 0x000fe20000000f00 */
[----:B------:R-:W-:Y:S02]  /*6360*/  VIADD R14, R14, 0xfffffffe ;  /* 0xfffffffe0e0e7836 */ /* 0x000fe40000000000 */
[-C--:B--2---:R-:W-:Y:S02]  /*6370*/  IMAD R3, R9, R21.reuse, RZ ;  /* 0x0000001509037224 */ /* 0x084fe400078e02ff */
[----:B------:R-:W-:-:S04]  /*6380*/  IMAD.WIDE.U32 R18, R8, R21, R18 ;  /* 0x0000001508127225 */ /* 0x000fc800078e0012 */
[----:B------:R-:W-:Y:S01]  /*6390*/  IMAD R3, R8, R11, R3 ;  /* 0x0000000b08037224 */ /* 0x000fe200078e0203 */
[----:B------:R-:W-:-:S04]  /*63a0*/  LEA R12, P0, R18, R12, 0x1 ;  /* 0x0000000c120c7211 */ /* 0x000fc800078008ff */
[----:B------:R-:W-:-:S04]  /*63b0*/  IADD3 R3, PT, PT, R19, R3, RZ ;  /* 0x0000000313037210 */ /* 0x000fc80007ffe0ff */
[----:B------:R-:W-:-:S07]  /*63c0*/  LEA.HI.X R7, R18, R7, R3, 0x1, P0 ;  /* 0x0000000712077211 */ /* 0x000fce00000f0c03 */
.L_x_141:
        /* <DEDUP_REMOVED lines=12> */
[----:B------:R-:W-:Y:S02]  /*6490*/  IADD3 R5, PT, PT, RZ, -R22, RZ ;  /* 0x80000016ff057210 */ /* 0x000fe40007ffe0ff */
[----:B------:R-:W-:-:S05]  /*64a0*/  ISETP.NE.U32.AND P1, PT, R22, RZ, PT ;  /* 0x000000ff1600720c */ /* 0x000fca0003f25070 */
[----:B0-----:R-:W0:Y:S02]  /*64b0*/  MUFU.RCP R3, R3 ;  /* 0x0000000300037308 */ /* 0x001e240000001000 */
[----:B0-----:R-:W-:-:S06]  /*64c0*/  IADD3 R8, PT, PT, R3, 0xffffffe, RZ ;  /* 0x0ffffffe03087810 */ /* 0x001fcc0007ffe0ff */
[----:B------:R0:W2:Y:S02]  /*64d0*/  F2I.FTZ.U32.TRUNC.NTZ R9, R8 ;  /* 0x0000000800097305 */ /* 0x0000a4000021f000 */
[----:B0-----:R-:W-:Y:S02]  /*64e0*/  IMAD.MOV.U32 R8, RZ, RZ, RZ ;  /* 0x000000ffff087224 */ /* 0x001fe400078e00ff */
[----:B--2---:R-:W-:-:S04]  /*64f0*/  IMAD R5, R5, R9, RZ ;  /* 0x0000000905057224 */ /* 0x004fc800078e02ff */
[----:B------:R-:W-:-:S04]  /*6500*/  IMAD.HI.U32 R9, R9, R5, R8 ;  /* 0x0000000509097227 */ /* 0x000fc800078e0008 */
[----:B------:R-:W-:Y:S02]  /*6510*/  HFMA2 R5, -RZ, RZ, 0, 0 ;  /* 0x00000000ff057431 */ /* 0x000fe400000001ff */
[----:B------:R-:W-:-:S05]  /*6520*/  IMAD.HI.U32 R9, R9, R4, RZ ;  /* 0x0000000409097227 */ /* 0x000fca00078e00ff */
[----:B------:R-:W-:-:S05]  /*6530*/  IADD3 R9, PT, PT, -R9, RZ, RZ ;  /* 0x000000ff09097210 */ /* 0x000fca0007ffe1ff */
[----:B------:R-:W-:-:S05]  /*6540*/  IMAD R4, R22, R9, R4 ;  /* 0x0000000916047224 */ /* 0x000fca00078e0204 */
[----:B------:R-:W-:-:S13]  /*6550*/  ISETP.GE.U32.AND P0, PT, R4, R22, PT ;  /* 0x000000160400720c */ /* 0x000fda0003f06070 */
[----:B------:R-:W-:-:S04]  /*6560*/  @P0 IADD3 R4, PT, PT, -R22, R4, RZ ;  /* 0x0000000416040210 */ /* 0x000fc80007ffe1ff */
[----:B------:R-:W-:-:S13]  /*6570*/  ISETP.GE.U32.AND P0, PT, R4, R22, PT ;  /* 0x000000160400720c */ /* 0x000fda0003f06070 */
[----:B------:R-:W-:Y:S01]  /*6580*/  @P0 IMAD.IADD R4, R4, 0x1, -R22 ;  /* 0x0000000104040824 */ /* 0x000fe200078e0a16 */
[----:B------:R-:W-:Y:S01]  /*6590*/  @!P1 LOP3.LUT R4, RZ, R22, RZ, 0x33, !PT ;  /* 0x00000016ff049212 */ /* 0x000fe200078e33ff */
[----:B------:R-:W-:Y:S06]  /*65a0*/  BRA `(.L_x_150) ;  /* 0x0000000000147947 */ /* 0x000fec0003800000 */
.L_x_149:
[----:B------:R-:W-:Y:S01]  /*65b0*/  MOV R3, R23 ;  /* 0x0000001700037202 */ /* 0x000fe20000000f00 */
[----:B------:R-:W-:Y:S01]  /*65c0*/  IMAD.MOV.U32 R23, RZ, RZ, R5 ;  /* 0x000000ffff177224 */ /* 0x000fe200078e0005 */
[----:B------:R-:W-:-:S07]  /*65d0*/  MOV R24, 0x65f0 ;  /* 0x000065f000187802 */ /* 0x000fce0000000f00 */
[----:B-1----:R-:W-:Y:S05]  /*65e0*/  CALL.REL.NOINC `($__internal_3_$__cuda_sm20_rem_s64) ;  /* 0x0000000800c07944 */ /* 0x002fea0003c00000 */
[----:B------:R-:W-:-:S07]  /*65f0*/  MOV R5, R9 ;  /* 0x0000000900057202 */ /* 0x000fce0000000f00 */
.L_x_150:
[----:B-1----:R-:W-:Y:S05]  /*6600*/  BSYNC.RECONVERGENT B1 ;  /* 0x0000000000017941 */ /* 0x002fea0003800200 */
.L_x_148:
[----:B------:R-:W0:Y:S02]  /*6610*/  LDC.64 R8, c[0x0][0x398] ;  /* 0x0000e600ff087b82 */ /* 0x000e240000000a00 */
[----:B0-----:R-:W-:-:S06]  /*6620*/  IMAD.WIDE.U32 R14, R14, 0x8, R8 ;  /* 0x000000080e0e7825 */ /* 0x001fcc00078e0008 */
[----:B------:R-:W2:Y:S02]  /*6630*/  LDG.E.64 R14, desc[UR12][R14.64] ;  /* 0x0000000c0e0e7981 */ /* 0x000ea4000c1e1b00 */
[-C--:B--2---:R-:W-:Y:S02]  /*6640*/  IMAD R3, R15, R4.reuse, RZ ;  /* 0x000000040f037224 */ /* 0x084fe400078e02ff */
[----:B------:R-:W-:-:S04]  /*6650*/  IMAD.WIDE.U32 R8, R14, R4, RZ ;  /* 0x000000040e087225 */ /* 0x000fc800078e00ff */
[----:B------:R-:W-:Y:S01]  /*6660*/  IMAD R3, R14, R5, R3 ;  /* 0x000000050e037224 */ /* 0x000fe200078e0203 */
[----:B------:R-:W-:-:S04]  /*6670*/  LEA R12, P0, R8, R12, 0x1 ;  /* 0x0000000c080c7211 */ /* 0x000fc800078008ff */
[----:B------:R-:W-:-:S04]  /*6680*/  IADD3 R3, PT, PT, R9, R3, RZ ;  /* 0x0000000309037210 */ /* 0x000fc80007ffe0ff */
[----:B------:R-:W-:-:S07]  /*6690*/  LEA.HI.X R7, R8, R7, R3, 0x1, P0 ;  /* 0x0000000708077211 */ /* 0x000fce00000f0c03 */
.L_x_101:
[----:B------:R-:W-:-:S06]  /*66a0*/  IMAD.MOV.U32 R13, RZ, RZ, R7 ;  /* 0x000000ffff0d7224 */ /* 0x000fcc00078e0007 */
[----:B------:R-:W2:Y:S04]  /*66b0*/  LDG.E.U16 R13, desc[UR12][R12.64] ;  /* 0x0000000c0c0d7981 */ /* 0x000ea8000c1e1500 */
[----:B--2---:R0:W-:Y:S02]  /*66c0*/  STS.U16 [R2], R13 ;  /* 0x0000000d02007388 */ /* 0x0041e40000000400 */
.L_x_100:
[----:B-1----:R-:W-:Y:S05]  /*66d0*/  BSYNC.RECONVERGENT B0 ;  /* 0x0000000000007941 */ /* 0x002fea0003800200 */
.L_x_52:
[----:B------:R-:W-:Y:S01]  /*66e0*/  BAR.SYNC.DEFER_BLOCKING 0x0 ;  /* 0x0000000000007b1d */ /* 0x000fe20000010000 */
[----:B------:R-:W-:-:S09]  /*66f0*/  UISETP.GE.U32.AND UP0, UPT, UR4, 0x42, UPT ;  /* 0x000000420400788c */ /* 0x000fd2000bf06070 */
[----:B------:R-:W-:Y:S05]  /*6700*/  BRA.U !UP0, `(.L_x_151) ;  /* 0x0000000108447547 */ /* 0x000fea000b800000 */
.L_x_154:
[----:B------:R-:W-:Y:S01]  /*6710*/  USHF.R.U32.HI UR5, URZ, 0x1, UR4 ;  /* 0x00000001ff057899 */ /* 0x000fe20008011604 */
[----:B------:R-:W-:Y:S05]  /*6720*/  BSSY.RECONVERGENT B0, `(.L_x_152) ;  /* 0x000000b000007945 */ /* 0x000fea0003800200 */
[----:B------:R-:W-:-:S13]  /*6730*/  ISETP.GE.U32.AND P0, PT, R0, UR5, PT ;  /* 0x0000000500007c0c */ /* 0x000fda000bf06070 */
[----:B-1----:R-:W-:Y:S05]  /*6740*/  @P0 BRA `(.L_x_153) ;  /* 0x0000000000200947 */ /* 0x002fea0003800000 */
[----:B------:R-:W-:Y:S01]  /*6750*/  ULOP3.LUT UR7, UR4, 0x7fe, URZ, 0xc0, !UPT ;  /* 0x000007fe04077892 */ /* 0x000fe2000f8ec0ff */
[----:B--2---:R-:W1:Y:S08]  /*6760*/  LDS.U16 R3, [R2] ;  /* 0x0000000002037984 */ /* 0x004e700000000400 */
[----:B------:R-:W2:Y:S01]  /*6770*/  LDS.U16 R4, [R2+UR7] ;  /* 0x0000000702047984 */ /* 0x000ea20008000400 */
[----:B-1----:R-:W-:-:S02]  /*6780*/  HADD2.F32 R3, -RZ, R3.H0_H0 ;  /* 0x20000003ff037230 */ /* 0x002fc40000004100 */
[----:B--2---:R-:W-:-:S05]  /*6790*/  HADD2.F32 R4, -RZ, R4.H0_H0 ;  /* 0x20000004ff047230 */ /* 0x004fca0000004100 */
[----:B------:R-:W-:-:S05]  /*67a0*/  FADD R3, R3, R4 ;  /* 0x0000000403037221 */ /* 0x000fca0000000000 */
[----:B------:R-:W-:-:S05]  /*67b0*/  F2FP.F16.F32.PACK_AB R3, RZ, R3 ;  /* 0x00000003ff03723e */ /* 0x000fca00000000ff */
[----:B------:R1:W-:Y:S02]  /*67c0*/  STS.U16 [R2], R3 ;  /* 0x0000000302007388 */ /* 0x0003e40000000400 */
.L_x_153:
[----:B------:R-:W-:Y:S05]  /*67d0*/  BSYNC.RECONVERGENT B0 ;  /* 0x0000000000007941 */ /* 0x000fea0003800200 */
.L_x_152:
[----:B------:R-:W-:Y:S01]  /*67e0*/  BAR.SYNC.DEFER_BLOCKING 0x0 ;  /* 0x0000000000007b1d */ /* 0x000fe20000010000 */
[----:B------:R-:W-:-:S05]  /*67f0*/  UISETP.GT.U32.AND UP0, UPT, UR4, 0x83, UPT ;  /* 0x000000830400788c */ /* 0x000fca000bf04070 */
[----:B------:R-:W-:-:S04]  /*6800*/  UMOV UR4, UR5 ;  /* 0x0000000500047c82 */ /* 0x000fc80008000000 */
[----:B------:R-:W-:Y:S05]  /*6810*/  BRA.U UP0, `(.L_x_154) ;  /* 0xfffffffd00bc7547 */ /* 0x000fea000b83ffff */
.L_x_151:
[----:B------:R-:W-:-:S13]  /*6820*/  ISETP.GT.U32.AND P0, PT, R0, 0x1f, PT ;  /* 0x0000001f0000780c */ /* 0x000fda0003f04070 */
[----:B------:R-:W-:Y:S05]  /*6830*/  @P0 EXIT ;  /* 0x000000000000094d */ /* 0x000fea0003800000 */
[----:B-12---:R-:W1:Y:S01]  /*6840*/  LDS.U16 R3, [R2] ;  /* 0x0000000002037984 */ /* 0x006e620000000400 */
[----:B------:R-:W-:-:S03]  /*6850*/  ISETP.NE.AND P0, PT, R0, RZ, PT ;  /* 0x000000ff0000720c */ /* 0x000fc60003f05270 */
[----:B------:R-:W2:Y:S04]  /*6860*/  LDS.U16 R4, [R2+0x40] ;  /* 0x0000400002047984 */ /* 0x000ea80000000400 */
[----:B------:R-:W3:Y:S04]  /*6870*/  LDS.U16 R5, [R2+0x20] ;  /* 0x0000200002057984 */ /* 0x000ee80000000400 */
[----:B------:R-:W4:Y:S04]  /*6880*/  LDS.U16 R6, [R2+0x10] ;  /* 0x0000100002067984 */ /* 0x000f280000000400 */
[----:B------:R-:W5:Y:S04]  /*6890*/  LDS.U16 R7, [R2+0x8] ;  /* 0x0000080002077984 */ /* 0x000f680000000400 */
[----:B------:R-:W0:Y:S04]  /*68a0*/  LDS.U16 R8, [R2+0x4] ;  /* 0x0000040002087984 */ /* 0x000e280000000400 */
[----:B------:R-:W0:Y:S01]  /*68b0*/  LDS.U16 R9, [R2+0x2] ;  /* 0x0000020002097984 */ /* 0x000e220000000400 */
[----:B-1----:R-:W-:-:S02]  /*68c0*/  HADD2.F32 R3, -RZ, R3.H0_H0 ;  /* 0x20000003ff037230 */ /* 0x002fc40000004100 */
[----:B--2---:R-:W-:Y:S02]  /*68d0*/  HADD2.F32 R4, -RZ, R4.H0_H0 ;  /* 0x20000004ff047230 */ /* 0x004fe40000004100 */
[----:B---3--:R-:W-:-:S03]  /*68e0*/  HADD2.F32 R5, -RZ, R5.H0_H0 ;  /* 0x20000005ff057230 */ /* 0x008fc60000004100 */
[----:B------:R-:W-:Y:S01]  /*68f0*/  FADD R3, R3, R4 ;  /* 0x0000000403037221 */ /* 0x000fe20000000000 */
[----:B----4-:R-:W-:-:S04]  /*6900*/  HADD2.F32 R6, -RZ, R6.H0_H0 ;  /* 0x20000006ff067230 */ /* 0x010fc80000004100 */
[----:B------:R-:W-:Y:S01]  /*6910*/  F2FP.F16.F32.PACK_AB R3, RZ, R3 ;  /* 0x00000003ff03723e */ /* 0x000fe200000000ff */
[----:B-----5:R-:W-:-:S04]  /*6920*/  HADD2.F32 R7, -RZ, R7.H0_H0 ;  /* 0x20000007ff077230 */ /* 0x020fc80000004100 */
[----:B------:R-:W-:Y:S01]  /*6930*/  HADD2.F32 R4, -RZ, R3.H0_H0 ;  /* 0x20000003ff047230 */ /* 0x000fe20000004100 */
[----:B------:R1:W-:Y:S01]  /*6940*/  STS.U16 [R2], R3 ;  /* 0x0000000302007388 */ /* 0x0003e20000000400 */
[----:B0-----:R-:W-:-:S03]  /*6950*/  HADD2.F32 R8, -RZ, R8.H0_H0 ;  /* 0x20000008ff087230 */ /* 0x001fc60000004100 */
        /* <DEDUP_REMOVED lines=21> */
[----:B------:R-:W0:Y:S01]  /*6ab0*/  S2UR UR5, SR_CgaCtaId ;  /* 0x00000000000579c3 */ /* 0x000e220000008800 */
[----:B------:R-:W-:Y:S01]  /*6ac0*/  UMOV UR4, 0x400 ;  /* 0x0000040000047882 */ /* 0x000fe20000000000 */
[----:B------:R-:W2:Y:S01]  /*6ad0*/  LDCU.64 UR8, c[0x0][0x3b0] ;  /* 0x00007600ff0877ac */ /* 0x000ea20008000a00 */
[----:B------:R-:W3:Y:S05]  /*6ae0*/  LDCU.64 UR10, c[0x0][0x380] ;  /* 0x00007000ff0a77ac */ /* 0x000eea0008000a00 */
[----:B------:R-:W2:Y:S01]  /*6af0*/  S2UR UR7, SR_CTAID.Y ;  /* 0x00000000000779c3 */ /* 0x000ea20000002600 */
[----:B0-----:R-:W-:-:S03]  /*6b00*/  ULEA UR4, UR5, UR4, 0x18 ;  /* 0x0000000405047291 */ /* 0x001fc6000f8ec0ff */
[----:B------:R-:W-:-:S06]  /*6b10*/  UMOV UR5, URZ ;  /* 0x000000ff00057c82 */ /* 0x000fcc0008000000 */
[----:B-1----:R-:W0:Y:S01]  /*6b20*/  LDS.U16 R5, [UR4] ;  /* 0x00000004ff057984 */ /* 0x002e220008000400 */
        /* <DEDUP_REMOVED lines=9> */
        .weak           $__internal_2_$__cuda_sm20_div_s64
        .type           $__internal_2_$__cuda_sm20_div_s64,@function
        .size           $__internal_2_$__cuda_sm20_div_s64,($__internal_3_$__cuda_sm20_rem_s64 - $__internal_2_$__cuda_sm20_div_s64)
$__internal_2_$__cuda_sm20_div_s64:
[-C--:B------:R-:W-:Y:S02]  /*6bc0*/  IADD3 R25, P2, PT, RZ, -R10.reuse, RZ ;  /* 0x8000000aff197210 */ /* 0x080fe40007f5e0ff */
[----:B------:R-:W-:Y:S02]  /*6bd0*/  ISETP.GE.AND P0, PT, R9, RZ, PT ;  /* 0x000000ff0900720c */ /* 0x000fe40003f06270 */
[----:B------:R-:W-:Y:S01]  /*6be0*/  ISETP.GE.AND P3, PT, R11, RZ, PT ;  /* 0x000000ff0b00720c */ /* 0x000fe20003f66270 */
[----:B------:R-:W-:Y:S01]  /*6bf0*/  IMAD.X R28, RZ, RZ, ~R9, P2 ;  /* 0x000000ffff1c7224 */ /* 0x000fe200010e0e09 */
[----:B------:R-:W-:-:S04]  /*6c00*/  SEL R24, R25, R10, !P0 ;  /* 0x0000000a19187207 */ /* 0x000fc80004000000 */
[----:B------:R-:W-:-:S04]  /*6c10*/  SEL R25, R28, R9, !P0 ;  /* 0x000000091c197207 */ /* 0x000fc80004000000 */
[----:B------:R-:W0:Y:S08]  /*6c20*/  I2F.U64.RP R29, R24 ;  /* 0x00000018001d7312 */ /* 0x000e300000309000 */
[----:B0-----:R-:W0:Y:S02]  /*6c30*/  MUFU.RCP R30, R29 ;  /* 0x0000001d001e7308 */ /* 0x001e240000001000 */
[----:B0-----:R-:W-:-:S06]  /*6c40*/  IADD3 R30, PT, PT, R30, 0x1ffffffe, RZ ;  /* 0x1ffffffe1e1e7810 */ /* 0x001fcc0007ffe0ff */
[----:B------:R-:W0:Y:S02]  /*6c50*/  F2I.U64.TRUNC R32, R30 ;  /* 0x0000001e00207311 */ /* 0x000e24000020d800 */
[----:B0-----:R-:W-:-:S04]  /*6c60*/  IMAD.WIDE.U32 R34, R32, R24, RZ ;  /* 0x0000001820227225 */ /* 0x001fc800078e00ff */
[C---:B------:R-:W-:Y:S01]  /*6c70*/  IMAD R27, R32.reuse, R25, R35 ;  /* 0x00000019201b7224 */ /* 0x040fe200078e0223 */
[----:B------:R-:W-:Y:S01]  /*6c80*/  IADD3 R28, P0, PT, RZ, -R34, RZ ;  /* 0x80000022ff1c7210 */ /* 0x000fe20007f1e0ff */
[----:B------:R-:W-:Y:S02]  /*6c90*/  IMAD.MOV.U32 R35, RZ, RZ, R32 ;  /* 0x000000ffff237224 */ /* 0x000fe400078e0020 */
[----:B------:R-:W-:Y:S02]  /*6ca0*/  IMAD R27, R33, R24, R27 ;  /* 0x00000018211b7224 */ /* 0x000fe400078e021b */
[----:B------:R-:W-:-:S03]  /*6cb0*/  IMAD.HI.U32 R34, R32, R28, RZ ;  /* 0x0000001c20227227 */ /* 0x000fc600078e00ff */
[----:B------:R-:W-:-:S05]  /*6cc0*/  IADD3.X R27, PT, PT, RZ, ~R27, RZ, P0, !PT ;  /* 0x8000001bff1b7210 */ /* 0x000fca00007fe4ff */
[----:B------:R-:W-:-:S04]  /*6cd0*/  IMAD.WIDE.U32 R34, P0, R32, R27, R34 ;  /* 0x0000001b20227225 */ /* 0x000fc80007800022 */
[----:B------:R-:W-:-:S04]  /*6ce0*/  IMAD.HI.U32 R29, R33, R27, RZ ;  /* 0x0000001b211d7227 */ /* 0x000fc800078e00ff */
[----:B------:R-:W-:Y:S01]  /*6cf0*/  IMAD.HI.U32 R28, P2, R33, R28, R34 ;  /* 0x0000001c211c7227 */ /* 0x000fe20007840022 */
[----:B------:R-:W-:-:S03]  /*6d00*/  IADD3.X R29, PT, PT, R29, R33, RZ, P0, !PT ;  /* 0x000000211d1d7210 */ /* 0x000fc600007fe4ff */
[----:B------:R-:W-:-:S05]  /*6d10*/  IMAD R27, R33, R27, RZ ;  /* 0x0000001b211b7224 */ /* 0x000fca00078e02ff */
[----:B------:R-:W-:-:S04]  /*6d20*/  IADD3 R33, P0, PT, R27, R28, RZ ;  /* 0x0000001c1b217210 */ /* 0x000fc80007f1e0ff */
[----:B------:R-:W-:Y:S01]  /*6d30*/  IADD3.X R29, PT, PT, RZ, RZ, R29, P0, P2 ;  /* 0x000000ffff1d7210 */ /* 0x000fe200007e441d */
[----:B------:R-:W-:-:S04]  /*6d40*/  IMAD.WIDE.U32 R34, R33, R24, RZ ;  /* 0x0000001821227225 */ /* 0x000fc800078e00ff */
        /* <DEDUP_REMOVED lines=8> */
[----:B------:R-:W-:-:S04]  /*6dd0*/  IMAD.HI.U32 R28, R29, R30, RZ ;  /* 0x0000001e1d1c7227 */ /* 0x000fc800078e00ff */
[----:B------:R-:W-:Y:S02]  /*6de0*/  IMAD R30, R29, R30, RZ ;  /* 0x0000001e1d1e7224 */ /* 0x000fe400078e02ff */
[----:B------:R-:W-:-:S03]  /*6df0*/  IMAD.X R28, R28, 0x1, R29, P2 ;  /* 0x000000011c1c7824 */ /* 0x000fc600010e061d */
[----:B------:R-:W-:Y:S02]  /*6e00*/  IADD3 R30, P2, PT, R30, R27, RZ ;  /* 0x0000001b1e1e7210 */ /* 0x000fe40007f5e0ff */
[-C--:B------:R-:W-:Y:S02]  /*6e10*/  IADD3 R27, P4, PT, RZ, -R26.reuse, RZ ;  /* 0x8000001aff1b7210 */ /* 0x080fe40007f9e0ff */
[----:B------:R-:W-:Y:S02]  /*6e20*/  IADD3.X R29, PT, PT, RZ, RZ, R28, P2, P0 ;  /* 0x000000ffff1d7210 */ /* 0x000fe400017e041c */
[----:B------:R-:W-:Y:S02]  /*6e30*/  SEL R27, R27, R26, !P3 ;  /* 0x0000001a1b1b7207 */ /* 0x000fe40005800000 */
[----:B------:R-:W-:-:S03]  /*6e40*/  IADD3.X R26, PT, PT, RZ, ~R11, RZ, P4, !PT ;  /* 0x8000000bff1a7210 */ /* 0x000fc600027fe4ff */
[----:B------:R-:W-:Y:S01]  /*6e50*/  IMAD.HI.U32 R32, R30, R27, RZ ;  /* 0x0000001b1e207227 */ /* 0x000fe200078e00ff */
[-C--:B------:R-:W-:Y:S02]  /*6e60*/  SEL R26, R26, R11.reuse, !P3 ;  /* 0x0000000b1a1a7207 */ /* 0x080fe40005800000 */
[----:B------:R-:W-:-:S03]  /*6e70*/  LOP3.LUT R11, R9, R11, RZ, 0x3c, !PT ;  /* 0x0000000b090b7212 */ /* 0x000fc600078e3cff */
[----:B------:R-:W-:-:S04]  /*6e80*/  IMAD.WIDE.U32 R32, R30, R26, R32 ;  /* 0x0000001a1e207225 */ /* 0x000fc800078e0020 */
[----:B------:R-:W-:-:S04]  /*6e90*/  IMAD.HI.U32 R28, P0, R29, R27, R32 ;  /* 0x0000001b1d1c7227 */ /* 0x000fc80007800020 */
[CC--:B------:R-:W-:Y:S02]  /*6ea0*/  IMAD R33, R29.reuse, R26.reuse, RZ ;  /* 0x0000001a1d217224 */ /* 0x0c0fe400078e02ff */
[----:B------:R-:W-:-:S03]  /*6eb0*/  IMAD.HI.U32 R29, R29, R26, RZ ;  /* 0x0000001a1d1d7227 */ /* 0x000fc600078e00ff */
[----:B------:R-:W-:Y:S01]  /*6ec0*/  IADD3 R33, P2, PT, R33, R28, RZ ;  /* 0x0000001c21217210 */ /* 0x000fe20007f5e0ff */
[----:B------:R-:W-:-:S04]  /*6ed0*/  IMAD.X R28, RZ, RZ, R29, P0 ;  /* 0x000000ffff1c7224 */ /* 0x000fc800000e061d */
[----:B------:R-:W-:Y:S01]  /*6ee0*/  IMAD.WIDE.U32 R34, R33, R24, RZ ;  /* 0x0000001821227225 */ /* 0x000fe200078e00ff */
[----:B------:R-:W-:-:S03]  /*6ef0*/  IADD3.X R28, PT, PT, RZ, R28, RZ, P2, !PT ;  /* 0x0000001cff1c7210 */ /* 0x000fc600017fe4ff */
[----:B------:R-:W-:Y:S01]  /*6f00*/  IMAD R35, R33, R25, R35 ;  /* 0x0000001921237224 */ /* 0x000fe200078e0223 */
[----:B------:R-:W-:-:S03]  /*6f10*/  IADD3 R27, P3, PT, -R34, R27, RZ ;  /* 0x0000001b221b7210 */ /* 0x000fc60007f7e1ff */
[-C--:B------:R-:W-:Y:S01]  /*6f20*/  IMAD R29, R28, R24.reuse, R35 ;  /* 0x000000181c1d7224 */ /* 0x080fe200078e0223 */
[----:B------:R-:W-:-:S04]  /*6f30*/  ISETP.GE.U32.AND P0, PT, R27, R24, PT ;  /* 0x000000181b00720c */ /* 0x000fc80003f06070 */
[----:B------:R-:W-:Y:S02]  /*6f40*/  IADD3.X R29, PT, PT, ~R29, R26, RZ, P3, !PT ;  /* 0x0000001a1d1d7210 */ /* 0x000fe40001ffe5ff */
[----:B------:R-:W-:Y:S02]  /*6f50*/  IADD3 R26, P3, PT, R27, -R24, RZ ;  /* 0x800000181b1a7210 */ /* 0x000fe40007f7e0ff */
[----:B------:R-:W-:-:S04]  /*6f60*/  ISETP.GE.U32.AND.EX P0, PT, R29, R25, PT, P0 ;  /* 0x000000191d00720c */ /* 0x000fc80003f06100 */
[----:B------:R-:W-:-:S04]  /*6f70*/  SEL R27, R26, R27, P0 ;  /* 0x0000001b1a1b7207 */ /* 0x000fc80000000000 */
[----:B------:R-:W-:Y:S01]  /*6f80*/  ISETP.GE.U32.AND P2, PT, R27, R24, PT ;  /* 0x000000181b00720c */ /* 0x000fe20003f46070 */
[----:B------:R-:W-:Y:S01]  /*6f90*/  IMAD.X R24, R29, 0x1, ~R25, P3 ;  /* 0x000000011d187824 */ /* 0x000fe200018e0e19 */
[----:B------:R-:W-:-:S04]  /*6fa0*/  IADD3 R26, P3, PT, R33, 0x1, RZ ;  /* 0x00000001211a7810 */ /* 0x000fc80007f7e0ff */
[-C--:B------:R-:W-:Y:S02]  /*6fb0*/  IADD3.X R27, PT, PT, RZ, R28.reuse, RZ, P3, !PT ;  /* 0x0000001cff1b7210 */ /* 0x080fe40001ffe4ff */
[----:B------:R-:W-:Y:S02]  /*6fc0*/  SEL R24, R24, R29, P0 ;  /* 0x0000001d18187207 */ /* 0x000fe40000000000 */
[----:B------:R-:W-:Y:S02]  /*6fd0*/  SEL R26, R26, R33, P0 ;  /* 0x000000211a1a7207 */ /* 0x000fe40000000000 */
[----:B------:R-:W-:Y:S02]  /*6fe0*/  SEL R27, R27, R28, P0 ;  /* 0x0000001c1b1b7207 */ /* 0x000fe40000000000 */
[----:B------:R-:W-:Y:S02]  /*6ff0*/  ISETP.GE.U32.AND.EX P0, PT, R24, R25, PT, P2 ;  /* 0x000000191800720c */ /* 0x000fe40003f06120 */
[----:B------:R-:W-:-:S04]  /*7000*/  IADD3 R25, P2, PT, R26, 0x1, RZ ;  /* 0x000000011a197810 */ /* 0x000fc80007f5e0ff */
[-C--:B------:R-:W-:Y:S02]  /*7010*/  IADD3.X R24, PT, PT, RZ, R27.reuse, RZ, P2, !PT ;  /* 0x0000001bff187210 */ /* 0x080fe400017fe4ff */
[----:B------:R-:W-:Y:S02]  /*7020*/  SEL R25, R25, R26, P0 ;  /* 0x0000001a19197207 */ /* 0x000fe40000000000 */
[----:B------:R-:W-:Y:S02]  /*7030*/  SEL R27, R24, R27, P0 ;  /* 0x0000001b181b7207 */ /* 0x000fe40000000000 */
[----:B------:R-:W-:Y:S02]  /*7040*/  IADD3 R24, P3, PT, RZ, -R25, RZ ;  /* 0x80000019ff187210 */ /* 0x000fe40007f7e0ff */
[----:B------:R-:W-:Y:S02]  /*7050*/  ISETP.NE.U32.AND P0, PT, R10, RZ, PT ;  /* 0x000000ff0a00720c */ /* 0x000fe40003f05070 */
[----:B------:R-:W-:Y:S01]  /*7060*/  ISETP.GE.AND P2, PT, R11, RZ, PT ;  /* 0x000000ff0b00720c */ /* 0x000fe20003f46270 */
[----:B------:R-:W-:Y:S01]  /*7070*/  IMAD.X R10, RZ, RZ, ~R27, P3 ;  /* 0x000000ffff0a7224 */ /* 0x000fe200018e0e1b */
[----:B------:R-:W-:-:S02]  /*7080*/  ISETP.NE.AND.EX P0, PT, R9, RZ, PT, P0 ;  /* 0x000000ff0900720c */ /* 0x000fc40003f05300 */
[----:B------:R-:W-:Y:S02]  /*7090*/  MOV R9, 0x0 ;  /* 0x0000000000097802 */ /* 0x000fe40000000f00 */
[----:B------:R-:W-:Y:S02]  /*70a0*/  SEL R24, R24, R25, !P2 ;  /* 0x0000001918187207 */ /* 0x000fe40005000000 */
[----:B------:R-:W-:Y:S02]  /*70b0*/  SEL R10, R10, R27, !P2 ;  /* 0x0000001b0a0a7207 */ /* 0x000fe40005000000 */
[----:B------:R-:W-:Y:S02]  /*70c0*/  SEL R24, R24, 0xffffffff, P0 ;  /* 0xffffffff18187807 */ /* 0x000fe40000000000 */
[----:B------:R-:W-:Y:S01]  /*70d0*/  SEL R25, R10, 0xffffffff, P0 ;  /* 0xffffffff0a197807 */ /* 0x000fe20000000000 */
[----:B------:R-:W-:Y:S06]  /*70e0*/  RET.REL.NODEC R8 `(contiguous_reduce2_f16) ;  /* 0xffffff8c08c47950 */ /* 0x000fec0003c3ffff */
        .weak           $__internal_3_$__cuda_sm20_rem_s64
        .type           $__internal_3_$__cuda_sm20_rem_s64,@function
        .size           $__internal_3_$__cuda_sm20_rem_s64,(.L_x_3101 - $__internal_3_$__cuda_sm20_rem_s64)
$__internal_3_$__cuda_sm20_rem_s64:
[-C--:B------:R-:W-:Y:S02]  /*70f0*/  IADD3 R9, P1, PT, RZ, -R22.reuse, RZ ;  /* 0x80000016ff097210 */ /* 0x080fe40007f3e0ff */
[----:B------:R-:W-:Y:S02]  /*7100*/  ISETP.GE.AND P0, PT, R3, RZ, PT ;  /* 0x000000ff0300720c */ /* 0x000fe40003f06270 */
[-C--:B------:R-:W-:Y:S02]  /*7110*/  IADD3.X R10, PT, PT, RZ, ~R3.reuse, RZ, P1, !PT ;  /* 0x80000003ff0a7210 */ /* 0x080fe40000ffe4ff */
[----:B------:R-:W-:Y:S02]  /*7120*/  SEL R8, R9, R22, !P0 ;  /* 0x0000001609087207 */ /* 0x000fe40004000000 */
[----:B------:R-:W-:-:S04]  /*7130*/  SEL R9, R10, R3, !P0 ;  /* 0x000000030a097207 */ /* 0x000fc80004000000 */
[----:B------:R-:W0:Y:S08]  /*7140*/  I2F.U64.RP R25, R8 ;  /* 0x0000000800197312 */ /* 0x000e300000309000 */
[----:B0-----:R-:W0:Y:S02]  /*7150*/  MUFU.RCP R25, R25 ;  /* 0x0000001900197308 */ /* 0x001e240000001000 */
[----:B0-----:R-:W-:-:S06]  /*7160*/  VIADD R10, R25, 0x1ffffffe ;  /* 0x1ffffffe190a7836 */ /* 0x001fcc0000000000 */
[----:B------:R-:W0:Y:S02]  /*7170*/  F2I.U64.TRUNC R10, R10 ;  /* 0x0000000a000a7311 */ /* 0x000e24000020d800 */
[----:B0-----:R-:W-:-:S04]  /*7180*/  IMAD.WIDE.U32 R16, R10, R8, RZ ;  /* 0x000000080a107225 */ /* 0x001fc800078e00ff */
[----:B------:R-:W-:Y:S01]  /*7190*/  IMAD R17, R10, R9, R17 ;  /* 0x000000090a117224 */ /* 0x000fe200078e0211 */
[----:B------:R-:W-:-:S03]  /*71a0*/  IADD3 R27, P0, PT, RZ, -R16, RZ ;  /* 0x80000010ff1b7210 */ /* 0x000fc60007f1e0ff */
[----:B------:R-:W-:Y:S02]  /*71b0*/  IMAD R17, R11, R8, R17 ;  /* 0x000000080b117224 */ /* 0x000fe400078e0211 */
[----:B------:R-:W-:-:S03]  /*71c0*/  IMAD.HI.U32 R16, R10, R27, RZ ;  /* 0x0000001b0a107227 */ /* 0x000fc600078e00ff */
[----:B------:R-:W-:Y:S02]  /*71d0*/  IADD3.X R29, PT, PT, RZ, ~R17, RZ, P0, !PT ;  /* 0x80000011ff1d7210 */ /* 0x000fe400007fe4ff */
[----:B------:R-:W-:-:S03]  /*71e0*/  MOV R17, R10 ;  /* 0x0000000a00117202 */ /* 0x000fc60000000f00 */
[-C--:B------:R-:W-:Y:S02]  /*71f0*/  IMAD R31, R11, R29.reuse, RZ ;  /* 0x0000001d0b1f7224 */ /* 0x080fe400078e02ff */
[----:B------:R-:W-:-:S04]  /*7200*/  IMAD.WIDE.U32 R16, P0, R10, R29, R16 ;  /* 0x0000001d0a107225 */ /* 0x000fc80007800010 */
[----:B------:R-:W-:-:S04]  /*7210*/  IMAD.HI.U32 R25, R11, R29, RZ ;  /* 0x0000001d0b197227 */ /* 0x000fc800078e00ff */
[----:B------:R-:W-:-:S04]  /*7220*/  IMAD.HI.U32 R16, P1, R11, R27, R16 ;  /* 0x0000001b0b107227 */ /* 0x000fc80007820010 */
[----:B------:R-:W-:Y:S01]  /*7230*/  IMAD.X R25, R25, 0x1, R11, P0 ;  /* 0x0000000119197824 */ /* 0x000fe200000e060b */
[----:B------:R-:W-:-:S04]  /*7240*/  IADD3 R17, P2, PT, R31, R16, RZ ;  /* 0x000000101f117210 */ /* 0x000fc80007f5e0ff */
[----:B------:R-:W-:Y:S01]  /*7250*/  IADD3.X R25, PT, PT, RZ, RZ, R25, P2, P1 ;  /* 0x000000ffff197210 */ /* 0x000fe200017e2419 */
[----:B------:R-:W-:Y:S01]  /*7260*/  IMAD.WIDE.U32 R10, R17, R8, RZ ;  /* 0x00000008110a7225 */ /* 0x000fe200078e00ff */
[----:B------:R-:W-:-:S03]  /*7270*/  ISETP.GE.AND P1, PT, R23, RZ, PT ;  /* 0x000000ff1700720c */ /* 0x000fc60003f26270 */
[----:B------:R-:W-:Y:S01]  /*7280*/  IMAD R11, R17, R9, R11 ;  /* 0x00000009110b7224 */ /* 0x000fe200078e020b */
[----:B------:R-:W-:-:S03]  /*7290*/  IADD3 R27, P0, PT, RZ, -R10, RZ ;  /* 0x8000000aff1b7210 */ /* 0x000fc60007f1e0ff */
[----:B------:R-:W-:Y:S02]  /*72a0*/  IMAD R11, R25, R8, R11 ;  /* 0x00000008190b7224 */ /* 0x000fe400078e020b */
[----:B------:R-:W-:-:S03]  /*72b0*/  IMAD.HI.U32 R16, R17, R27, RZ ;  /* 0x0000001b11107227 */ /* 0x000fc600078e00ff */
[----:B------:R-:W-:Y:S02]  /*72c0*/  IADD3.X R10, PT, PT, RZ, ~R11, RZ, P0, !PT ;  /* 0x8000000bff0a7210 */ /* 0x000fe400007fe4ff */
[----:B------:R-:W-:-:S03]  /*72d0*/  IADD3 R11, P4, PT, RZ, -R4, RZ ;  /* 0x80000004ff0b7210 */ /* 0x000fc60007f9e0ff */
[----:B------:R-:W-:-:S04]  /*72e0*/  IMAD.WIDE.U32 R16, P0, R17, R10, R16 ;  /* 0x0000000a11107225 */ /* 0x000fc80007800010 */
[----:B------:R-:W-:Y:S01]  /*72f0*/  IMAD.HI.U32 R16, P2, R25, R27, R16 ;  /* 0x0000001b19107227 */ /* 0x000fe20007840010 */
[----:B------:R-:W-:-:S03]  /*7300*/  SEL R17, R11, R4, !P1 ;  /* 0x000000040b117207 */ /* 0x000fc60004800000 */
[----:B------:R-:W-:Y:S02]  /*7310*/  HFMA2 R11, -RZ, RZ, 0, 0 ;  /* 0x00000000ff0b7431 */ /* 0x000fe400000001ff */
[CC--:B------:R-:W-:Y:S02]  /*7320*/  IMAD R27, R25.reuse, R10.reuse, RZ ;  /* 0x0000000a191b7224 */ /* 0x0c0fe400078e02ff */
[----:B------:R-:W-:-:S03]  /*7330*/  IMAD.HI.U32 R10, R25, R10, RZ ;  /* 0x0000000a190a7227 */ /* 0x000fc600078e00ff */
[----:B------:R-:W-:Y:S01]  /*7340*/  IADD3 R4, P3, PT, R27, R16, RZ ;  /* 0x000000101b047210 */ /* 0x000fe20007f7e0ff */
[----:B------:R-:W-:Y:S01]  /*7350*/  IMAD.X R25, R10, 0x1, R25, P0 ;  /* 0x000000010a197824 */ /* 0x000fe200000e0619 */
[----:B------:R-:W-:-:S03]  /*7360*/  IADD3.X R16, PT, PT, RZ, ~R23, RZ, P4, !PT ;  /* 0x80000017ff107210 */ /* 0x000fc600027fe4ff */
[----:B------:R-:W-:Y:S01]  /*7370*/  IMAD.HI.U32 R10, R4, R17, RZ ;  /* 0x00000011040a7227 */ /* 0x000fe200078e00ff */
[----:B------:R-:W-:Y:S02]  /*7380*/  SEL R23, R16, R23, !P1 ;  /* 0x0000001710177207 */ /* 0x000fe40004800000 */
        /* <DEDUP_REMOVED lines=13> */
[----:B------:R-:W-:-:S04]  /*7460*/  MOV R25, 0x0 ;  /* 0x0000000000197802 */ /* 0x000fc80000000f00 */
[----:B------:R-:W-:Y:S02]  /*7470*/  IADD3.X R23, PT, PT, ~R4, R23, RZ, P2, !PT ;  /* 0x0000001704177210 */ /* 0x000fe400017fe5ff */
[----:B------:R-:W-:Y:S02]  /*7480*/  IADD3 R11, P2, PT, R29, -R8, RZ ;  /* 0x800000081d0b7210 */ /* 0x000fe40007f5e0ff */
[CC--:B------:R-:W-:Y:S02]  /*7490*/  ISETP.GE.U32.AND.EX P0, PT, R23.reuse, R9.reuse, PT, P0 ;  /* 0x000000091700720c */ /* 0x0c0fe40003f06100 */
[----:B------:R-:W-:Y:S02]  /*74a0*/  IADD3.X R17, PT, PT, R23, ~R9, RZ, P2, !PT ;  /* 0x8000000917117210 */ /* 0x000fe400017fe4ff */
[----:B------:R-:W-:Y:S02]  /*74b0*/  SEL R11, R11, R29, P0 ;  /* 0x0000001d0b0b7207 */ /* 0x000fe40000000000 */
[----:B------:R-:W-:-:S02]  /*74c0*/  SEL R17, R17, R23, P0 ;  /* 0x0000001711117207 */ /* 0x000fc40000000000 */
[CC--:B------:R-:W-:Y:S02]  /*74d0*/  ISETP.GE.U32.AND P0, PT, R11.reuse, R8.reuse, PT ;  /* 0x000000080b00720c */ /* 0x0c0fe40003f06070 */
[----:B------:R-:W-:Y:S02]  /*74e0*/  IADD3 R4, P2, PT, R11, -R8, RZ ;  /* 0x800000080b047210 */ /* 0x000fe40007f5e0ff */
[----:B------:R-:W-:-:S03]  /*74f0*/  ISETP.GE.U32.AND.EX P0, PT, R17, R9, PT, P0 ;  /* 0x000000091100720c */ /* 0x000fc60003f06100 */
[----:B------:R-:W-:Y:S01]  /*7500*/  IMAD.X R9, R17, 0x1, ~R9, P2 ;  /* 0x0000000111097824 */ /* 0x000fe200010e0e09 */
[----:B------:R-:W-:-:S04]  /*7510*/  SEL R4, R4, R11, P0 ;  /* 0x0000000b04047207 */ /* 0x000fc80000000000 */
[----:B------:R-:W-:Y:S02]  /*7520*/  SEL R9, R9, R17, P0 ;  /* 0x0000001109097207 */ /* 0x000fe40000000000 */
[-C--:B------:R-:W-:Y:S02]  /*7530*/  IADD3 R11, P2, PT, RZ, -R4.reuse, RZ ;  /* 0x80000004ff0b7210 */ /* 0x080fe40007f5e0ff */
[----:B------:R-:W-:Y:S02]  /*7540*/  ISETP.NE.U32.AND P0, PT, R22, RZ, PT ;  /* 0x000000ff1600720c */ /* 0x000fe40003f05070 */
[----:B------:R-:W-:Y:S02]  /*7550*/  IADD3.X R8, PT, PT, RZ, ~R9, RZ, P2, !PT ;  /* 0x80000009ff087210 */ /* 0x000fe400017fe4ff */
[----:B------:R-:W-:Y:S02]  /*7560*/  ISETP.NE.AND.EX P0, PT, R3, RZ, PT, P0 ;  /* 0x000000ff0300720c */ /* 0x000fe40003f05300 */
[----:B------:R-:W-:-:S02]  /*7570*/  SEL R4, R11, R4, !P1 ;  /* 0x000000040b047207 */ /* 0x000fc40004800000 */
[----:B------:R-:W-:Y:S02]  /*7580*/  SEL R9, R8, R9, !P1 ;  /* 0x0000000908097207 */ /* 0x000fe40004800000 */
[----:B------:R-:W-:Y:S02]  /*7590*/  SEL R4, R4, 0xffffffff, P0 ;  /* 0xffffffff04047807 */ /* 0x000fe40000000000 */
[----:B------:R-:W-:Y:S01]  /*75a0*/  SEL R9, R9, 0xffffffff, P0 ;  /* 0xffffffff09097807 */ /* 0x000fe20000000000 */
[----:B------:R-:W-:Y:S06]  /*75b0*/  RET.REL.NODEC R24 `(contiguous_reduce2_f16) ;  /* 0xffffff8818907950 */ /* 0x000fec0003c3ffff */
.L_x_155:
        /* <DEDUP_REMOVED lines=12> */
.L_x_3101:


//--------------------- .text.uncontiguous_fast_reduce_f16 --------------------------
	.section	.text.uncontiguous_fast_reduce_f16,"ax",@progbits
	.align	128
        .global         uncontiguous_fast_reduce_f16
        .type           uncontiguous_fast_reduce_f16,@function
        .size           uncontiguous_fast_reduce_f16,(.L_x_3103 - uncontiguous_fast_reduce_f16)
        .other          uncontiguous_fast_reduce_f16,@"STO_CUDA_ENTRY STV_DEFAULT"
uncontiguous_fast_reduce_f16:
.text.uncontiguous_fast_reduce_f16:
[----:B------:R-:W-:Y:S01]  /*0000*/  LDC R1, c[0x0][0x37c] ;  /* 0x0000df00ff017b82 */ /* 0x000fe20000000800 */
[----:B------:R-:W0:Y:S07]  /*0010*/  S2R R0, SR_CTAID.X ;  /* 0x0000000000007919 */ /* 0x000e2e0000002500 */
[----:B------:R-:W1:Y:S01]  /*0020*/  S2UR UR6, SR_CgaCtaId ;  /* 0x00000000000679c3 */ /* 0x000e620000008800 */
[----:B------:R-:W0:Y:S01]  /*0030*/  LDCU UR5, c[0x0][0x360] ;  /* 0x00006c00ff0577ac */ /* 0x000e220008000800 */
[----:B------:R-:W-:Y:S01]  /*0040*/  BSSY.RECONVERGENT B0, `(.L_x_156) ;  /* 0x000065c000007945 */ /* 0x000fe20003800200 */
[----:B------:R-:W2:Y:S01]  /*0050*/  S2R R2, SR_TID.X ;  /* 0x0000000000027919 */ /* 0x000ea20000002100 */
[----:B------:R-:W3:Y:S04]  /*0060*/  LDCU.64 UR10, c[0x0][0x3a8] ;  /* 0x00007500ff0a77ac */ /* 0x000ee80008000a00 */
[----:B------:R-:W4:Y:S01]  /*0070*/  LDC R11, c[0x0][0x3a0] ;  /* 0x0000e800ff0b7b82 */ /* 0x000f220000000800 */
[----:B------:R-:W-:Y:S01]  /*0080*/  UMOV UR4, 0x400 ;  /* 0x0000040000047882 */ /* 0x000fe20000000000 */
[----:B------:R-:W2:Y:S01]  /*0090*/  LDCU.64 UR8, c[0x0][0x358] ;  /* 0x00006b00ff0877ac */ /* 0x000ea20008000a00 */
[----:B-1----:R-:W-:Y:S01]  /*00a0*/  ULEA UR4, UR6, UR4, 0x18 ;  /* 0x0000000406047291 */ /* 0x002fe2000f8ec0ff */
[----:B0-----:R-:W-:Y:S01]  /*00b0*/  IMAD R5, R0, UR5, RZ ;  /* 0x0000000500057c24 */ /* 0x001fe2000f8e02ff */
[----:B----4-:R-:W-:-:S04]  /*00c0*/  IADD3 R8, PT, PT, R11, -0x1, RZ ;  /* 0xffffffff0b087810 */ /* 0x010fc80007ffe0ff */
[----:B--2---:R-:W-:Y:S02]  /*00d0*/  LEA R3, R2, UR4, 0x1 ;  /* 0x0000000402037c11 */ /* 0x004fe4000f8e08ff */
[----:B------:R-:W-:-:S03]  /*00e0*/  LEA R10, R5, R2, 0x1 ;  /* 0x00000002050a7211 */ /* 0x000fc600078e08ff */
[----:B------:R0:W-:Y:S02]  /*00f0*/  STS.U16 [R3], RZ ;  /* 0x000000ff03007388 */ /* 0x0001e40000000400 */
[----:B------:R-:W-:-:S05]  /*0100*/  VIADD R20, R10, UR5 ;  /* 0x000000050a147c36 */ /* 0x000fca0008000000 */
[----:B---3--:R-:W-:-:S04]  /*0110*/  ISETP.GE.U32.AND P0, PT, R20, UR10, PT ;  /* 0x0000000a14007c0c */ /* 0x008fc8000bf06070 */
[----:B------:R-:W-:-:S13]  /*0120*/  ISETP.GE.U32.AND.EX P0, PT, RZ, UR11, PT, P0 ;  /* 0x0000000bff007c0c */ /* 0x000fda000bf06100 */
[----:B0-----:R-:W-:Y:S05]  /*0130*/  @P0 BRA `(.L_x_157) ;  /* 0x0000002c00900947 */ /* 0x001fea0003800000 */
[----:B------:R-:W-:Y:S02]  /*0140*/  ISETP.GE.AND P0, PT, R8, RZ, PT ;  /* 0x000000ff0800720c */ /* 0x000fe40003f06270 */
[----:B------:R-:W-:Y:S02]  /*0150*/  CS2R R4, SRZ ;  /* 0x0000000000047805 */ /* 0x000fe4000001ff00 */
[----:B------:R-:W-:-:S09]  /*0160*/  CS2R R22, SRZ ;  /* 0x0000000000167805 */ /* 0x000fd2000001ff00 */
[----:B------:R-:W-:Y:S05]  /*0170*/  @!P0 BRA `(.L_x_158) ;  /* 0x0000002c004c8947 */ /* 0x000fea0003800000 */
[----:B------:R-:W-:Y:S01]  /*0180*/  ISETP.GE.U32.AND P0, PT, R8, 0x3, PT ;  /* 0x000000030800780c */ /* 0x000fe20003f06070 */
[----:B------:R-:W-:Y:S02]  /*0190*/  HFMA2 R7, -RZ, RZ, 0, 0 ;  /* 0x00000000ff077431 */ /* 0x000fe400000001ff */
[----:B------:R-:W-:Y:S01]  /*01a0*/  IMAD.MOV.U32 R6, RZ, RZ, R10 ;  /* 0x000000ffff067224 */ /* 0x000fe200078e000a */
[----:B------:R-:W-:Y:S01]  /*01b0*/  CS2R R22, SRZ ;  /* 0x0000000000167805 */ /* 0x000fe2000001ff00 */
[----:B------:R-:W-:Y:S01]  /*01c0*/  IMAD.MOV.U32 R9, RZ, RZ, RZ ;  /* 0x000000ffff097224 */ /* 0x000fe200078e00ff */
[----:B------:R-:W-:-:S07]  /*01d0*/  CS2R R4, SRZ ;  /* 0x0000000000047805 */ /* 0x000fce000001ff00 */
[----:B------:R-:W-:Y:S05]  /*01e0*/  @!P0 BRA `(.L_x_159) ;  /* 0x0000001800988947 */ /* 0x000fea0003800000 */
[----:B------:R-:W0:Y:S01]  /*01f0*/  LDC.64 R18, c[0x0][0x390] ;  /* 0x0000e400ff127b82 */ /* 0x000e220000000a00 */
[C---:B------:R-:W-:Y:S02]  /*0200*/  LOP3.LUT R10, R11.reuse, 0xfffffffc, RZ, 0xc0, !PT ;  /* 0xfffffffc0b0a7812 */ /* 0x040fe400078ec0ff */
[----:B------:R-:W-:Y:S02]  /*0210*/  CS2R R22, SRZ ;  /* 0x0000000000167805 */ /* 0x000fe4000001ff00 */
[----:B------:R-:W-:Y:S01]  /*0220*/  IADD3 R8, PT, PT, R11, -0x2, RZ ;  /* 0xfffffffe0b087810 */ /* 0x000fe20007ffe0ff */
[----:B------:R-:W-:Y:S02]  /*0230*/  IMAD.MOV R10, RZ, RZ, -R10 ;  /* 0x000000ffff0a7224 */ /* 0x000fe400078e0a0a */
[----:B------:R-:W1:Y:S05]  /*0240*/  LDC.64 R16, c[0x0][0x398] ;  /* 0x0000e600ff107b82 */ /* 0x000e6a0000000a00 */
.L_x_184:
[----:B------:R-:W-:-:S05]  /*0250*/  IADD3 R15, PT, PT, R8, 0x1, RZ ;  /* 0x00000001080f7810 */ /* 0x000fca0007ffe0ff */
[----:B0-----:R-:W-:-:S06]  /*0260*/  IMAD.WIDE.U32 R40, R15, 0x8, R18 ;  /* 0x000000080f287825 */ /* 0x001fcc00078e0012 */
[----:B------:R-:W2:Y:S01]  /*0270*/  LDG.E.64 R40, desc[UR8][R40.64] ;  /* 0x0000000828287981 */ /* 0x000ea2000c1e1b00 */
[----:B------:R-:W-:Y:S01]  /*0280*/  VIADD R10, R10, 0x4 ;  /* 0x000000040a0a7836 */ /* 0x000fe20000000000 */
[----:B------:R-:W-:Y:S04]  /*0290*/  BSSY.RECONVERGENT B1, `(.L_x_160) ;  /* 0x000002c000017945 */ /* 0x000fe80003800200 */
[----:B------:R-:W-:Y:S02]  /*02a0*/  ISETP.NE.AND P2, PT, R10, RZ, PT ;  /* 0x000000ff0a00720c */ /* 0x000fe40003f45270 */
        /* <DEDUP_REMOVED lines=8> */
[----:B0-----:R-:W-:Y:S01]  /*0330*/  IADD3 R12, PT, PT, R9, 0xffffffe, RZ ;  /* 0x0ffffffe090c7810 */ /* 0x001fe20007ffe0ff */
[----:B------:R-:W-:-:S05]  /*0340*/  HFMA2 R9, -RZ, RZ, 0, 0 ;  /* 0x00000000ff097431 */ /* 0x000fca00000001ff */
[----:B------:R0:W2:Y:S02]  /*0350*/  F2I.FTZ.U32.TRUNC.NTZ R13, R12 ;  /* 0x0000000c000d7305 */ /* 0x0000a4000021f000 */
[----:B0-----:R-:W-:Y:S01]  /*0360*/  MOV R12, RZ ;  /* 0x000000ff000c7202 */ /* 0x001fe20000000f00 */
[----:B--2---:R-:W-:-:S04]  /*0370*/  IMAD R11, R11, R13, RZ ;  /* 0x0000000d0b0b7224 */ /* 0x004fc800078e02ff */
        /* <DEDUP_REMOVED lines=13> */
.L_x_161:
[----:B------:R-:W-:Y:S01]  /*0450*/  MOV R26, R6 ;  /* 0x00000006001a7202 */ /* 0x000fe20000000f00 */
[----:B------:R-:W-:Y:S01]  /*0460*/  IMAD.MOV.U32 R13, RZ, RZ, R9 ;  /* 0x000000ffff0d7224 */ /* 0x000fe200078e0009 */
[----:B------:R-:W-:Y:S01]  /*0470*/  MOV R14, R40 ;  /* 0x00000028000e7202 */ /* 0x000fe20000000f00 */
[----:B------:R-:W-:Y:S01]  /*0480*/  IMAD.MOV.U32 R11, RZ, RZ, R41 ;  /* 0x000000ffff0b7224 */ /* 0x000fe200078e0029 */
[----:B------:R-:W-:-:S07]  /*0490*/  MOV R12, 0x4b0 ;  /* 0x000004b0000c7802 */ /* 0x000fce0000000f00 */
[----:B-1----:R-:W-:Y:S05]  /*04a0*/  CALL.REL.NOINC `($__internal_4_$__cuda_sm20_div_s64) ;  /* 0x00000064006c7944 */ /* 0x002fea0003c00000 */
        /* <DEDUP_REMOVED lines=10> */
.L_x_162:
[----:B------:R-:W-:Y:S05]  /*0550*/  BSYNC.RECONVERGENT B1 ;  /* 0x0000000000017941 */ /* 0x000fea0003800200 */
.L_x_160:
[----:B-1----:R-:W-:-:S06]  /*0560*/  IMAD.WIDE.U32 R38, R15, 0x8, R16 ;  /* 0x000000080f267825 */ /* 0x002fcc00078e0010 */
        /* <DEDUP_REMOVED lines=18> */
[----:B------:R-:W-:-:S06]  /*0690*/  IMAD.HI.U32 R7, R5, R7, R4 ;  /* 0x0000000705077227 */ /* 0x000fcc00078e0004 */
[----:B------:R-:W-:-:S04]  /*06a0*/  IMAD.HI.U32 R42, R7, R20, RZ ;  /* 0x00000014072a7227 */ /* 0x000fc800078e00ff */
[----:B------:R-:W-:Y:S01]  /*06b0*/  IMAD.MOV.U32 R7, RZ, RZ, RZ ;  /* 0x000000ffff077224 */ /* 0x000fe200078e00ff */
        /* <DEDUP_REMOVED lines=11> */
.L_x_164:
[----:B------:R-:W-:Y:S01]  /*0770*/  IMAD.MOV.U32 R26, RZ, RZ, R20 ;  /* 0x000000ffff1a7224 */ /* 0x000fe200078e0014 */
[----:B------:R-:W-:Y:S01]  /*0780*/  MOV R13, R7 ;  /* 0x00000007000d7202 */ /* 0x000fe20000000f00 */
[----:B------:R-:W-:Y:S01]  /*0790*/  IMAD.MOV.U32 R14, RZ, RZ, R40 ;  /* 0x000000ffff0e7224 */ /* 0x000fe200078e0028 */
[----:B------:R-:W-:Y:S02]  /*07a0*/  MOV R11, R41 ;  /* 0x00000029000b7202 */ /* 0x000fe40000000f00 */
[----:B------:R-:W-:-:S07]  /*07b0*/  MOV R12, 0x7d0 ;  /* 0x000007d0000c7802 */ /* 0x000fce0000000f00 */
[----:B------:R-:W-:Y:S05]  /*07c0*/  CALL.REL.NOINC `($__internal_4_$__cuda_sm20_div_s64) ;  /* 0x0000006000a47944 */ /* 0x000fea0003c00000 */
[----:B------:R-:W-:Y:S01]  /*07d0*/  IADD3 R9, P0, PT, RZ, -R24, RZ ;  /* 0x80000018ff097210 */ /* 0x000fe20007f1e0ff */
[--C-:B------:R-:W-:Y:S01]  /*07e0*/  IMAD.MOV.U32 R43, RZ, RZ, R25.reuse ;  /* 0x000000ffff2b7224 */ /* 0x100fe200078e0019 */
[----:B------:R-:W-:Y:S02]  /*07f0*/  MOV R6, R20 ;  /* 0x0000001400067202 */ /* 0x000fe40000000f00 */
[----:B------:R-:W-:Y:S01]  /*0800*/  MOV R42, R24 ;  /* 0x00000018002a7202 */ /* 0x000fe20000000f00 */
[----:B------:R-:W-:-:S04]  /*0810*/  IMAD.X R5, RZ, RZ, ~R25, P0 ;  /* 0x000000ffff057224 */ /* 0x000fc800000e0e19 */
[----:B------:R-:W-:Y:S02]  /*0820*/  IMAD R11, R5, R40, RZ ;  /* 0x00000028050b7224 */ /* 0x000fe400078e02ff */
[----:B------:R-:W-:-:S04]  /*0830*/  IMAD.WIDE.U32 R4, R40, R9, R6 ;  /* 0x0000000928047225 */ /* 0x000fc800078e0006 */
[----:B------:R-:W-:-:S04]  /*0840*/  IMAD R11, R41, R9, R11 ;  /* 0x00000009290b7224 */ /* 0x000fc800078e020b */
[----:B------:R-:W-:-:S07]  /*0850*/  IMAD.IADD R7, R11, 0x1, R5 ;  /* 0x000000010b077824 */ /* 0x000fce00078e0205 */
.L_x_165:
[----:B------:R-:W-:Y:S05]  /*0860*/  BSYNC.RECONVERGENT B1 ;  /* 0x0000000000017941 */ /* 0x000fea0003800200 */
.L_x_163:
        /* <DEDUP_REMOVED lines=8> */
[----:B------:R-:W-:Y:S02]  /*08f0*/  ISETP.NE.U32.AND P0, PT, R5, RZ, PT ;  /* 0x000000ff0500720c */ /* 0x000fe40003f05070 */
[----:B------:R-:W-:-:S11]  /*0900*/  IADD3 R5, PT, PT, R8, -0x2, RZ ;  /* 0xfffffffe08057810 */ /* 0x000fd60007ffe0ff */
        /* <DEDUP_REMOVED lines=24> */
.L_x_167:
[----:B------:R-:W-:Y:S01]  /*0a90*/  MOV R26, R34 ;  /* 0x00000022001a7202 */ /* 0x000fe20000000f00 */
[----:B------:R-:W-:Y:S01]  /*0aa0*/  IMAD.MOV.U32 R13, RZ, RZ, R35 ;  /* 0x000000ffff0d7224 */ /* 0x000fe200078e0023 */
[----:B------:R-:W-:Y:S01]  /*0ab0*/  MOV R14, R20 ;  /* 0x00000014000e7202 */ /* 0x000fe20000000f00 */
[----:B------:R-:W-:Y:S01]  /*0ac0*/  IMAD.MOV.U32 R11, RZ, RZ, R21 ;  /* 0x000000ffff0b7224 */ /* 0x000fe200078e0015 */
[----:B------:R-:W-:-:S07]  /*0ad0*/  MOV R12, 0xaf0 ;  /* 0x00000af0000c7802 */ /* 0x000fce0000000f00 */
[----:B------:R-:W-:Y:S05]  /*0ae0*/  CALL.REL.NOINC `($__internal_4_$__cuda_sm20_div_s64) ;  /* 0x0000005c00dc7944 */ /* 0x000fea0003c00000 */
        /* <DEDUP_REMOVED lines=10> */
.L_x_168:
[----:B------:R-:W-:Y:S05]  /*0b90*/  BSYNC.RECONVERGENT B1 ;  /* 0x0000000000017941 */ /* 0x000fea0003800200 */
.L_x_166:
        /* <DEDUP_REMOVED lines=34> */
.L_x_170:
        /* <DEDUP_REMOVED lines=10> */
[----:B------:R-:W-:-:S05]  /*0e60*/  IADD3.X R13, PT, PT, RZ, ~R25, RZ, P0, !PT ;  /* 0x80000019ff0d7210 */ /* 0x000fca00007fe4ff */
[----:B------:R-:W-:Y:S01]  /*0e70*/  IMAD R4, R13, R20, RZ ;  /* 0x000000140d047224 */ /* 0x000fe200078e02ff */
[----:B------:R-:W-:-:S03]  /*0e80*/  MOV R13, R43 ;  /* 0x0000002b000d7202 */ /* 0x000fc60000000f00 */
[----:B------:R-:W-:-:S04]  /*0e90*/  IMAD.WIDE.U32 R12, R20, R11, R12 ;  /* 0x0000000b140c7225 */ /* 0x000fc800078e000c */
[----:B------:R-:W-:-:S04]  /*0ea0*/  IMAD R11, R21, R11, R4 ;  /* 0x0000000b150b7224 */ /* 0x000fc800078e0204 */
[----:B------:R-:W-:-:S07]  /*0eb0*/  IMAD.IADD R11, R11, 0x1, R13 ;  /* 0x000000010b0b7824 */ /* 0x000fce00078e020d */
.L_x_171:
[----:B------:R-:W-:Y:S05]  /*0ec0*/  BSYNC.RECONVERGENT B1 ;  /* 0x0000000000017941 */ /* 0x000fea0003800200 */
.L_x_169:
        /* <DEDUP_REMOVED lines=36> */
.L_x_173:
        /* <DEDUP_REMOVED lines=16> */
.L_x_174:
[----:B------:R-:W-:Y:S05]  /*1210*/  BSYNC.RECONVERGENT B1 ;  /* 0x0000000000017941 */ /* 0x000fea0003800200 */
.L_x_172:
        /* <DEDUP_REMOVED lines=35> */
.L_x_176:
[----:B------:R-:W-:Y:S01]  /*1450*/  IMAD.MOV.U32 R26, RZ, RZ, R34 ;  /* 0x000000ffff1a7224 */ /* 0x000fe200078e0022 */
[----:B------:R-:W-:Y:S01]  /*1460*/  MOV R13, R35 ;  /* 0x00000023000d7202 */ /* 0x000fe20000000f00 */
[----:B------:R-:W-:Y:S01]  /*1470*/  IMAD.MOV.U32 R14, RZ, RZ, R20 ;  /* 0x000000ffff0e7224 */ /* 0x000fe200078e0014 */
[----:B------:R-:W-:Y:S02]  /*1480*/  MOV R11, R21 ;  /* 0x00000015000b7202 */ /* 0x000fe40000000f00 */
[----:B------:R-:W-:-:S07]  /*1490*/  MOV R12, 0x14b0 ;  /* 0x000014b0000c7802 */ /* 0x000fce0000000f00 */
[----:B------:R-:W-:Y:S05]  /*14a0*/  CALL.REL.NOINC `($__internal_4_$__cuda_sm20_div_s64) ;  /* 0x00000054006c7944 */ /* 0x000fea0003c00000 */
[----:B------:R-:W-:Y:S02]  /*14b0*/  IADD3 R11, P0, PT, RZ, -R24, RZ ;  /* 0x80000018ff0b7210 */ /* 0x000fe40007f1e0ff */
[----:B------:R-:W-:Y:S01]  /*14c0*/  MOV R12, R34 ;  /* 0x00000022000c7202 */ /* 0x000fe20000000f00 */
[----:B------:R-:W-:Y:S02]  /*14d0*/  IMAD.MOV.U32 R34, RZ, RZ, R24 ;  /* 0x000000ffff227224 */ /* 0x000fe400078e0018 */
[----:B------:R-:W-:-:S04]  /*14e0*/  IMAD.X R13, RZ, RZ, ~R25, P0 ;  /* 0x000000ffff0d7224 */ /* 0x000fc800000e0e19 */
[----:B------:R-:W-:Y:S02]  /*14f0*/  IMAD R4, R13, R20, RZ ;  /* 0x000000140d047224 */ /* 0x000fe400078e02ff */
[----:B------:R-:W-:Y:S01]  /*1500*/  IMAD.MOV.U32 R13, RZ, RZ, R35 ;  /* 0x000000ffff0d7224 */ /* 0x000fe200078e0023 */
[----:B------:R-:W-:Y:S01]  /*1510*/  MOV R35, R25 ;  /* 0x0000001900237202 */ /* 0x000fe20000000f00 */
[----:B------:R-:W-:-:S04]  /*1520*/  IMAD.WIDE.U32 R12, R20, R11, R12 ;  /* 0x0000000b140c7225 */ /* 0x000fc800078e000c */
[----:B------:R-:W-:-:S05]  /*1530*/  IMAD R11, R21, R11, R4 ;  /* 0x0000000b150b7224 */ /* 0x000fca00078e0204 */
[----:B------:R-:W-:-:S07]  /*1540*/  IADD3 R11, PT, PT, R11, R13, RZ ;  /* 0x0000000d0b0b7210 */ /* 0x000fce0007ffe0ff */
.L_x_177:
[----:B------:R-:W-:Y:S05]  /*1550*/  BSYNC.RECONVERGENT B1 ;  /* 0x0000000000017941 */ /* 0x000fea0003800200 */
.L_x_175:
        /* <DEDUP_REMOVED lines=34> */
.L_x_179:
[----:B------:R-:W-:Y:S01]  /*1780*/  IMAD.MOV.U32 R26, RZ, RZ, R38 ;  /* 0x000000ffff1a7224 */ /* 0x000fe200078e0026 */
[----:B------:R-:W-:Y:S01]  /*1790*/  MOV R13, R39 ;  /* 0x00000027000d7202 */ /* 0x000fe20000000f00 */
[----:B------:R-:W-:Y:S01]  /*17a0*/  IMAD.MOV.U32 R14, RZ, RZ, R20 ;  /* 0x000000ffff0e7224 */ /* 0x000fe200078e0014 */
[----:B------:R-:W-:Y:S02]  /*17b0*/  MOV R11, R21 ;  /* 0x00000015000b7202 */ /* 0x000fe40000000f00 */
[----:B------:R-:W-:-:S07]  /*17c0*/  MOV R12, 0x17e0 ;  /* 0x000017e0000c7802 */ /* 0x000fce0000000f00 */
[----:B------:R-:W-:Y:S05]  /*17d0*/  CALL.REL.NOINC `($__internal_4_$__cuda_sm20_div_s64) ;  /* 0x0000005000a07944 */ /* 0x000fea0003c00000 */
[----:B------:R-:W-:Y:S01]  /*17e0*/  IADD3 R11, P0, PT, RZ, -R24, RZ ;  /* 0x80000018ff0b7210 */ /* 0x000fe20007f1e0ff */
[----:B------:R-:W-:Y:S01]  /*17f0*/  IMAD.MOV.U32 R13, RZ, RZ, R39 ;  /* 0x000000ffff0d7224 */ /* 0x000fe200078e0027 */
[----:B------:R-:W-:Y:S02]  /*1800*/  MOV R12, R38 ;  /* 0x00000026000c7202 */ /* 0x000fe40000000f00 */
[----:B------:R-:W-:Y:S01]  /*1810*/  MOV R6, R24 ;  /* 0x0000001800067202 */ /* 0x000fe20000000f00 */
[----:B------:R-:W-:Y:S02]  /*1820*/  IMAD.X R9, RZ, RZ, ~R25, P0 ;  /* 0x000000ffff097224 */ /* 0x000fe400000e0e19 */
[----:B------:R-:W-:-:S04]  /*1830*/  IMAD.WIDE.U32 R12, R20, R11, R12 ;  /* 0x0000000b140c7225 */ /* 0x000fc800078e000c */
[----:B------:R-:W-:-:S04]  /*1840*/  IMAD R9, R9, R20, RZ ;  /* 0x0000001409097224 */ /* 0x000fc800078e02ff */
[----:B------:R-:W-:-:S04]  /*1850*/  IMAD R9, R21, R11, R9 ;  /* 0x0000000b15097224 */ /* 0x000fc800078e0209 */
[----:B------:R-:W-:Y:S01]  /*1860*/  IMAD.IADD R11, R13, 0x1, R9 ;  /* 0x000000010d0b7824 */ /* 0x000fe200078e0209 */
[----:B------:R-:W-:-:S07]  /*1870*/  MOV R9, R25 ;  /* 0x0000001900097202 */ /* 0x000fce0000000f00 */
.L_x_180:
[----:B------:R-:W-:Y:S05]  /*1880*/  BSYNC.RECONVERGENT B1 ;  /* 0x0000000000017941 */ /* 0x000fea0003800200 */
.L_x_178:
[----:B------:R-:W-:-:S06]  /*1890*/  IMAD.WIDE.U32 R38, R5, 0x8, R16 ;  /* 0x0000000805267825 */ /* 0x000fcc00078e0010 */
        /* <DEDUP_REMOVED lines=11> */
[----:B------:R-:W-:Y:S02]  /*1950*/  IADD3 R7, PT, PT, RZ, -R20, RZ ;  /* 0x80000014ff077210 */ /* 0x000fe40007ffe0ff */
[----:B------:R-:W-:-:S05]  /*1960*/  ISETP.NE.U32.AND P3, PT, R20, RZ, PT ;  /* 0x000000ff1400720c */ /* 0x000fca0003f65070 */
[----:B0-----:R-:W0:Y:S02]  /*1970*/  MUFU.RCP R14, R14 ;  /* 0x0000000e000e7308 */ /* 0x001e240000001000 */
[----:B0-----:R-:W-:-:S06]  /*1980*/  VIADD R12, R14, 0xffffffe ;  /* 0x0ffffffe0e0c7836 */ /* 0x001fcc0000000000 */
[----:B------:R0:W1:Y:S02]  /*1990*/  F2I.FTZ.U32.TRUNC.NTZ R13, R12 ;  /* 0x0000000c000d7305 */ /* 0x000064000021f000 */
[----:B0-----:R-:W-:Y:S02]  /*19a0*/  IMAD.MOV.U32 R12, RZ, RZ, RZ ;  /* 0x000000ffff0c7224 */ /* 0x001fe400078e00ff */
[----:B-1----:R-:W-:-:S04]  /*19b0*/  IMAD R7, R7, R13, RZ ;  /* 0x0000000d07077224 */ /* 0x002fc800078e02ff */
[----:B------:R-:W-:-:S04]  /*19c0*/  IMAD.HI.U32 R7, R13, R7, R12 ;  /* 0x000000070d077227 */ /* 0x000fc800078e000c */
[----:B------:R-:W-:Y:S02]  /*19d0*/  HFMA2 R13, -RZ, RZ, 0, 0 ;  /* 0x00000000ff0d7431 */ /* 0x000fe400000001ff */
        /* <DEDUP_REMOVED lines=11> */
[----:B------:R-:W-:Y:S02]  /*1a90*/  IMAD R12, R20, R21, R34 ;  /* 0x00000015140c7224 */ /* 0x000fe400078e0222 */
[----:B------:R-:W-:Y:S01]  /*1aa0*/  IMAD.MOV.U32 R20, RZ, RZ, R11 ;  /* 0x000000ffff147224 */ /* 0x000fe200078e000b */
[----:B------:R-:W-:Y:S06]  /*1ab0*/  BRA `(.L_x_183) ;  /* 0x0000000000407947 */ /* 0x000fec0003800000 */
.L_x_182:
[----:B------:R-:W-:Y:S01]  /*1ac0*/  MOV R26, R34 ;  /* 0x00000022001a7202 */ /* 0x000fe20000000f00 */
[----:B------:R-:W-:Y:S01]  /*1ad0*/  IMAD.MOV.U32 R13, RZ, RZ, R35 ;  /* 0x000000ffff0d7224 */ /* 0x000fe200078e0023 */
[----:B------:R-:W-:Y:S01]  /*1ae0*/  MOV R14, R20 ;  /* 0x00000014000e7202 */ /* 0x000fe20000000f00 */
[----:B------:R-:W-:Y:S01]  /*1af0*/  IMAD.MOV.U32 R11, RZ, RZ, R21 ;  /* 0x000000ffff0b7224 */ /* 0x000fe200078e0015 */
[----:B------:R-:W-:-:S07]  /*1b00*/  MOV R12, 0x1b20 ;  /* 0x00001b20000c7802 */ /* 0x000fce0000000f00 */
[----:B------:R-:W-:Y:S05]  /*1b10*/  CALL.REL.NOINC `($__internal_4_$__cuda_sm20_div_s64) ;  /* 0x0000004c00d07944 */ /* 0x000fea0003c00000 */
[----:B------:R-:W-:Y:S01]  /*1b20*/  IADD3 R7, P0, PT, RZ, -R24, RZ ;  /* 0x80000018ff077210 */ /* 0x000fe20007f1e0ff */
[----:B------:R-:W-:Y:S01]  /*1b30*/  IMAD.MOV.U32 R12, RZ, RZ, R34 ;  /* 0x000000ffff0c7224 */ /* 0x000fe200078e0022 */
[----:B------:R-:W-:Y:S02]  /*1b40*/  MOV R13, R35 ;  /* 0x00000023000d7202 */ /* 0x000fe40000000f00 */
[----:B------:R-:W-:Y:S01]  /*1b50*/  IADD3.X R11, PT, PT, RZ, ~R25, RZ, P0, !PT ;  /* 0x80000019ff0b7210 */ /* 0x000fe200007fe4ff */
[----:B------:R-:W-:-:S04]  /*1b60*/  IMAD.WIDE.U32 R12, R20, R7, R12 ;  /* 0x00000007140c7225 */ /* 0x000fc800078e000c */
[----:B------:R-:W-:Y:S02]  /*1b70*/  IMAD R11, R11, R20, RZ ;  /* 0x000000140b0b7224 */ /* 0x000fe400078e02ff */
[----:B------:R-:W-:Y:S02]  /*1b80*/  IMAD.MOV.U32 R20, RZ, RZ, R24 ;  /* 0x000000ffff147224 */ /* 0x000fe400078e0018 */
[----:B------:R-:W-:Y:S02]  /*1b90*/  IMAD R11, R21, R7, R11 ;  /* 0x00000007150b7224 */ /* 0x000fe400078e020b */
[----:B------:R-:W-:-:S03]  /*1ba0*/  IMAD.MOV.U32 R7, RZ, RZ, R25 ;  /* 0x000000ffff077224 */ /* 0x000fc600078e0019 */
[----:B------:R-:W-:-:S07]  /*1bb0*/  IADD3 R13, PT, PT, R11, R13, RZ ;  /* 0x0000000d0b0d7210 */ /* 0x000fce0007ffe0ff */
.L_x_183:
[----:B------:R-:W-:Y:S05]  /*1bc0*/  BSYNC.RECONVERGENT B1 ;  /* 0x0000000000017941 */ /* 0x000fea0003800200 */
.L_x_181:
[----:B------:R-:W-:Y:S01]  /*1bd0*/  MOV R14, R22 ;  /* 0x00000016000e7202 */ /* 0x000fe20000000f00 */
[----:B------:R-:W-:Y:S02]  /*1be0*/  IMAD R13, R13, R38, RZ ;  /* 0x000000260d0d7224 */ /* 0x000fe400078e02ff */
[----:B------:R-:W-:Y:S02]  /*1bf0*/  VIADD R8, R8, 0xfffffffc ;  /* 0xfffffffc08087836 */ /* 0x000fe40000000000 */
[----:B------:R-:W-:-:S04]  /*1c00*/  IMAD.WIDE.U32 R22, R38, R12, R14 ;  /* 0x0000000c26167225 */ /* 0x000fc800078e000e */
[----:B------:R-:W-:-:S05]  /*1c10*/  IMAD R13, R39, R12, R13 ;  /* 0x0000000c270d7224 */ /* 0x000fca00078e020d */
[----:B------:R-:W-:Y:S01]  /*1c20*/  IADD3 R23, PT, PT, R23, R13, RZ ;  /* 0x0000000d17177210 */ /* 0x000fe20007ffe0ff */
[----:B------:R-:W-:Y:S06]  /*1c30*/  @P2 BRA `(.L_x_184) ;  /* 0xffffffe400842947 */ /* 0x000fec000383ffff */
[----:B------:R-:W-:-:S07]  /*1c40*/  VIADD R8, R8, 0x1 ;  /* 0x0000000108087836 */ /* 0x000fce0000000000 */
.L_x_159:
        /* <DEDUP_REMOVED lines=35> */
.L_x_187:
        /* <DEDUP_REMOVED lines=16> */
.L_x_188:
[----:B------:R-:W-:Y:S05]  /*1f80*/  BSYNC.RECONVERGENT B1 ;  /* 0x0000000000017941 */ /* 0x000fea0003800200 */
.L_x_186:
        /* <DEDUP_REMOVED lines=14> */
[----:B------:R-:W-:Y:S01]  /*2070*/  ISETP.NE.U32.AND P2, PT, R16, RZ, PT ;  /* 0x000000ff1000720c */ /* 0x000fe20003f45070 */
[----:B------:R-:W-:-:S04]  /*2080*/  IMAD.MOV.U32 R9, RZ, RZ, RZ ;  /* 0x000000ffff097224 */ /* 0x000fc800078e00ff */
        /* <DEDUP_REMOVED lines=18> */
.L_x_190:
        /* <DEDUP_REMOVED lines=10> */
[----:B------:R-:W-:-:S04]  /*2250*/  IMAD.X R5, RZ, RZ, ~R25, P0 ;  /* 0x000000ffff057224 */ /* 0x000fc800000e0e19 */
[----:B------:R-:W-:Y:S02]  /*2260*/  IMAD R10, R5, R16, RZ ;  /* 0x00000010050a7224 */ /* 0x000fe400078e02ff */
[----:B------:R-:W-:-:S04]  /*2270*/  IMAD.WIDE.U32 R4, R16, R9, R6 ;  /* 0x0000000910047225 */ /* 0x000fc800078e0006 */
[----:B------:R-:W-:Y:S02]  /*2280*/  IMAD R9, R17, R9, R10 ;  /* 0x0000000911097224 */ /* 0x000fe400078e020a */
[----:B------:R-:W-:-:S03]  /*2290*/  IMAD.MOV.U32 R7, RZ, RZ, R4 ;  /* 0x000000ffff077224 */ /* 0x000fc600078e0004 */
[----:B------:R-:W-:-:S07]  /*22a0*/  IADD3 R9, PT, PT, R9, R5, RZ ;  /* 0x0000000509097210 */ /* 0x000fce0007ffe0ff */
.L_x_191:
[----:B------:R-:W-:Y:S05]  /*22b0*/  BSYNC.RECONVERGENT B1 ;  /* 0x0000000000017941 */ /* 0x000fea0003800200 */
.L_x_189:
[----:B------:R-:W0:Y:S01]  /*22c0*/  LDC.64 R16, c[0x0][0x390] ;  /* 0x0000e400ff107b82 */ /* 0x000e220000000a00 */
[----:B------:R-:W-:-:S04]  /*22d0*/  VIADD R4, R8, 0xffffffff ;  /* 0xffffffff08047836 */ /* 0x000fc80000000000 */
[----:B0-----:R-:W-:-:S06]  /*22e0*/  IMAD.WIDE.U32 R16, R4, 0x8, R16 ;  /* 0x0000000804107825 */ /* 0x001fcc00078e0010 */
[----:B------:R-:W2:Y:S01]  /*22f0*/  LDG.E.64 R16, desc[UR8][R16.64] ;  /* 0x0000000810107981 */ /* 0x000ea2000c1e1b00 */
[----:B------:R-:W-:Y:S01]  /*2300*/  IMAD R9, R9, R38, RZ ;  /* 0x0000002609097224 */ /* 0x000fe200078e02ff */
[----:B------:R-:W-:Y:S01]  /*2310*/  BSSY.RECONVERGENT B1, `(.L_x_192) ;  /* 0x000002e000017945 */ /* 0x000fe20003800200 */
[----:B------:R-:W-:-:S04]  /*2320*/  IMAD.WIDE.U32 R22, R38, R7, R22 ;  /* 0x0000000726167225 */ /* 0x000fc800078e0016 */
[----:B------:R-:W-:-:S05]  /*2330*/  IMAD R9, R39, R7, R9 ;  /* 0x0000000727097224 */ /* 0x000fca00078e0209 */
        /* <DEDUP_REMOVED lines=27> */
.L_x_193:
        /* <DEDUP_REMOVED lines=10> */
[----:B------:R-:W-:Y:S01]  /*2590*/  IMAD.X R5, RZ, RZ, ~R25, P0 ;  /* 0x000000ffff057224 */ /* 0x000fe200000e0e19 */
[----:B------:R-:W-:Y:S01]  /*25a0*/  MOV R9, R25 ;  /* 0x0000001900097202 */ /* 0x000fe20000000f00 */
[----:B------:R-:W-:-:S04]  /*25b0*/  IMAD.WIDE.U32 R10, R16, R7, R10 ;  /* 0x00000007100a7225 */ /* 0x000fc800078e000a */
[----:B------:R-:W-:-:S04]  /*25c0*/  IMAD R5, R5, R16, RZ ;  /* 0x0000001005057224 */ /* 0x000fc800078e02ff */
[----:B------:R-:W-:-:S04]  /*25d0*/  IMAD R5, R17, R7, R5 ;  /* 0x0000000711057224 */ /* 0x000fc800078e0205 */
[----:B------:R-:W-:-:S07]  /*25e0*/  IMAD.IADD R7, R11, 0x1, R5 ;  /* 0x000000010b077824 */ /* 0x000fce00078e0205 */
.L_x_194:
[----:B------:R-:W-:Y:S05]  /*25f0*/  BSYNC.RECONVERGENT B1 ;  /* 0x0000000000017941 */ /* 0x000fea0003800200 */
.L_x_192:
        /* <DEDUP_REMOVED lines=35> */
.L_x_196:
[----:B------:R-:W-:Y:S01]  /*2830*/  IMAD.MOV.U32 R26, RZ, RZ, R18 ;  /* 0x000000ffff1a7224 */ /* 0x000fe200078e0012 */
[----:B------:R-:W-:Y:S01]  /*2840*/  MOV R13, R19 ;  /* 0x00000013000d7202 */ /* 0x000fe20000000f00 */
[----:B------:R-:W-:Y:S01]  /*2850*/  IMAD.MOV.U32 R14, RZ, RZ, R16 ;  /* 0x000000ffff0e7224 */ /* 0x000fe200078e0010 */
[----:B------:R-:W-:Y:S02]  /*2860*/  MOV R11, R17 ;  /* 0x00000011000b7202 */ /* 0x000fe40000000f00 */
[----:B------:R-:W-:-:S07]  /*2870*/  MOV R12, 0x2890 ;  /* 0x00002890000c7802 */ /* 0x000fce0000000f00 */
[----:B------:R-:W-:Y:S05]  /*2880*/  CALL.REL.NOINC `($__internal_4_$__cuda_sm20_div_s64) ;  /* 0x0000004000747944 */ /* 0x000fea0003c00000 */
[----:B------:R-:W-:Y:S02]  /*2890*/  IADD3 R7, P0, PT, RZ, -R24, RZ ;  /* 0x80000018ff077210 */ /* 0x000fe40007f1e0ff */
[----:B------:R-:W-:Y:S02]  /*28a0*/  MOV R10, R18 ;  /* 0x00000012000a7202 */ /* 0x000fe40000000f00 */
[----:B------:R-:W-:Y:S01]  /*28b0*/  MOV R20, R24 ;  /* 0x0000001800147202 */ /* 0x000fe20000000f00 */
[----:B------:R-:W-:-:S04]  /*28c0*/  IMAD.X R11, RZ, RZ, ~R25, P0 ;  /* 0x000000ffff0b7224 */ /* 0x000fc800000e0e19 */
[----:B------:R-:W-:Y:S02]  /*28d0*/  IMAD R12, R11, R16, RZ ;  /* 0x000000100b0c7224 */ /* 0x000fe400078e02ff */
[----:B------:R-:W-:Y:S02]  /*28e0*/  IMAD.MOV.U32 R11, RZ, RZ, R19 ;  /* 0x000000ffff0b7224 */ /* 0x000fe400078e0013 */
[----:B------:R-:W-:-:S04]  /*28f0*/  IMAD.WIDE.U32 R10, R16, R7, R10 ;  /* 0x00000007100a7225 */ /* 0x000fc800078e000a */
[----:B------:R-:W-:-:S04]  /*2900*/  IMAD R7, R17, R7, R12 ;  /* 0x0000000711077224 */ /* 0x000fc800078e020c */
[----:B------:R-:W-:Y:S01]  /*2910*/  IMAD.IADD R11, R7, 0x1, R11 ;  /* 0x00000001070b7824 */ /* 0x000fe200078e020b */
[----:B------:R-:W-:-:S07]  /*2920*/  MOV R7, R25 ;  /* 0x0000001900077202 */ /* 0x000fce0000000f00 */
.L_x_197:
[----:B------:R-:W-:Y:S05]  /*2930*/  BSYNC.RECONVERGENT B1 ;  /* 0x0000000000017941 */ /* 0x000fea0003800200 */
.L_x_195:
[----:B------:R-:W-:Y:S01]  /*2940*/  IMAD R11, R11, R34, RZ ;  /* 0x000000220b0b7224 */ /* 0x000fe200078e02ff */
[----:B------:R-:W-:Y:S01]  /*2950*/  IADD3 R8, PT, PT, R8, -0x2, RZ ;  /* 0xfffffffe08087810 */ /* 0x000fe20007ffe0ff */
[----:B------:R-:W-:Y:S02]  /*2960*/  IMAD.MOV.U32 R38, RZ, RZ, R22 ;  /* 0x000000ffff267224 */ /* 0x000fe400078e0016 */
[-C--:B------:R-:W-:Y:S02]  /*2970*/  IMAD R11, R35, R10.reuse, R11 ;  /* 0x0000000a230b7224 */ /* 0x080fe400078e020b */
[----:B------:R-:W-:-:S04]  /*2980*/  IMAD.WIDE.U32 R22, R34, R10, R38 ;  /* 0x0000000a22167225 */ /* 0x000fc800078e0026 */
[----:B------:R-:W-:-:S07]  /*2990*/  IMAD.IADD R23, R23, 0x1, R11 ;  /* 0x0000000117177824 */ /* 0x000fce00078e020b */
.L_x_185:
        /* <DEDUP_REMOVED lines=31> */
.L_x_199:
[----:B------:R-:W-:Y:S01]  /*2b90*/  MOV R18, R6 ;  /* 0x0000000600127202 */ /* 0x000fe20000000f00 */
[----:B------:R-:W-:Y:S01]  /*2ba0*/  IMAD.MOV.U32 R21, RZ, RZ, R9 ;  /* 0x000000ffff157224 */ /* 0x000fe200078e0009 */
[----:B------:R-:W-:Y:S01]  /*2bb0*/  MOV R24, R16 ;  /* 0x0000001000187202 */ /* 0x000fe20000000f00 */
[----:B------:R-:W-:Y:S01]  /*2bc0*/  IMAD.MOV.U32 R19, RZ, RZ, R17 ;  /* 0x000000ffff137224 */ /* 0x000fe200078e0011 */
[----:B------:R-:W-:-:S07]  /*2bd0*/  MOV R26, 0x2bf0 ;  /* 0x00002bf0001a7802 */ /* 0x000fce0000000f00 */
[----:B------:R-:W-:Y:S05]  /*2be0*/  CALL.REL.NOINC `($__internal_5_$__cuda_sm20_rem_s64) ;  /* 0x0000004000e87944 */ /* 0x000fea0003c00000 */
.L_x_200:
[----:B------:R-:W-:Y:S05]  /*2bf0*/  BSYNC.RECONVERGENT B1 ;  /* 0x0000000000017941 */ /* 0x000fea0003800200 */
.L_x_198:
        /* <DEDUP_REMOVED lines=19> */
[----:B------:R-:W-:-:S06]  /*2d30*/  IMAD.HI.U32 R13, R7, R13, R6 ;  /* 0x0000000d070d7227 */ /* 0x000fcc00078e0006 */
[----:B------:R-:W-:-:S05]  /*2d40*/  IMAD.HI.U32 R6, R13, R20, RZ ;  /* 0x000000140d067227 */ /* 0x000fca00078e00ff */
[----:B------:R-:W-:-:S05]  /*2d50*/  IADD3 R7, PT, PT, -R6, RZ, RZ ;  /* 0x000000ff06077210 */ /* 0x000fca0007ffe1ff */
[----:B------:R-:W-:Y:S02]  /*2d60*/  IMAD R6, R16, R7, R20 ;  /* 0x0000000710067224 */ /* 0x000fe400078e0214 */
[----:B------:R-:W-:-:S03]  /*2d70*/  IMAD.MOV.U32 R7, RZ, RZ, RZ ;  /* 0x000000ffff077224 */ /* 0x000fc600078e00ff */
[----:B------:R-:W-:-:S13]  /*2d80*/  ISETP.GE.U32.AND P0, PT, R6, R16, PT ;  /* 0x000000100600720c */ /* 0x000fda0003f06070 */
[----:B------:R-:W-:-:S05]  /*2d90*/  @P0 IMAD.IADD R6, R6, 0x1, -R16 ;  /* 0x0000000106060824 */ /* 0x000fca00078e0a10 */
[----:B------:R-:W-:-:S13]  /*2da0*/  ISETP.GE.U32.AND P0, PT, R6, R16, PT ;  /* 0x000000100600720c */ /* 0x000fda0003f06070 */
[----:B------:R-:W-:Y:S02]  /*2db0*/  @P0 IADD3 R6, PT, PT, -R16, R6, RZ ;  /* 0x0000000610060210 */ /* 0x000fe40007ffe1ff */
[----:B------:R-:W-:Y:S01]  /*2dc0*/  @!P1 LOP3.LUT R6, RZ, R16, RZ, 0x33, !PT ;  /* 0x00000010ff069212 */ /* 0x000fe200078e33ff */
[----:B------:R-:W-:Y:S06]  /*2dd0*/  BRA `(.L_x_203) ;  /* 0x0000000000207947 */ /* 0x000fec0003800000 */
.L_x_202:
[----:B------:R-:W-:Y:S01]  /*2de0*/  MOV R24, R16 ;  /* 0x0000001000187202 */ /* 0x000fe20000000f00 */
[----:B------:R-:W-:Y:S01]  /*2df0*/  IMAD.MOV.U32 R19, RZ, RZ, R17 ;  /* 0x000000ffff137224 */ /* 0x000fe200078e0011 */
[----:B------:R-:W-:Y:S01]  /*2e00*/  MOV R18, R20 ;  /* 0x0000001400127202 */ /* 0x000fe20000000f00 */
[----:B------:R-:W-:Y:S01]  /*2e10*/  IMAD.MOV.U32 R21, RZ, RZ, R7 ;  /* 0x000000ffff157224 */ /* 0x000fe200078e0007 */
[----:B------:R-:W-:-:S07]  /*2e20*/  MOV R26, 0x2e40 ;  /* 0x00002e40001a7802 */ /* 0x000fce0000000f00 */
[----:B------:R-:W-:Y:S05]  /*2e30*/  CALL.REL.NOINC `($__internal_5_$__cuda_sm20_rem_s64) ;  /* 0x0000004000547944 */ /* 0x000fea0003c00000 */
[----:B------:R-:W-:Y:S01]  /*2e40*/  MOV R6, R10 ;  /* 0x0000000a00067202 */ /* 0x000fe20000000f00 */
[----:B------:R-:W-:-:S07]  /*2e50*/  IMAD.MOV.U32 R7, RZ, RZ, R11 ;  /* 0x000000ffff077224 */ /* 0x000fce00078e000b */
.L_x_203:
[----:B------:R-:W-:Y:S05]  /*2e60*/  BSYNC.RECONVERGENT B1 ;  /* 0x0000000000017941 */ /* 0x000fea0003800200 */
.L_x_201:
[----:B------:R-:W-:Y:S02]  /*2e70*/  IMAD R7, R7, R8, RZ ;  /* 0x0000000807077224 */ /* 0x000fe400078e02ff */
[----:B------:R-:W-:-:S04]  /*2e80*/  IMAD.WIDE.U32 R22, R8, R6, R22 ;  /* 0x0000000608167225 */ /* 0x000fc800078e0016 */
[----:B------:R-:W-:-:S05]  /*2e90*/  IMAD R7, R9, R6, R7 ;  /* 0x0000000609077224 */ /* 0x000fca00078e0207 */
[----:B------:R-:W-:-:S07]  /*2ea0*/  IADD3 R23, PT, PT, R23, R7, RZ ;  /* 0x0000000717177210 */ /* 0x000fce0007ffe0ff */
.L_x_158:
        /* <DEDUP_REMOVED lines=13> */
.L_x_157:
[----:B------:R-:W-:-:S04]  /*2f80*/  ISETP.GE.U32.AND P0, PT, R10, UR10, PT ;  /* 0x0000000a0a007c0c */ /* 0x000fc8000bf06070 */
[----:B------:R-:W-:-:S13]  /*2f90*/  ISETP.GE.U32.AND.EX P0, PT, RZ, UR11, PT, P0 ;  /* 0x0000000bff007c0c */ /* 0x000fda000bf06100 */
[----:B------:R-:W-:Y:S05]  /*2fa0*/  @P0 BRA `(.L_x_204) ;  /* 0x0000003400940947 */ /* 0x000fea0003800000 */
[----:B------:R-:W-:Y:S01]  /*2fb0*/  ISETP.GE.AND P0, PT, R8, RZ, PT ;  /* 0x000000ff0800720c */ /* 0x000fe20003f06270 */
[----:B------:R-:W-:Y:S02]  /*2fc0*/  HFMA2 R5, -RZ, RZ, 0, 0 ;  /* 0x00000000ff057431 */ /* 0x000fe400000001ff */
[----:B------:R-:W-:-:S10]  /*2fd0*/  IMAD.MOV.U32 R6, RZ, RZ, RZ ;  /* 0x000000ffff067224 */ /* 0x000fd400078e00ff */
[----:B------:R-:W-:Y:S05]  /*2fe0*/  @!P0 BRA `(.L_x_205) ;  /* 0x0000003400708947 */ /* 0x000fea0003800000 */
[----:B------:R-:W-:Y:S01]  /*2ff0*/  ISETP.GE.U32.AND P0, PT, R8, 0x7, PT ;  /* 0x000000070800780c */ /* 0x000fe20003f06070 */
[----:B------:R-:W-:Y:S01]  /*3000*/  IMAD.MOV.U32 R15, RZ, RZ, RZ ;  /* 0x000000ffff0f7224 */ /* 0x000fe200078e00ff */
[----:B------:R-:W-:Y:S01]  /*3010*/  LOP3.LUT R9, R11, 0x7, RZ, 0xc0, !PT ;  /* 0x000000070b097812 */ /* 0x000fe200078ec0ff */
[----:B------:R-:W-:Y:S01]  /*3020*/  IMAD.MOV.U32 R5, RZ, RZ, RZ ;  /* 0x000000ffff057224 */ /* 0x000fe200078e00ff */
[----:B------:R-:W-:-:S09]  /*3030*/  MOV R6, RZ ;  /* 0x000000ff00067202 */ /* 0x000fd20000000f00 */
[----:B------:R-:W-:Y:S05]  /*3040*/  @!P0 BRA `(.L_x_206) ;  /* 0x0000001c00248947 */ /* 0x000fea0003800000 */
[----:B------:R-:W0:Y:S01]  /*3050*/  LDC.64 R34, c[0x0][0x390] ;  /* 0x0000e400ff227b82 */ /* 0x000e220000000a00 */
[C---:B------:R-:W-:Y:S01]  /*3060*/  LOP3.LUT R7, R11.reuse, 0xfffffff8, RZ, 0xc0, !PT ;  /* 0xfffffff80b077812 */ /* 0x040fe200078ec0ff */
[----:B------:R-:W-:Y:S01]  /*3070*/  IMAD.MOV.U32 R6, RZ, RZ, RZ ;  /* 0x000000ffff067224 */ /* 0x000fe200078e00ff */
[----:B------:R-:W-:Y:S02]  /*3080*/  IADD3 R8, PT, PT, R11, -0x4, RZ ;  /* 0xfffffffc0b087810 */ /* 0x000fe40007ffe0ff */
[----:B------:R-:W-:Y:S01]  /*3090*/  MOV R5, RZ ;  /* 0x000000ff00057202 */ /* 0x000fe20000000f00 */
[----:B------:R-:W-:Y:S02]  /*30a0*/  IMAD.MOV R7, RZ, RZ, -R7 ;  /* 0x000000ffff077224 */ /* 0x000fe400078e0a07 */
[----:B------:R-:W1:Y:S08]  /*30b0*/  LDC.64 R16, c[0x0][0x398] ;  /* 0x0000e600ff107b82 */ /* 0x000e700000000a00 */
[----:B------:R-:W2:Y:S08]  /*30c0*/  LDC.64 R18, c[0x0][0x390] ;  /* 0x0000e400ff127b82 */ /* 0x000eb00000000a00 */
[----:B------:R-:W3:Y:S02]  /*30d0*/  LDC.64 R22, c[0x0][0x398] ;  /* 0x0000e600ff167b82 */ /* 0x000ee40000000a00 */
.L_x_231:
[----:B------:R-:W-:-:S05]  /*30e0*/  IADD3 R4, PT, PT, R8, 0x3, RZ ;  /* 0x0000000308047810 */ /* 0x000fca0007ffe0ff */
[----:B0-----:R-:W-:-:S06]  /*30f0*/  IMAD.WIDE.U32 R20, R4, 0x8, R34 ;  /* 0x0000000804147825 */ /* 0x001fcc00078e0022 */
[----:B------:R-:W4:Y:S01]  /*3100*/  LDG.E.64 R20, desc[UR8][R20.64] ;  /* 0x0000000814147981 */ /* 0x000f22000c1e1b00 */
[----:B------:R-:W-:Y:S01]  /*3110*/  VIADD R7, R7, 0x8 ;  /* 0x0000000807077836 */ /* 0x000fe20000000000 */
[----:B------:R-:W-:Y:S04]  /*3120*/  BSSY.RECONVERGENT B1, `(.L_x_207) ;  /* 0x000002c000017945 */ /* 0x000fe80003800200 */
[----:B------:R-:W-:Y:S02]  /*3130*/  ISETP.NE.AND P2, PT, R7, RZ, PT ;  /* 0x000000ff0700720c */ /* 0x000fe40003f45270 */
[----:B----4-:R-:W-:-:S04]  /*3140*/  LOP3.LUT R11, R15, R21, RZ, 0xfc, !PT ;  /* 0x000000150f0b7212 */ /* 0x010fc800078efcff */
        /* <DEDUP_REMOVED lines=8> */
[----:B------:R0:W4:Y:S02]  /*31d0*/  F2I.FTZ.U32.TRUNC.NTZ R13, R12 ;  /* 0x0000000c000d7305 */ /* 0x000124000021f000 */
[----:B0-----:R-:W-:Y:S02]  /*31e0*/  HFMA2 R12, -RZ, RZ, 0, 0 ;  /* 0x00000000ff0c7431 */ /* 0x001fe400000001ff */
[----:B----4-:R-:W-:-:S04]  /*31f0*/  IMAD R15, R15, R13, RZ ;  /* 0x0000000d0f0f7224 */ /* 0x010fc800078e02ff */
        /* <DEDUP_REMOVED lines=14> */
.L_x_208:
[----:B------:R-:W-:Y:S01]  /*32e0*/  MOV R26, R10 ;  /* 0x0000000a001a7202 */ /* 0x000fe20000000f00 */
[----:B------:R-:W-:Y:S01]  /*32f0*/  IMAD.MOV.U32 R13, RZ, RZ, R15 ;  /* 0x000000ffff0d7224 */ /* 0x000fe200078e000f */
[----:B------:R-:W-:Y:S01]  /*3300*/  MOV R14, R20 ;  /* 0x00000014000e7202 */ /* 0x000fe20000000f00 */
[----:B------:R-:W-:Y:S01]  /*3310*/  IMAD.MOV.U32 R11, RZ, RZ, R21 ;  /* 0x000000ffff0b7224 */ /* 0x000fe200078e0015 */
[----:B------:R-:W-:-:S07]  /*3320*/  MOV R12, 0x3340 ;  /* 0x00003340000c7802 */ /* 0x000fce0000000f00 */
[----:B-123--:R-:W-:Y:S05]  /*3330*/  CALL.REL.NOINC `($__internal_4_$__cuda_sm20_div_s64) ;  /* 0x0000003400c87944 */ /* 0x00efea0003c00000 */
[-C--:B------:R-:W-:Y:S01]  /*3340*/  IADD3 R27, P0, PT, RZ, -R24.reuse, RZ ;  /* 0x80000018ff1b7210 */ /* 0x080fe20007f1e0ff */
        /* <DEDUP_REMOVED lines=8> */
[----:B------:R-:W-:-:S07]  /*33d0*/  IMAD.IADD R13, R11, 0x1, R13 ;  /* 0x000000010b0d7824 */ /* 0x000fce00078e020d */
.L_x_209:
[----:B------:R-:W-:Y:S05]  /*33e0*/  BSYNC.RECONVERGENT B1 ;  /* 0x0000000000017941 */ /* 0x000fea0003800200 */
.L_x_207:
[----:B------:R-:W-:Y:S01]  /*33f0*/  IADD3 R15, PT, PT, R8, 0x2, RZ ;  /* 0x00000002080f7810 */ /* 0x000fe20007ffe0ff */
[----:B---3--:R-:W-:-:S04]  /*3400*/  IMAD.WIDE.U32 R10, R4, 0x8, R22 ;  /* 0x00000008040a7825 */ /* 0x008fc800078e0016 */
[----:B--2---:R-:W-:Y:S02]  /*3410*/  IMAD.WIDE.U32 R38, R15, 0x8, R18 ;  /* 0x000000080f267825 */ /* 0x004fe400078e0012 */
[----:B------:R-:W2:Y:S04]  /*3420*/  LDG.E.64 R10, desc[UR8][R10.64] ;  /* 0x000000080a0a7981 */ /* 0x000ea8000c1e1b00 */
[----:B------:R-:W3:Y:S01]  /*3430*/  LDG.E.64 R38, desc[UR8][R38.64] ;  /* 0x0000000826267981 */ /* 0x000ee2000c1e1b00 */
[----:B------:R-:W-:Y:S01]  /*3440*/  IMAD.MOV.U32 R4, RZ, RZ, R6 ;  /* 0x000000ffff047224 */ /* 0x000fe200078e0006 */
[----:B------:R-:W-:Y:S01]  /*3450*/  BSSY.RECONVERGENT B1, `(.L_x_210) ;  /* 0x0000031000017945 */ /* 0x000fe20003800200 */
[----:B---3--:R-:W-:-:S04]  /*3460*/  LOP3.LUT R12, R37, R39, RZ, 0xfc, !PT ;  /* 0x00000027250c7212 */ /* 0x008fc800078efcff */
        /* <DEDUP_REMOVED lines=11> */
[----:B0-----:R-:W-:Y:S02]  /*3520*/  VIADD R10, R6, 0xffffffe ;  /* 0x0ffffffe060a7836 */ /* 0x001fe40000000000 */
[----:B------:R-:W-:-:S04]  /*3530*/  IMAD.MOV.U32 R6, RZ, RZ, RZ ;  /* 0x000000ffff067224 */ /* 0x000fc800078e00ff */
        /* <DEDUP_REMOVED lines=17> */
.L_x_211:
[----:B------:R-:W-:Y:S01]  /*3650*/  MOV R26, R36 ;  /* 0x00000024001a7202 */ /* 0x000fe20000000f00 */
[----:B------:R-:W-:Y:S01]  /*3660*/  IMAD.MOV.U32 R13, RZ, RZ, R37 ;  /* 0x000000ffff0d7224 */ /* 0x000fe200078e0025 */
[----:B------:R-:W-:Y:S01]  /*3670*/  MOV R14, R38 ;  /* 0x00000026000e7202 */ /* 0x000fe20000000f00 */
[----:B------:R-:W-:Y:S01]  /*3680*/  IMAD.MOV.U32 R11, RZ, RZ, R39 ;  /* 0x000000ffff0b7224 */ /* 0x000fe200078e0027 */
[----:B------:R-:W-:-:S07]  /*3690*/  MOV R12, 0x36b0 ;  /* 0x000036b0000c7802 */ /* 0x000fce0000000f00 */
[----:B-1----:R-:W-:Y:S05]  /*36a0*/  CALL.REL.NOINC `($__internal_4_$__cuda_sm20_div_s64) ;  /* 0x0000003000ec7944 */ /* 0x002fea0003c00000 */
        /* <DEDUP_REMOVED lines=8> */
[----:B------:R-:W-:Y:S02]  /*3730*/  IMAD R39, R39, R27, R13 ;  /* 0x0000001b27277224 */ /* 0x000fe400078e020d */
[----:B------:R-:W-:-:S03]  /*3740*/  IMAD.MOV.U32 R13, RZ, RZ, R10 ;  /* 0x000000ffff0d7224 */ /* 0x000fc600078e000a */
[----:B------:R-:W-:-:S07]  /*3750*/  IADD3 R6, PT, PT, R11, R39, RZ ;  /* 0x000000270b067210 */ /* 0x000fce0007ffe0ff */
.L_x_212:
[----:B------:R-:W-:Y:S05]  /*3760*/  BSYNC.RECONVERGENT B1 ;  /* 0x0000000000017941 */ /* 0x000fea0003800200 */
.L_x_210:
[----:B------:R-:W-:Y:S02]  /*3770*/  VIADD R5, R8, 0x1 ;  /* 0x0000000108057836 */ /* 0x000fe40000000000 */
[----:B------:R-:W-:-:S04]  /*3780*/  IMAD.WIDE.U32 R10, R15, 0x8, R22 ;  /* 0x000000080f0a7825 */ /* 0x000fc800078e0016 */
[----:B------:R-:W-:Y:S02]  /*3790*/  IMAD.WIDE.U32 R38, R5, 0x8, R18 ;  /* 0x0000000805267825 */ /* 0x000fe400078e0012 */
[----:B------:R-:W2:Y:S04]  /*37a0*/  LDG.E.64 R10, desc[UR8][R10.64] ;  /* 0x000000080a0a7981 */ /* 0x000ea8000c1e1b00 */
[----:B------:R-:W3:Y:S01]  /*37b0*/  LDG.E.64 R38, desc[UR8][R38.64] ;  /* 0x0000000826267981 */ /* 0x000ee2000c1e1b00 */
[----:B------:R-:W-:Y:S01]  /*37c0*/  MOV R20, R4 ;  /* 0x0000000400147202 */ /* 0x000fe20000000f00 */
[----:B------:R-:W-:Y:S01]  /*37d0*/  BSSY.RECONVERGENT B1, `(.L_x_213) ;  /* 0x0000031000017945 */ /* 0x000fe20003800200 */
[----:B---3--:R-:W-:-:S04]  /*37e0*/  LOP3.LUT R12, R37, R39, RZ, 0xfc, !PT ;  /* 0x00000027250c7212 */ /* 0x008fc800078efcff */
        /* <DEDUP_REMOVED lines=9> */
[----:B------:R-:W-:Y:S01]  /*3880*/  HFMA2 R37, -RZ, RZ, 0, 0 ;  /* 0x00000000ff257431 */ /* 0x000fe200000001ff */
[----:B------:R-:W-:-:S04]  /*3890*/  MOV R6, RZ ;  /* 0x000000ff00067202 */ /* 0x000fc80000000f00 */
        /* <DEDUP_REMOVED lines=19> */
.L_x_214:
[----:B------:R-:W-:Y:S01]  /*39d0*/  IMAD.MOV.U32 R26, RZ, RZ, R36 ;  /* 0x000000ffff1a7224 */ /* 0x000fe200078e0024 */
[----:B------:R-:W-:Y:S01]  /*39e0*/  MOV R13, R37 ;  /* 0x00000025000d7202 */ /* 0x000fe20000000f00 */
[----:B------:R-:W-:Y:S01]  /*39f0*/  IMAD.MOV.U32 R14, RZ, RZ, R38 ;  /* 0x000000ffff0e7224 */ /* 0x000fe200078e0026 */
[----:B------:R-:W-:Y:S02]  /*3a00*/  MOV R11, R39 ;  /* 0x00000027000b7202 */ /* 0x000fe40000000f00 */
[----:B------:R-:W-:-:S07]  /*3a10*/  MOV R12, 0x3a30 ;  /* 0x00003a30000c7802 */ /* 0x000fce0000000f00 */
[----:B-1----:R-:W-:Y:S05]  /*3a20*/  CALL.REL.NOINC `($__internal_4_$__cuda_sm20_div_s64) ;  /* 0x00000030000c7944 */ /* 0x002fea0003c00000 */
        /* <DEDUP_REMOVED lines=11> */
.L_x_215:
[----:B------:R-:W-:Y:S05]  /*3ae0*/  BSYNC.RECONVERGENT B1 ;  /* 0x0000000000017941 */ /* 0x000fea0003800200 */
.L_x_213:
[----:B------:R-:W-:-:S04]  /*3af0*/  IMAD.WIDE.U32 R38, R8, 0x8, R18 ;  /* 0x0000000808267825 */ /* 0x000fc800078e0012 */
[----:B------:R-:W-:Y:S02]  /*3b00*/  IMAD.WIDE.U32 R10, R5, 0x8, R22 ;  /* 0x00000008050a7825 */ /* 0x000fe400078e0016 */
[----:B------:R-:W2:Y:S04]  /*3b10*/  LDG.E.64 R38, desc[UR8][R38.64] ;  /* 0x0000000826267981 */ /* 0x000ea8000c1e1b00 */
[----:B------:R-:W3:Y:S01]  /*3b20*/  LDG.E.64 R10, desc[UR8][R10.64] ;  /* 0x000000080a0a7981 */ /* 0x000ee2000c1e1b00 */
[----:B------:R-:W-:Y:S01]  /*3b30*/  MOV R14, R20 ;  /* 0x00000014000e7202 */ /* 0x000fe20000000f00 */
[----:B------:R-:W-:Y:S01]  /*3b40*/  BSSY.RECONVERGENT B1, `(.L_x_216) ;  /* 0x0000031000017945 */ /* 0x000fe20003800200 */
[----:B--2---:R-:W-:-:S04]  /*3b50*/  LOP3.LUT R12, R37, R39, RZ, 0xfc, !PT ;  /* 0x00000027250c7212 */ /* 0x004fc800078efcff */
[----:B------:R-:W-:Y:S01]  /*3b60*/  ISETP.NE.U32.AND P0, PT, R12, RZ, PT ;  /* 0x000000ff0c00720c */ /* 0x000fe20003f05070 */
[-C--:B---3--:R-:W-:Y:S02]  /*3b70*/  IMAD R21, R11, R13.reuse, RZ ;  /* 0x0000000d0b157224 */ /* 0x088fe400078e02ff */
[----:B------:R-:W-:-:S04]  /*3b80*/  IMAD.WIDE.U32 R4, R10, R13, R14 ;  /* 0x0000000d0a047225 */ /* 0x000fc800078e000e */
[----:B------:R-:W-:Y:S02]  /*3b90*/  IMAD R15, R10, R6, R21 ;  /* 0x000000060a0f7224 */ /* 0x000fe400078e0215 */
[----:B------:R-:W-:-:S03]  /*3ba0*/  VIADD R21, R8, 0xfffffffc ;  /* 0xfffffffc08157836 */ /* 0x000fc60000000000 */
        /* <DEDUP_REMOVED lines=25> */
.L_x_217:
        /* <DEDUP_REMOVED lines=13> */
[----:B------:R-:W-:Y:S01]  /*3e10*/  IMAD R13, R13, R38, RZ ;  /* 0x000000260d0d7224 */ /* 0x000fe200078e02ff */
[----:B------:R-:W-:-:S03]  /*3e20*/  MOV R37, R10 ;  /* 0x0000000a00257202 */ /* 0x000fc60000000f00 */
[----:B------:R-:W-:-:S04]  /*3e30*/  IMAD R13, R39, R27, R13 ;  /* 0x0000001b270d7224 */ /* 0x000fc800078e020d */
[----:B------:R-:W-:-:S07]  /*3e40*/  IMAD.IADD R13, R11, 0x1, R13 ;  /* 0x000000010b0d7824 */ /* 0x000fce00078e020d */
.L_x_218:
[----:B------:R-:W-:Y:S05]  /*3e50*/  BSYNC.RECONVERGENT B1 ;  /* 0x0000000000017941 */ /* 0x000fea0003800200 */
.L_x_216:
[C---:B------:R-:W-:Y:S01]  /*3e60*/  IADD3 R5, PT, PT, R8.reuse, -0x1, RZ ;  /* 0xffffffff08057810 */ /* 0x040fe20007ffe0ff */
[----:B------:R-:W-:-:S04]  /*3e70*/  IMAD.WIDE.U32 R10, R8, 0x8, R22 ;  /* 0x00000008080a7825 */ /* 0x000fc800078e0016 */
[----:B------:R-:W-:Y:S02]  /*3e80*/  IMAD.WIDE.U32 R38, R5, 0x8, R18 ;  /* 0x0000000805267825 */ /* 0x000fe400078e0012 */
        /* <DEDUP_REMOVED lines=35> */
.L_x_220:
        /* <DEDUP_REMOVED lines=17> */
.L_x_221:
[----:B------:R-:W-:Y:S05]  /*41d0*/  BSYNC.RECONVERGENT B1 ;  /* 0x0000000000017941 */ /* 0x000fea0003800200 */
.L_x_219:
        /* <DEDUP_REMOVED lines=38> */
.L_x_223:
[----:B------:R-:W-:Y:S01]  /*4440*/  IMAD.MOV.U32 R26, RZ, RZ, R38 ;  /* 0x000000ffff1a7224 */ /* 0x000fe200078e0026 */
[----:B------:R-:W-:Y:S01]  /*4450*/  MOV R13, R39 ;  /* 0x00000027000d7202 */ /* 0x000fe20000000f00 */
[----:B------:R-:W-:Y:S01]  /*4460*/  IMAD.MOV.U32 R14, RZ, RZ, R40 ;  /* 0x000000ffff0e7224 */ /* 0x000fe200078e0028 */
[----:B------:R-:W-:Y:S02]  /*4470*/  MOV R11, R41 ;  /* 0x00000029000b7202 */ /* 0x000fe40000000f00 */
[----:B------:R-:W-:-:S07]  /*4480*/  MOV R12, 0x44a0 ;  /* 0x000044a0000c7802 */ /* 0x000fce0000000f00 */
[----:B-1----:R-:W-:Y:S05]  /*4490*/  CALL.REL.NOINC `($__internal_4_$__cuda_sm20_div_s64) ;  /* 0x0000002400707944 */ /* 0x002fea0003c00000 */
[----:B------:R-:W-:Y:S02]  /*44a0*/  IADD3 R27, P0, PT, RZ, -R24, RZ ;  /* 0x80000018ff1b7210 */ /* 0x000fe40007f1e0ff */
[----:B------:R-:W-:Y:S02]  /*44b0*/  MOV R10, R38 ;  /* 0x00000026000a7202 */ /* 0x000fe40000000f00 */
[----:B------:R-:W-:Y:S01]  /*44c0*/  MOV R11, R39 ;  /* 0x00000027000b7202 */ /* 0x000fe20000000f00 */
[--C-:B------:R-:W-:Y:S01]  /*44d0*/  IMAD.X R13, RZ, RZ, ~R25.reuse, P0 ;  /* 0x000000ffff0d7224 */ /* 0x100fe200000e0e19 */
[----:B------:R-:W-:Y:S01]  /*44e0*/  MOV R38, R24 ;  /* 0x0000001800267202 */ /* 0x000fe20000000f00 */
[----:B------:R-:W-:Y:S02]  /*44f0*/  IMAD.MOV.U32 R39, RZ, RZ, R25 ;  /* 0x000000ffff277224 */ /* 0x000fe400078e0019 */
[----:B------:R-:W-:Y:S02]  /*4500*/  IMAD R13, R13, R40, RZ ;  /* 0x000000280d0d7224 */ /* 0x000fe400078e02ff */
[----:B------:R-:W-:-:S04]  /*4510*/  IMAD.WIDE.U32 R10, R40, R27, R10 ;  /* 0x0000001b280a7225 */ /* 0x000fc800078e000a */
[----:B------:R-:W-:Y:S02]  /*4520*/  IMAD R13, R41, R27, R13 ;  /* 0x0000001b290d7224 */ /* 0x000fe400078e020d */
[----:B------:R-:W-:-:S03]  /*4530*/  IMAD.MOV.U32 R41, RZ, RZ, R10 ;  /* 0x000000ffff297224 */ /* 0x000fc600078e000a */
[----:B------:R-:W-:-:S07]  /*4540*/  IADD3 R13, PT, PT, R11, R13, RZ ;  /* 0x0000000d0b0d7210 */ /* 0x000fce0007ffe0ff */
.L_x_224:
[----:B------:R-:W-:Y:S05]  /*4550*/  BSYNC.RECONVERGENT B1 ;  /* 0x0000000000017941 */ /* 0x000fea0003800200 */
.L_x_222:
[----:B------:R-:W-:Y:S01]  /*4560*/  IADD3 R5, PT, PT, R8, -0x3, RZ ;  /* 0xfffffffd08057810 */ /* 0x000fe20007ffe0ff */
        /* <DEDUP_REMOVED lines=36> */
.L_x_226:
[----:B------:R-:W-:Y:S01]  /*47b0*/  MOV R26, R38 ;  /* 0x00000026001a7202 */ /* 0x000fe20000000f00 */
[----:B------:R-:W-:Y:S01]  /*47c0*/  IMAD.MOV.U32 R13, RZ, RZ, R39 ;  /* 0x000000ffff0d7224 */ /* 0x000fe200078e0027 */
[----:B------:R-:W-:Y:S02]  /*47d0*/  MOV R14, R42 ;  /* 0x0000002a000e7202 */ /* 0x000fe40000000f00 */
[----:B------:R-:W-:Y:S02]  /*47e0*/  MOV R11, R43 ;  /* 0x0000002b000b7202 */ /* 0x000fe40000000f00 */
[----:B------:R-:W-:-:S07]  /*47f0*/  MOV R12, 0x4810 ;  /* 0x00004810000c7802 */ /* 0x000fce0000000f00 */
[----:B-1----:R-:W-:Y:S05]  /*4800*/  CALL.REL.NOINC `($__internal_4_$__cuda_sm20_div_s64) ;  /* 0x0000002000947944 */ /* 0x002fea0003c00000 */
[----:B------:R-:W-:Y:S01]  /*4810*/  IADD3 R27, P0, PT, RZ, -R24, RZ ;  /* 0x80000018ff1b7210 */ /* 0x000fe20007f1e0ff */
[--C-:B------:R-:W-:Y:S01]  /*4820*/  IMAD.MOV.U32 R37, RZ, RZ, R25.reuse ;  /* 0x000000ffff257224 */ /* 0x100fe200078e0019 */
[----:B------:R-:W-:Y:S02]  /*4830*/  MOV R10, R38 ;  /* 0x00000026000a7202 */ /* 0x000fe40000000f00 */
[----:B------:R-:W-:Y:S01]  /*4840*/  MOV R11, R39 ;  /* 0x00000027000b7202 */ /* 0x000fe20000000f00 */
[----:B------:R-:W-:Y:S01]  /*4850*/  IMAD.X R13, RZ, RZ, ~R25, P0 ;  /* 0x000000ffff0d7224 */ /* 0x000fe200000e0e19 */
[----:B------:R-:W-:-:S03]  /*4860*/  MOV R36, R24 ;  /* 0x0000001800247202 */ /* 0x000fc60000000f00 */
[----:B------:R-:W-:Y:S02]  /*4870*/  IMAD R13, R13, R42, RZ ;  /* 0x0000002a0d0d7224 */ /* 0x000fe400078e02ff */
[----:B------:R-:W-:-:S04]  /*4880*/  IMAD.WIDE.U32 R10, R42, R27, R10 ;  /* 0x0000001b2a0a7225 */ /* 0x000fc800078e000a */
[----:B------:R-:W-:Y:S02]  /*4890*/  IMAD R13, R43, R27, R13 ;  /* 0x0000001b2b0d7224 */ /* 0x000fe400078e020d */
[----:B------:R-:W-:-:S03]  /*48a0*/  IMAD.MOV.U32 R43, RZ, RZ, R10 ;  /* 0x000000ffff2b7224 */ /* 0x000fc600078e000a */
[----:B------:R-:W-:-:S07]  /*48b0*/  IADD3 R4, PT, PT, R11, R13, RZ ;  /* 0x0000000d0b047210 */ /* 0x000fce0007ffe0ff */
.L_x_227:
[----:B------:R-:W-:Y:S05]  /*48c0*/  BSYNC.RECONVERGENT B1 ;  /* 0x0000000000017941 */ /* 0x000fea0003800200 */
.L_x_225:
        /* <DEDUP_REMOVED lines=14> */
[----:B------:R-:W-:Y:S02]  /*49b0*/  IADD3 R13, PT, PT, RZ, -R38, RZ ;  /* 0x80000026ff0d7210 */ /* 0x000fe40007ffe0ff */
        /* <DEDUP_REMOVED lines=20> */
[----:B------:R-:W-:Y:S06]  /*4b00*/  BRA `(.L_x_230) ;  /* 0x0000000000447947 */ /* 0x000fec0003800000 */
.L_x_229:
[----:B------:R-:W-:Y:S01]  /*4b10*/  MOV R26, R36 ;  /* 0x00000024001a7202 */ /* 0x000fe20000000f00 */
[----:B------:R-:W-:Y:S01]  /*4b20*/  IMAD.MOV.U32 R14, RZ, RZ, R38 ;  /* 0x000000ffff0e7224 */ /* 0x000fe200078e0026 */
[----:B------:R-:W-:Y:S02]  /*4b30*/  MOV R13, R37 ;  /* 0x00000025000d7202 */ /* 0x000fe40000000f00 */
[----:B------:R-:W-:Y:S02]  /*4b40*/  MOV R11, R39 ;  /* 0x00000027000b7202 */ /* 0x000fe40000000f00 */
[----:B------:R-:W-:-:S07]  /*4b50*/  MOV R12, 0x4b70 ;  /* 0x00004b70000c7802 */ /* 0x000fce0000000f00 */
[----:B-1----:R-:W-:Y:S05]  /*4b60*/  CALL.REL.NOINC `($__internal_4_$__cuda_sm20_div_s64) ;  /* 0x0000001c00bc7944 */ /* 0x002fea0003c00000 */
[-C--:B------:R-:W-:Y:S01]  /*4b70*/  IADD3 R15, P0, PT, RZ, -R24.reuse, RZ ;  /* 0x80000018ff0f7210 */ /* 0x080fe20007f1e0ff */
[----:B------:R-:W-:Y:S01]  /*4b80*/  IMAD.MOV.U32 R12, RZ, RZ, R36 ;  /* 0x000000ffff0c7224 */ /* 0x000fe200078e0024 */
[----:B------:R-:W-:Y:S02]  /*4b90*/  MOV R13, R37 ;  /* 0x00000025000d7202 */ /* 0x000fe40000000f00 */
[----:B------:R-:W-:Y:S02]  /*4ba0*/  IADD3.X R11, PT, PT, RZ, ~R25, RZ, P0, !PT ;  /* 0x80000019ff0b7210 */ /* 0x000fe400007fe4ff */
[----:B------:R-:W-:Y:S01]  /*4bb0*/  MOV R10, R24 ;  /* 0x00000018000a7202 */ /* 0x000fe20000000f00 */
[----:B------:R-:W-:-:S04]  /*4bc0*/  IMAD.WIDE.U32 R12, R38, R15, R12 ;  /* 0x0000000f260c7225 */ /* 0x000fc800078e000c */
[----:B------:R-:W-:Y:S02]  /*4bd0*/  IMAD R11, R11, R38, RZ ;  /* 0x000000260b0b7224 */ /* 0x000fe400078e02ff */
[----:B------:R-:W-:Y:S02]  /*4be0*/  IMAD.MOV.U32 R37, RZ, RZ, R12 ;  /* 0x000000ffff257224 */ /* 0x000fe400078e000c */
[----:B------:R-:W-:Y:S01]  /*4bf0*/  IMAD R11, R39, R15, R11 ;  /* 0x0000000f270b7224 */ /* 0x000fe200078e020b */
[----:B------:R-:W-:-:S04]  /*4c00*/  MOV R15, R25 ;  /* 0x00000019000f7202 */ /* 0x000fc80000000f00 */
[----:B------:R-:W-:-:S07]  /*4c10*/  IADD3 R11, PT, PT, R13, R11, RZ ;  /* 0x0000000b0d0b7210 */ /* 0x000fce0007ffe0ff */
.L_x_230:
[----:B------:R-:W-:Y:S05]  /*4c20*/  BSYNC.RECONVERGENT B1 ;  /* 0x0000000000017941 */ /* 0x000fea0003800200 */
.L_x_228:
[----:B-1----:R-:W-:-:S06]  /*4c30*/  IMAD.WIDE.U32 R12, R21, 0x8, R16 ;  /* 0x00000008150c7825 */ /* 0x002fcc00078e0010 */
[----:B------:R-:W2:Y:S01]  /*4c40*/  LDG.E.64 R12, desc[UR8][R12.64] ;  /* 0x000000080c0c7981 */ /* 0x000ea2000c1e1b00 */
[----:B------:R-:W-:Y:S01]  /*4c50*/  IMAD.MOV.U32 R4, RZ, RZ, R40 ;  /* 0x000000ffff047224 */ /* 0x000fe200078e0028 */
[----:B------:R-:W-:Y:S01]  /*4c60*/  IADD3 R8, PT, PT, R8, -0x8, RZ ;  /* 0xfffffff808087810 */ /* 0x000fe20007ffe0ff */
[-C--:B--2---:R-:W-:Y:S02]  /*4c70*/  IMAD R6, R13, R37.reuse, RZ ;  /* 0x000000250d067224 */ /* 0x084fe400078e02ff */
[----:B------:R-:W-:-:S04]  /*4c80*/  IMAD.WIDE.U32 R4, R12, R37, R4 ;  /* 0x000000250c047225 */ /* 0x000fc800078e0004 */
[----:B------:R-:W-:Y:S01]  /*4c90*/  IMAD R11, R12, R11, R6 ;  /* 0x0000000b0c0b7224 */ /* 0x000fe200078e0206 */
[----:B------:R-:W-:-:S03]  /*4ca0*/  MOV R6, R4 ;  /* 0x0000000400067202 */ /* 0x000fc60000000f00 */
[----:B------:R-:W-:Y:S01]  /*4cb0*/  IMAD.IADD R5, R5, 0x1, R11 ;  /* 0x0000000105057824 */ /* 0x000fe200078e020b */
[----:B------:R-:W-:Y:S06]  /*4cc0*/  @P2 BRA `(.L_x_231) ;  /* 0xffffffe400042947 */ /* 0x000fec000383ffff */
[----:B------:R-:W-:-:S07]  /*4cd0*/  IADD3 R8, PT, PT, R8, 0x3, RZ ;  /* 0x0000000308087810 */ /* 0x000fce0007ffe0ff */
.L_x_206:
        /* <DEDUP_REMOVED lines=36> */
.L_x_234:
[----:B------:R-:W-:Y:S01]  /*4f20*/  IMAD.MOV.U32 R26, RZ, RZ, R10 ;  /* 0x000000ffff1a7224 */ /* 0x000fe200078e000a */
[----:B------:R-:W-:Y:S01]  /*4f30*/  MOV R13, R15 ;  /* 0x0000000f000d7202 */ /* 0x000fe20000000f00 */
[----:B------:R-:W-:Y:S01]  /*4f40*/  IMAD.MOV.U32 R11, RZ, RZ, R17 ;  /* 0x000000ffff0b7224 */ /* 0x000fe200078e0011 */
[----:B------:R-:W-:Y:S02]  /*4f50*/  MOV R14, R16 ;  /* 0x00000010000e7202 */ /* 0x000fe40000000f00 */
[----:B------:R-:W-:-:S07]  /*4f60*/  MOV R12, 0x4f80 ;  /* 0x00004f80000c7802 */ /* 0x000fce0000000f00 */
[----:B------:R-:W-:Y:S05]  /*4f70*/  CALL.REL.NOINC `($__internal_4_$__cuda_sm20_div_s64) ;  /* 0x0000001800b87944 */ /* 0x000fea0003c00000 */
        /* <DEDUP_REMOVED lines=8> */
[----:B------:R-:W-:-:S05]  /*5000*/  IMAD R7, R17, R9, R7 ;  /* 0x0000000911077224 */ /* 0x000fca00078e0207 */
[----:B------:R-:W-:-:S07]  /*5010*/  IADD3 R15, PT, PT, R11, R7, RZ ;  /* 0x000000070b0f7210 */ /* 0x000fce0007ffe0ff */
.L_x_235:
[----:B------:R-:W-:Y:S05]  /*5020*/  BSYNC.RECONVERGENT B1 ;  /* 0x0000000000017941 */ /* 0x000fea0003800200 */
.L_x_233:
[----:B------:R-:W0:Y:S01]  /*5030*/  LDC.64 R18, c[0x0][0x390] ;  /* 0x0000e400ff127b82 */ /* 0x000e220000000a00 */
[----:B------:R-:W-:-:S07]  /*5040*/  IADD3 R7, PT, PT, R8, -0x1, RZ ;  /* 0xffffffff08077810 */ /* 0x000fce0007ffe0ff */
[----:B------:R-:W1:Y:S01]  /*5050*/  LDC.64 R10, c[0x0][0x398] ;  /* 0x0000e600ff0a7b82 */ /* 0x000e620000000a00 */
[----:B0-----:R-:W-:-:S06]  /*5060*/  IMAD.WIDE.U32 R18, R7, 0x8, R18 ;  /* 0x0000000807127825 */ /* 0x001fcc00078e0012 */
[----:B------:R-:W2:Y:S01]  /*5070*/  LDG.E.64 R18, desc[UR8][R18.64] ;  /* 0x0000000812127981 */ /* 0x000ea2000c1e1b00 */
[----:B-1----:R-:W-:-:S06]  /*5080*/  IMAD.WIDE.U32 R10, R8, 0x8, R10 ;  /* 0x00000008080a7825 */ /* 0x002fcc00078e000a */
[----:B------:R-:W3:Y:S01]  /*5090*/  LDG.E.64 R10, desc[UR8][R10.64] ;  /* 0x000000080a0a7981 */ /* 0x000ee2000c1e1b00 */
[----:B------:R-:W-:Y:S01]  /*50a0*/  MOV R16, R6 ;  /* 0x0000000600107202 */ /* 0x000fe20000000f00 */
        /* <DEDUP_REMOVED lines=33> */
.L_x_237:
[----:B------:R-:W-:Y:S01]  /*52c0*/  MOV R26, R20 ;  /* 0x00000014001a7202 */ /* 0x000fe20000000f00 */
[----:B------:R-:W-:Y:S01]  /*52d0*/  IMAD.MOV.U32 R14, RZ, RZ, R18 ;  /* 0x000000ffff0e7224 */ /* 0x000fe200078e0012 */
[----:B------:R-:W-:Y:S02]  /*52e0*/  MOV R13, R21 ;  /* 0x00000015000d7202 */ /* 0x000fe40000000f00 */
[----:B------:R-:W-:Y:S02]  /*52f0*/  MOV R11, R19 ;  /* 0x00000013000b7202 */ /* 0x000fe40000000f00 */
[----:B------:R-:W-:-:S07]  /*5300*/  MOV R12, 0x5320 ;  /* 0x00005320000c7802 */ /* 0x000fce0000000f00 */
[----:B------:R-:W-:Y:S05]  /*5310*/  CALL.REL.NOINC `($__internal_4_$__cuda_sm20_div_s64) ;  /* 0x0000001400d07944 */ /* 0x000fea0003c00000 */
[----:B------:R-:W-:Y:S01]  /*5320*/  IADD3 R9, P0, PT, RZ, -R24, RZ ;  /* 0x80000018ff097210 */ /* 0x000fe20007f1e0ff */
[----:B------:R-:W-:Y:S01]  /*5330*/  IMAD.MOV.U32 R10, RZ, RZ, R20 ;  /* 0x000000ffff0a7224 */ /* 0x000fe200078e0014 */
[----:B------:R-:W-:Y:S02]  /*5340*/  MOV R11, R21 ;  /* 0x00000015000b7202 */ /* 0x000fe40000000f00 */
[----:B------:R-:W-:Y:S01]  /*5350*/  IADD3.X R5, PT, PT, RZ, ~R25, RZ, P0, !PT ;  /* 0x80000019ff057210 */ /* 0x000fe200007fe4ff */
[----:B------:R-:W-:-:S04]  /*5360*/  IMAD.WIDE.U32 R10, R18, R9, R10 ;  /* 0x00000009120a7225 */ /* 0x000fc800078e000a */
[----:B------:R-:W-:Y:S01]  /*5370*/  IMAD R5, R5, R18, RZ ;  /* 0x0000001205057224 */ /* 0x000fe200078e02ff */
[----:B------:R-:W-:-:S03]  /*5380*/  MOV R18, R24 ;  /* 0x0000001800127202 */ /* 0x000fc60000000f00 */
[----:B------:R-:W-:Y:S01]  /*5390*/  IMAD R5, R19, R9, R5 ;  /* 0x0000000913057224 */ /* 0x000fe200078e0205 */
[----:B------:R-:W-:Y:S02]  /*53a0*/  MOV R9, R10 ;  /* 0x0000000a00097202 */ /* 0x000fe40000000f00 */
[----:B------:R-:W-:Y:S01]  /*53b0*/  MOV R19, R25 ;  /* 0x0000001900137202 */ /* 0x000fe20000000f00 */
[----:B------:R-:W-:-:S07]  /*53c0*/  IMAD.IADD R5, R11, 0x1, R5 ;  /* 0x000000010b057824 */ /* 0x000fce00078e0205 */
.L_x_238:
[----:B------:R-:W-:Y:S05]  /*53d0*/  BSYNC.RECONVERGENT B1 ;  /* 0x0000000000017941 */ /* 0x000fea0003800200 */
.L_x_236:
[----:B------:R-:W0:Y:S01]  /*53e0*/  LDC.64 R20, c[0x0][0x390] ;  /* 0x0000e400ff147b82 */ /* 0x000e220000000a00 */
[----:B------:R-:W-:-:S07]  /*53f0*/  VIADD R6, R8, 0xfffffffe ;  /* 0xfffffffe08067836 */ /* 0x000fce0000000000 */
[----:B------:R-:W1:Y:S01]  /*5400*/  LDC.64 R10, c[0x0][0x398] ;  /* 0x0000e600ff0a7b82 */ /* 0x000e620000000a00 */
[----:B0-----:R-:W-:-:S06]  /*5410*/  IMAD.WIDE.U32 R20, R6, 0x8, R20 ;  /* 0x0000000806147825 */ /* 0x001fcc00078e0014 */
[----:B------:R-:W2:Y:S01]  /*5420*/  LDG.E.64 R20, desc[UR8][R20.64] ;  /* 0x0000000814147981 */ /* 0x000ea2000c1e1b00 */
[----:B-1----:R-:W-:-:S06]  /*5430*/  IMAD.WIDE.U32 R10, R7, 0x8, R10 ;  /* 0x00000008070a7825 */ /* 0x002fcc00078e000a */
        /* <DEDUP_REMOVED lines=30> */
[----:B------:R-:W-:-:S05]  /*5620*/  IADD3 R13, PT, PT, -R11, RZ, RZ ;  /* 0x000000ff0b0d7210 */ /* 0x000fca0007ffe1ff */
[----:B------:R-:W-:Y:S02]  /*5630*/  IMAD R13, R20, R13, R18 ;  /* 0x0000000d140d7224 */ /* 0x000fe400078e0212 */
[----:B------:R-:W-:Y:S01]  /*5640*/  IMAD.MOV.U32 R18, RZ, RZ, R11 ;  /* 0x000000ffff127224 */ /* 0x000fe200078e000b */
[----:B------:R-:W-:Y:S06]  /*5650*/  BRA `(.L_x_241) ;  /* 0x0000000000447947 */ /* 0x000fec0003800000 */
.L_x_240:
[----:B------:R-:W-:Y:S01]  /*5660*/  MOV R26, R18 ;  /* 0x00000012001a7202 */ /* 0x000fe20000000f00 */
[----:B------:R-:W-:Y:S01]  /*5670*/  IMAD.MOV.U32 R13, RZ, RZ, R19 ;  /* 0x000000ffff0d7224 */ /* 0x000fe200078e0013 */
[----:B------:R-:W-:Y:S02]  /*5680*/  MOV R14, R20 ;  /* 0x00000014000e7202 */ /* 0x000fe40000000f00 */
[----:B------:R-:W-:Y:S02]  /*5690*/  MOV R11, R21 ;  /* 0x00000015000b7202 */ /* 0x000fe40000000f00 */
[----:B------:R-:W-:-:S07]  /*56a0*/  MOV R12, 0x56c0 ;  /* 0x000056c0000c7802 */ /* 0x000fce0000000f00 */
[----:B------:R-:W-:Y:S05]  /*56b0*/  CALL.REL.NOINC `($__internal_4_$__cuda_sm20_div_s64) ;  /* 0x0000001000e87944 */ /* 0x000fea0003c00000 */
        /* <DEDUP_REMOVED lines=11> */
.L_x_241:
[----:B------:R-:W-:Y:S05]  /*5770*/  BSYNC.RECONVERGENT B1 ;  /* 0x0000000000017941 */ /* 0x000fea0003800200 */
.L_x_239:
        /* <DEDUP_REMOVED lines=18> */
[----:B------:R-:W-:Y:S01]  /*58a0*/  IMAD.MOV.U32 R15, RZ, RZ, RZ ;  /* 0x000000ffff0f7224 */ /* 0x000fe200078e00ff */
[----:B------:R-:W-:-:S05]  /*58b0*/  ISETP.NE.U32.AND P2, PT, R20, RZ, PT ;  /* 0x000000ff1400720c */ /* 0x000fca0003f45070 */
[----:B0-----:R-:W0:Y:S02]  /*58c0*/  MUFU.RCP R9, R9 ;  /* 0x0000000900097308 */ /* 0x001e240000001000 */
[----:B0-----:R-:W-:Y:S01]  /*58d0*/  IADD3 R10, PT, PT, R9, 0xffffffe, RZ ;  /* 0x0ffffffe090a7810 */ /* 0x001fe20007ffe0ff */
[----:B------:R-:W-:-:S05]  /*58e0*/  HFMA2 R9, -RZ, RZ, 0, 0 ;  /* 0x00000000ff097431 */ /* 0x000fca00000001ff */
        /* <DEDUP_REMOVED lines=16> */
.L_x_243:
        /* <DEDUP_REMOVED lines=8> */
[----:B------:R-:W-:Y:S01]  /*5a70*/  MOV R12, R18 ;  /* 0x00000012000c7202 */ /* 0x000fe20000000f00 */
[--C-:B------:R-:W-:Y:S01]  /*5a80*/  IMAD.MOV.U32 R15, RZ, RZ, R25.reuse ;  /* 0x000000ffff0f7224 */ /* 0x100fe200078e0019 */
[----:B------:R-:W-:Y:S01]  /*5a90*/  MOV R13, R19 ;  /* 0x00000013000d7202 */ /* 0x000fe20000000f00 */
[----:B------:R-:W-:-:S04]  /*5aa0*/  IMAD.X R9, RZ, RZ, ~R25, P0 ;  /* 0x000000ffff097224 */ /* 0x000fc800000e0e19 */
[----:B------:R-:W-:Y:S02]  /*5ab0*/  IMAD R9, R9, R20, RZ ;  /* 0x0000001409097224 */ /* 0x000fe400078e02ff */
[----:B------:R-:W-:-:S04]  /*5ac0*/  IMAD.WIDE.U32 R12, R20, R11, R12 ;  /* 0x0000000b140c7225 */ /* 0x000fc800078e000c */
[----:B------:R-:W-:Y:S01]  /*5ad0*/  IMAD R9, R21, R11, R9 ;  /* 0x0000000b15097224 */ /* 0x000fe200078e0209 */
[----:B------:R-:W-:-:S04]  /*5ae0*/  MOV R19, R12 ;  /* 0x0000000c00137202 */ /* 0x000fc80000000f00 */
[----:B------:R-:W-:-:S07]  /*5af0*/  IADD3 R9, PT, PT, R13, R9, RZ ;  /* 0x000000090d097210 */ /* 0x000fce0007ffe0ff */
.L_x_244:
[----:B------:R-:W-:Y:S05]  /*5b00*/  BSYNC.RECONVERGENT B1 ;  /* 0x0000000000017941 */ /* 0x000fea0003800200 */
.L_x_242:
[----:B------:R-:W0:Y:S02]  /*5b10*/  LDC.64 R12, c[0x0][0x398] ;  /* 0x0000e600ff0c7b82 */ /* 0x000e240000000a00 */
[----:B0-----:R-:W-:-:S06]  /*5b20*/  IMAD.WIDE.U32 R12, R5, 0x8, R12 ;  /* 0x00000008050c7825 */ /* 0x001fcc00078e000c */
[----:B------:R-:W2:Y:S01]  /*5b30*/  LDG.E.64 R12, desc[UR8][R12.64] ;  /* 0x000000080c0c7981 */ /* 0x000ea2000c1e1b00 */
[----:B------:R-:W-:Y:S02]  /*5b40*/  MOV R16, R6 ;  /* 0x0000000600107202 */ /* 0x000fe40000000f00 */
[----:B------:R-:W-:Y:S01]  /*5b50*/  IADD3 R8, PT, PT, R8, -0x4, RZ ;  /* 0xfffffffc08087810 */ /* 0x000fe20007ffe0ff */
[-C--:B--2---:R-:W-:Y:S02]  /*5b60*/  IMAD R5, R13, R19.reuse, RZ ;  /* 0x000000130d057224 */ /* 0x084fe400078e02ff */
[----:B------:R-:W-:-:S04]  /*5b70*/  IMAD.WIDE.U32 R6, R12, R19, R16 ;  /* 0x000000130c067225 */ /* 0x000fc800078e0010 */
[----:B------:R-:W-:-:S04]  /*5b80*/  IMAD R5, R12, R9, R5 ;  /* 0x000000090c057224 */ /* 0x000fc800078e0205 */
[----:B------:R-:W-:-:S07]  /*5b90*/  IMAD.IADD R5, R7, 0x1, R5 ;  /* 0x0000000107057824 */ /* 0x000fce00078e0205 */
.L_x_232:
        /* <DEDUP_REMOVED lines=34> */
.L_x_247:
[----:B------:R-:W-:Y:S01]  /*5dc0*/  MOV R26, R10 ;  /* 0x0000000a001a7202 */ /* 0x000fe20000000f00 */
[----:B------:R-:W-:Y:S01]  /*5dd0*/  IMAD.MOV.U32 R13, RZ, RZ, R15 ;  /* 0x000000ffff0d7224 */ /* 0x000fe200078e000f */
[----:B------:R-:W-:Y:S02]  /*5de0*/  MOV R14, R16 ;  /* 0x00000010000e7202 */ /* 0x000fe40000000f00 */
[----:B------:R-:W-:Y:S02]  /*5df0*/  MOV R11, R17 ;  /* 0x00000011000b7202 */ /* 0x000fe40000000f00 */
[----:B------:R-:W-:-:S07]  /*5e00*/  MOV R12, 0x5e20 ;  /* 0x00005e20000c7802 */ /* 0x000fce0000000f00 */
[----:B------:R-:W-:Y:S05]  /*5e10*/  CALL.REL.NOINC `($__internal_4_$__cuda_sm20_div_s64) ;  /* 0x0000000c00107944 */ /* 0x000fea0003c00000 */
[-C--:B------:R-:W-:Y:S02]  /*5e20*/  IADD3 R9, P0, PT, RZ, -R24.reuse, RZ ;  /* 0x80000018ff097210 */ /* 0x080fe40007f1e0ff */
[----:B------:R-:W-:Y:S02]  /*5e30*/  MOV R11, R15 ;  /* 0x0000000f000b7202 */ /* 0x000fe40000000f00 */
[----:B------:R-:W-:Y:S01]  /*5e40*/  MOV R18, R24 ;  /* 0x0000001800127202 */ /* 0x000fe20000000f00 */
[----:B------:R-:W-:Y:S01]  /*5e50*/  IMAD.X R7, RZ, RZ, ~R25, P0 ;  /* 0x000000ffff077224 */ /* 0x000fe200000e0e19 */
[----:B------:R-:W-:Y:S01]  /*5e60*/  MOV R19, R25 ;  /* 0x0000001900137202 */ /* 0x000fe20000000f00 */
[----:B------:R-:W-:-:S04]  /*5e70*/  IMAD.WIDE.U32 R10, R16, R9, R10 ;  /* 0x00000009100a7225 */ /* 0x000fc800078e000a */
[----:B------:R-:W-:Y:S01]  /*5e80*/  IMAD R7, R7, R16, RZ ;  /* 0x0000001007077224 */ /* 0x000fe200078e02ff */
[----:B------:R-:W-:-:S03]  /*5e90*/  MOV R13, R10 ;  /* 0x0000000a000d7202 */ /* 0x000fc60000000f00 */
[----:B------:R-:W-:-:S04]  /*5ea0*/  IMAD R7, R17, R9, R7 ;  /* 0x0000000911077224 */ /* 0x000fc800078e0207 */
[----:B------:R-:W-:-:S07]  /*5eb0*/  IMAD.IADD R15, R11, 0x1, R7 ;  /* 0x000000010b0f7824 */ /* 0x000fce00078e0207 */
.L_x_248:
[----:B------:R-:W-:Y:S05]  /*5ec0*/  BSYNC.RECONVERGENT B1 ;  /* 0x0000000000017941 */ /* 0x000fea0003800200 */
.L_x_246:
        /* <DEDUP_REMOVED lines=21> */
[----:B0-----:R-:W-:Y:S02]  /*6020*/  VIADD R10, R9, 0xffffffe ;  /* 0x0ffffffe090a7836 */ /* 0x001fe40000000000 */
[----:B------:R-:W-:-:S04]  /*6030*/  IMAD.MOV.U32 R9, RZ, RZ, RZ ;  /* 0x000000ffff097224 */ /* 0x000fc800078e00ff */
        /* <DEDUP_REMOVED lines=16> */
.L_x_250:
[----:B------:R-:W-:Y:S01]  /*6140*/  MOV R26, R18 ;  /* 0x00000012001a7202 */ /* 0x000fe20000000f00 */
[----:B------:R-:W-:Y:S01]  /*6150*/  IMAD.MOV.U32 R14, RZ, RZ, R16 ;  /* 0x000000ffff0e7224 */ /* 0x000fe200078e0010 */
[----:B------:R-:W-:Y:S02]  /*6160*/  MOV R13, R19 ;  /* 0x00000013000d7202 */ /* 0x000fe40000000f00 */
        /* <DEDUP_REMOVED lines=8> */
[----:B------:R-:W-:Y:S01]  /*61f0*/  IMAD.WIDE.U32 R12, R16, R11, R12 ;  /* 0x0000000b100c7225 */ /* 0x000fe200078e000c */
[----:B------:R-:W-:-:S03]  /*6200*/  MOV R15, R25 ;  /* 0x00000019000f7202 */ /* 0x000fc60000000f00 */
[----:B------:R-:W-:-:S04]  /*6210*/  IMAD R9, R9, R16, RZ ;  /* 0x0000001009097224 */ /* 0x000fc800078e02ff */
[----:B------:R-:W-:Y:S02]  /*6220*/  IMAD R9, R17, R11, R9 ;  /* 0x0000000b11097224 */ /* 0x000fe400078e0209 */
[----:B------:R-:W-:-:S03]  /*6230*/  IMAD.MOV.U32 R17, RZ, RZ, R12 ;  /* 0x000000ffff117224 */ /* 0x000fc600078e000c */
[----:B------:R-:W-:-:S07]  /*6240*/  IADD3 R9, PT, PT, R13, R9, RZ ;  /* 0x000000090d097210 */ /* 0x000fce0007ffe0ff */
.L_x_251:
[----:B------:R-:W-:Y:S05]  /*6250*/  BSYNC.RECONVERGENT B1 ;  /* 0x0000000000017941 */ /* 0x000fea0003800200 */
.L_x_249:
[----:B------:R-:W0:Y:S02]  /*6260*/  LDC.64 R12, c[0x0][0x398] ;  /* 0x0000e600ff0c7b82 */ /* 0x000e240000000a00 */
[----:B0-----:R-:W-:-:S06]  /*6270*/  IMAD.WIDE.U32 R12, R4, 0x8, R12 ;  /* 0x00000008040c7825 */ /* 0x001fcc00078e000c */
[----:B------:R-:W2:Y:S01]  /*6280*/  LDG.E.64 R12, desc[UR8][R12.64] ;  /* 0x000000080c0c7981 */ /* 0x000ea2000c1e1b00 */
[----:B------:R-:W-:Y:S01]  /*6290*/  IMAD.MOV.U32 R4, RZ, RZ, R6 ;  /* 0x000000ffff047224 */ /* 0x000fe200078e0006 */
[----:B------:R-:W-:Y:S01]  /*62a0*/  IADD3 R8, PT, PT, R8, -0x2, RZ ;  /* 0xfffffffe08087810 */ /* 0x000fe20007ffe0ff */
[-C--:B--2---:R-:W-:Y:S02]  /*62b0*/  IMAD R11, R13, R17.reuse, RZ ;  /* 0x000000110d0b7224 */ /* 0x084fe400078e02ff */
[----:B------:R-:W-:-:S04]  /*62c0*/  IMAD.WIDE.U32 R6, R12, R17, R4 ;  /* 0x000000110c067225 */ /* 0x000fc800078e0004 */
[----:B------:R-:W-:-:S05]  /*62d0*/  IMAD R9, R12, R9, R11 ;  /* 0x000000090c097224 */ /* 0x000fca00078e020b */
[----:B------:R-:W-:-:S07]  /*62e0*/  IADD3 R5, PT, PT, R7, R9, RZ ;  /* 0x0000000907057210 */ /* 0x000fce0007ffe0ff */
.L_x_245:
        /* <DEDUP_REMOVED lines=25> */
[----:B------:R-:W-:-:S04]  /*6480*/  @P0 IADD3 R10, PT, PT, -R18, R10, RZ ;  /* 0x0000000a120a0210 */ /* 0x000fc80007ffe1ff */
[----:B------:R-:W-:-:S13]  /*6490*/  ISETP.GE.U32.AND P0, PT, R10, R18, PT ;  /* 0x000000120a00720c */ /* 0x000fda0003f06070 */
[----:B------:R-:W-:Y:S02]  /*64a0*/  @P0 IADD3 R10, PT, PT, -R18, R10, RZ ;  /* 0x0000000a120a0210 */ /* 0x000fe40007ffe1ff */
[----:B------:R-:W-:Y:S01]  /*64b0*/  @!P1 LOP3.LUT R10, RZ, R18, RZ, 0x33, !PT ;  /* 0x00000012ff0a9212 */ /* 0x000fe200078e33ff */
[----:B------:R-:W-:Y:S06]  /*64c0*/  BRA `(.L_x_254) ;  /* 0x0000000000147947 */ /* 0x000fec0003800000 */
.L_x_253:
[----:B------:R-:W-:Y:S01]  /*64d0*/  MOV R24, R18 ;  /* 0x0000001200187202 */ /* 0x000fe20000000f00 */
[----:B------:R-:W-:Y:S01]  /*64e0*/  IMAD.MOV.U32 R21, RZ, RZ, R15 ;  /* 0x000000ffff157224 */ /* 0x000fe200078e000f */
[----:B------:R-:W-:Y:S02]  /*64f0*/  MOV R18, R10 ;  /* 0x0000000a00127202 */ /* 0x000fe40000000f00 */
[----:B------:R-:W-:-:S07]  /*6500*/  MOV R26, 0x6520 ;  /* 0x00006520001a7802 */ /* 0x000fce0000000f00 */
[----:B------:R-:W-:Y:S05]  /*6510*/  CALL.REL.NOINC `($__internal_5_$__cuda_sm20_rem_s64) ;  /* 0x00000008009c7944 */ /* 0x000fea0003c00000 */
.L_x_254:
[----:B------:R-:W-:Y:S05]  /*6520*/  BSYNC.RECONVERGENT B1 ;  /* 0x0000000000017941 */ /* 0x000fea0003800200 */
.L_x_252:
[----:B------:R-:W0:Y:S02]  /*6530*/  LDC.64 R12, c[0x0][0x398] ;  /* 0x0000e600ff0c7b82 */ /* 0x000e240000000a00 */
[----:B0-----:R-:W-:-:S06]  /*6540*/  IMAD.WIDE.U32 R8, R8, 0x8, R12 ;  /* 0x0000000808087825 */ /* 0x001fcc00078e000c */
[----:B------:R-:W2:Y:S01]  /*6550*/  LDG.E.64 R8, desc[UR8][R8.64] ;  /* 0x0000000808087981 */ /* 0x000ea2000c1e1b00 */
[----:B------:R-:W-:Y:S01]  /*6560*/  MOV R7, R5 ;  /* 0x0000000500077202 */ /* 0x000fe20000000f00 */
[-C--:B--2---:R-:W-:Y:S02]  /*6570*/  IMAD R13, R9, R10.reuse, RZ ;  /* 0x0000000a090d7224 */ /* 0x084fe400078e02ff */
[----:B------:R-:W-:-:S04]  /*6580*/  IMAD.WIDE.U32 R6, R8, R10, R6 ;  /* 0x0000000a08067225 */ /* 0x000fc800078e0006 */
[----:B------:R-:W-:-:S05]  /*6590*/  IMAD R13, R8, R11, R13 ;  /* 0x0000000b080d7224 */ /* 0x000fca00078e020d */
[----:B------:R-:W-:-:S07]  /*65a0*/  IADD3 R5, PT, PT, R7, R13, RZ ;  /* 0x0000000d07057210 */ /* 0x000fce0007ffe0ff */
.L_x_205:
[----:B------:R-:W0:Y:S02]  /*65b0*/  LDCU.64 UR6, c[0x0][0x388] ;  /* 0x00007100ff0677ac */ /* 0x000e240008000a00 */
[----:B0-----:R-:W-:-:S04]  /*65c0*/  LEA R4, P0, R6, UR6, 0x1 ;  /* 0x0000000606047c11 */ /* 0x001fc8000f8008ff */
[----:B------:R-:W-:-:S05]  /*65d0*/  LEA.HI.X R5, R6, UR7, R5, 0x1, P0 ;  /* 0x0000000706057c11 */ /* 0x000fca00080f0c05 */
[----:B------:R-:W2:Y:S04]  /*65e0*/  LDG.E.U16 R4, desc[UR8][R4.64] ;  /* 0x0000000804047981 */ /* 0x000ea8000c1e1500 */
[----:B--2---:R1:W-:Y:S02]  /*65f0*/  STS.U16 [R3], R4 ;  /* 0x0000000403007388 */ /* 0x0043e40000000400 */
.L_x_204:
[----:B------:R-:W-:Y:S05]  /*6600*/  BSYNC.RECONVERGENT B0 ;  /* 0x0000000000007941 */ /* 0x000fea0003800200 */
.L_x_156:
[----:B------:R-:W-:Y:S01]  /*6610*/  BAR.SYNC.DEFER_BLOCKING 0x0 ;  /* 0x0000000000007b1d */ /* 0x000fe20000010000 */
[----:B------:R-:W-:-:S09]  /*6620*/  UISETP.GE.U32.AND UP0, UPT, UR5, 0x42, UPT ;  /* 0x000000420500788c */ /* 0x000fd2000bf06070 */
[----:B------:R-:W-:Y:S05]  /*6630*/  BRA.U !UP0, `(.L_x_255) ;  /* 0x0000000108447547 */ /* 0x000fea000b800000 */
.L_x_258:
[----:B------:R-:W-:Y:S01]  /*6640*/  USHF.R.U32.HI UR4, URZ, 0x1, UR5 ;  /* 0x00000001ff047899 */ /* 0x000fe20008011605 */
[----:B------:R-:W-:Y:S05]  /*6650*/  BSSY.RECONVERGENT B0, `(.L_x_256) ;  /* 0x000000b000007945 */ /* 0x000fea0003800200 */
[----:B------:R-:W-:-:S13]  /*6660*/  ISETP.GE.U32.AND P0, PT, R2, UR4, PT ;  /* 0x0000000402007c0c */ /* 0x000fda000bf06070 */
[----:B--2---:R-:W-:Y:S05]  /*6670*/  @P0 BRA `(.L_x_257) ;  /* 0x0000000000200947 */ /* 0x004fea0003800000 */
[----:B------:R-:W-:Y:S01]  /*6680*/  ULOP3.LUT UR6, UR5, 0x7fe, URZ, 0xc0, !UPT ;  /* 0x000007fe05067892 */ /* 0x000fe2000f8ec0ff */
[----:B01----:R-:W0:Y:S08]  /*6690*/  LDS.U16 R4, [R3] ;  /* 0x0000000003047984 */ /* 0x003e300000000400 */
[----:B------:R-:W1:Y:S01]  /*66a0*/  LDS.U16 R5, [R3+UR6] ;  /* 0x0000000603057984 */ /* 0x000e620008000400 */
[----:B0-----:R-:W-:-:S02]  /*66b0*/  HADD2.F32 R4, -RZ, R4.H0_H0 ;  /* 0x20000004ff047230 */ /* 0x001fc40000004100 */
[----:B-1----:R-:W-:-:S05]  /*66c0*/  HADD2.F32 R5, -RZ, R5.H0_H0 ;  /* 0x20000005ff057230 */ /* 0x002fca0000004100 */
[----:B------:R-:W-:-:S05]  /*66d0*/  FADD R4, R4, R5 ;  /* 0x0000000504047221 */ /* 0x000fca0000000000 */
[----:B------:R-:W-:-:S05]  /*66e0*/  F2FP.F16.F32.PACK_AB R4, RZ, R4 ;  /* 0x00000004ff04723e */ /* 0x000fca00000000ff */
[----:B------:R2:W-:Y:S02]  /*66f0*/  STS.U16 [R3], R4 ;  /* 0x0000000403007388 */ /* 0x0005e40000000400 */
.L_x_257:
[----:B------:R-:W-:Y:S05]  /*6700*/  BSYNC.RECONVERGENT B0 ;  /* 0x0000000000007941 */ /* 0x000fea0003800200 */
.L_x_256:
[----:B------:R-:W-:Y:S01]  /*6710*/  BAR.SYNC.DEFER_BLOCKING 0x0 ;  /* 0x0000000000007b1d */ /* 0x000fe20000010000 */
[----:B------:R-:W-:-:S05]  /*6720*/  UISETP.GT.U32.AND UP0, UPT, UR5, 0x83, UPT ;  /* 0x000000830500788c */ /* 0x000fca000bf04070 */
[----:B------:R-:W-:-:S04]  /*6730*/  UMOV UR5, UR4 ;  /* 0x0000000400057c82 */ /* 0x000fc80008000000 */
[----:B------:R-:W-:Y:S05]  /*6740*/  BRA.U UP0, `(.L_x_258) ;  /* 0xfffffffd00bc7547 */ /* 0x000fea000b83ffff */
.L_x_255:
[----:B------:R-:W-:-:S13]  /*6750*/  ISETP.GT.U32.AND P0, PT, R2, 0x1f, PT ;  /* 0x0000001f0200780c */ /* 0x000fda0003f04070 */
[----:B------:R-:W-:Y:S05]  /*6760*/  @P0 EXIT ;  /* 0x000000000000094d */ /* 0x000fea0003800000 */
[----:B012---:R-:W0:Y:S01]  /*6770*/  LDS.U16 R4, [R3] ;  /* 0x0000000003047984 */ /* 0x007e220000000400 */
[----:B------:R-:W-:-:S03]  /*6780*/  ISETP.NE.AND P0, PT, R2, RZ, PT ;  /* 0x000000ff0200720c */ /* 0x000fc60003f05270 */
[----:B------:R-:W1:Y:S04]  /*6790*/  LDS.U16 R5, [R3+0x40] ;  /* 0x0000400003057984 */ /* 0x000e680000000400 */
[----:B------:R-:W2:Y:S04]  /*67a0*/  LDS.U16 R6, [R3+0x20] ;  /* 0x0000200003067984 */ /* 0x000ea80000000400 */
[----:B------:R-:W3:Y:S04]  /*67b0*/  LDS.U16 R7, [R3+0x10] ;  /* 0x0000100003077984 */ /* 0x000ee80000000400 */
[----:B------:R-:W4:Y:S04]  /*67c0*/  LDS.U16 R8, [R3+0x8] ;  /* 0x0000080003087984 */ /* 0x000f280000000400 */
[----:B------:R-:W5:Y:S04]  /*67d0*/  LDS.U16 R9, [R3+0x4] ;  /* 0x0000040003097984 */ /* 0x000f680000000400 */
[----:B------:R-:W5:Y:S01]  /*67e0*/  LDS.U16 R10, [R3+0x2] ;  /* 0x00000200030a7984 */ /* 0x000f620000000400 */
[----:B0-----:R-:W-:-:S02]  /*67f0*/  HADD2.F32 R4, -RZ, R4.H0_H0 ;  /* 0x20000004ff047230 */ /* 0x001fc40000004100 */
[----:B-1----:R-:W-:Y:S02]  /*6800*/  HADD2.F32 R5, -RZ, R5.H0_H0 ;  /* 0x20000005ff057230 */ /* 0x002fe40000004100 */
[----:B--2---:R-:W-:-:S03]  /*6810*/  HADD2.F32 R6, -RZ, R6.H0_H0 ;  /* 0x20000006ff067230 */ /* 0x004fc60000004100 */
[----:B------:R-:W-:Y:S01]  /*6820*/  FADD R4, R4, R5 ;  /* 0x0000000504047221 */ /* 0x000fe20000000000 */
[----:B---3--:R-:W-:-:S04]  /*6830*/  HADD2.F32 R7, -RZ, R7.H0_H0 ;  /* 0x20000007ff077230 */ /* 0x008fc80000004100 */
[----:B------:R-:W-:Y:S01]  /*6840*/  F2FP.F16.F32.PACK_AB R4, RZ, R4 ;  /* 0x00000004ff04723e */ /* 0x000fe200000000ff */
[----:B----4-:R-:W-:-:S04]  /*6850*/  HADD2.F32 R8, -RZ, R8.H0_H0 ;  /* 0x20000008ff087230 */ /* 0x010fc80000004100 */
        /* <DEDUP_REMOVED lines=25> */
[----:B------:R-:W-:-:S07]  /*69f0*/  UMOV UR4, 0x400 ;  /* 0x0000040000047882 */ /* 0x000fce0000000000 */
[----:B0-----:R-:W0:Y:S01]  /*6a00*/  LDC.64 R2, c[0x0][0x380] ;  /* 0x0000e000ff027b82 */ /* 0x001e220000000a00 */
[----:B-1----:R-:W-:Y:S01]  /*6a10*/  ULEA UR4, UR5, UR4, 0x18 ;  /* 0x0000000405047291 */ /* 0x002fe2000f8ec0ff */
[----:B0-----:R-:W-:-:S08]  /*6a20*/  IMAD.WIDE.U32 R2, R0, 0x2, R2 ;  /* 0x0000000200027825 */ /* 0x001fd000078e0002 */
[----:B------:R-:W0:Y:S04]  /*6a30*/  LDS.U16 R5, [UR4] ;  /* 0x00000004ff057984 */ /* 0x000e280008000400 */
[----:B0-----:R-:W-:Y:S01]  /*6a40*/  STG.E.U16 desc[UR8][R2.64], R5 ;  /* 0x0000000502007986 */ /* 0x001fe2000c101508 */
[----:B------:R-:W-:Y:S05]  /*6a50*/  EXIT ;  /* 0x000000000000794d */ /* 0x000fea0003800000 */
        .weak           $__internal_4_$__cuda_sm20_div_s64
        .type           $__internal_4_$__cuda_sm20_div_s64,@function
        .size           $__internal_4_$__cuda_sm20_div_s64,($__internal_5_$__cuda_sm20_rem_s64 - $__internal_4_$__cuda_sm20_div_s64)
$__internal_4_$__cuda_sm20_div_s64:
        /* <DEDUP_REMOVED lines=9> */
[----:B------:R0:W1:Y:S02]  /*6af0*/  F2I.U64.TRUNC R44, R29 ;  /* 0x0000001d002c7311 */ /* 0x000064000020d800 */
[----:B0-----:R-:W-:Y:S01]  /*6b00*/  IADD3 R29, P4, PT, RZ, -R26, RZ ;  /* 0x8000001aff1d7210 */ /* 0x001fe20007f9e0ff */
[----:B-1----:R-:W-:-:S04]  /*6b10*/  IMAD.WIDE.U32 R32, R44, R24, RZ ;  /* 0x000000182c207225 */ /* 0x002fc800078e00ff */
[C---:B------:R-:W-:Y:S01]  /*6b20*/  IMAD R27, R44.reuse, R25, R33 ;  /* 0x000000192c1b7224 */ /* 0x040fe200078e0221 */
[----:B------:R-:W-:Y:S01]  /*6b30*/  IADD3 R28, P0, PT, RZ, -R32, RZ ;  /* 0x80000020ff1c7210 */ /* 0x000fe20007f1e0ff */
[----:B------:R-:W-:Y:S02]  /*6b40*/  IMAD.MOV.U32 R33, RZ, RZ, R44 ;  /* 0x000000ffff217224 */ /* 0x000fe400078e002c */
[----:B------:R-:W-:Y:S02]  /*6b50*/  IMAD R27, R45, R24, R27 ;  /* 0x000000182d1b7224 */ /* 0x000fe400078e021b */
[----:B------:R-:W-:-:S03]  /*6b60*/  IMAD.HI.U32 R32, R44, R28, RZ ;  /* 0x0000001c2c207227 */ /* 0x000fc600078e00ff */
[----:B------:R-:W-:-:S05]  /*6b70*/  IADD3.X R27, PT, PT, RZ, ~R27, RZ, P0, !PT ;  /* 0x8000001bff1b7210 */ /* 0x000fca00007fe4ff */
[----:B------:R-:W-:-:S04]  /*6b80*/  IMAD.WIDE.U32 R32, P0, R44, R27, R32 ;  /* 0x0000001b2c207225 */ /* 0x000fc80007800020 */
[----:B------:R-:W-:-:S04]  /*6b90*/  IMAD.HI.U32 R28, P1, R45, R28, R32 ;  /* 0x0000001c2d1c7227 */ /* 0x000fc80007820020 */
[----:B------:R-:W-:-:S04]  /*6ba0*/  IMAD.HI.U32 R33, R45, R27, RZ ;  /* 0x0000001b2d217227 */ /* 0x000fc800078e00ff */
[----:B------:R-:W-:Y:S01]  /*6bb0*/  IMAD R27, R45, R27, RZ ;  /* 0x0000001b2d1b7224 */ /* 0x000fe200078e02ff */
[----:B------:R-:W-:-:S04]  /*6bc0*/  IADD3.X R33, PT, PT, R33, R45, RZ, P0, !PT ;  /* 0x0000002d21217210 */ /* 0x000fc800007fe4ff */
[----:B------:R-:W-:-:S04]  /*6bd0*/  IADD3 R45, P0, PT, R27, R28, RZ ;  /* 0x0000001c1b2d7210 */ /* 0x000fc80007f1e0ff */
[----:B------:R-:W-:Y:S01]  /*6be0*/  IADD3.X R33, PT, PT, RZ, RZ, R33, P0, P1 ;  /* 0x000000ffff217210 */ /* 0x000fe200007e2421 */
[----:B------:R-:W-:-:S04]  /*6bf0*/  IMAD.WIDE.U32 R30, R45, R24, RZ ;  /* 0x000000182d1e7225 */ /* 0x000fc800078e00ff */
[----:B------:R-:W-:Y:S01]  /*6c00*/  IMAD R28, R45, R25, R31 ;  /* 0x000000192d1c7224 */ /* 0x000fe200078e021f */
[----:B------:R-:W-:Y:S01]  /*6c10*/  IADD3 R30, P0, PT, RZ, -R30, RZ ;  /* 0x8000001eff1e7210 */ /* 0x000fe20007f1e0ff */
[----:B------:R-:W-:Y:S02]  /*6c20*/  HFMA2 R31, -RZ, RZ, 0, 0 ;  /* 0x00000000ff1f7431 */ /* 0x000fe400000001ff */
[----:B------:R-:W-:Y:S02]  /*6c30*/  IMAD R28, R33, R24, R28 ;  /* 0x00000018211c7224 */ /* 0x000fe400078e021c */
[----:B------:R-:W-:-:S03]  /*6c40*/  IMAD.HI.U32 R44, R45, R30, RZ ;  /* 0x0000001e2d2c7227 */ /* 0x000fc600078e00ff */
[----:B------:R-:W-:-:S05]  /*6c50*/  IADD3.X R28, PT, PT, RZ, ~R28, RZ, P0, !PT ;  /* 0x8000001cff1c7210 */ /* 0x000fca00007fe4ff */
[----:B------:R-:W-:-:S04]  /*6c60*/  IMAD.WIDE.U32 R44, P1, R45, R28, R44 ;  /* 0x0000001c2d2c7225 */ /* 0x000fc8000782002c */
[----:B------:R-:W-:-:S04]  /*6c70*/  IMAD.HI.U32 R27, P0, R33, R30, R44 ;  /* 0x0000001e211b7227 */ /* 0x000fc8000780002c */
[----:B------:R-:W-:-:S04]  /*6c80*/  IMAD.HI.U32 R30, R33, R28, RZ ;  /* 0x0000001c211e7227 */ /* 0x000fc800078e00ff */
[----:B------:R-:W-:Y:S02]  /*6c90*/  IMAD R28, R33, R28, RZ ;  /* 0x0000001c211c7224 */ /* 0x000fe400078e02ff */
[----:B------:R-:W-:-:S03]  /*6ca0*/  IMAD.X R33, R30, 0x1, R33, P1 ;  /* 0x000000011e217824 */ /* 0x000fc600008e0621 */
[----:B------:R-:W-:Y:S02]  /*6cb0*/  IADD3 R27, P1, PT, R28, R27, RZ ;  /* 0x0000001b1c1b7210 */ /* 0x000fe40007f3e0ff */
[----:B------:R-:W-:Y:S02]  /*6cc0*/  SEL R28, R29, R26, !P3 ;  /* 0x0000001a1d1c7207 */ /* 0x000fe40005800000 */
[-C--:B------:R-:W-:Y:S02]  /*6cd0*/  IADD3.X R26, PT, PT, RZ, ~R13.reuse, RZ, P4, !PT ;  /* 0x8000000dff1a7210 */ /* 0x080fe400027fe4ff */
[----:B------:R-:W-:Y:S01]  /*6ce0*/  IADD3.X R33, PT, PT, RZ, RZ, R33, P1, P0 ;  /* 0x000000ffff217210 */ /* 0x000fe20000fe0421 */
[----:B------:R-:W-:Y:S01]  /*6cf0*/  IMAD.HI.U32 R30, R27, R28, RZ ;  /* 0x0000001c1b1e7227 */ /* 0x000fe200078e00ff */
[-C--:B------:R-:W-:Y:S02]  /*6d00*/  SEL R26, R26, R13.reuse, !P3 ;  /* 0x0000000d1a1a7207 */ /* 0x080fe40005800000 */
[----:B------:R-:W-:-:S03]  /*6d10*/  LOP3.LUT R13, R11, R13, RZ, 0x3c, !PT ;  /* 0x0000000d0b0d7212 */ /* 0x000fc600078e3cff */
[----:B------:R-:W-:-:S04]  /*6d20*/  IMAD.WIDE.U32 R30, R27, R26, R30 ;  /* 0x0000001a1b1e7225 */ /* 0x000fc800078e001e */
[C---:B------:R-:W-:Y:S02]  /*6d30*/  IMAD R29, R33.reuse, R26, RZ ;  /* 0x0000001a211d7224 */ /* 0x040fe400078e02ff */
[----:B------:R-:W-:-:S04]  /*6d40*/  IMAD.HI.U32 R30, P0, R33, R28, R30 ;  /* 0x0000001c211e7227 */ /* 0x000fc8000780001e */
[----:B------:R-:W-:Y:S01]  /*6d50*/  IMAD.HI.U32 R33, R33, R26, RZ ;  /* 0x0000001a21217227 */ /* 0x000fe200078e00ff */
[----:B------:R-:W-:-:S05]  /*6d60*/  IADD3 R29, P1, PT, R29, R30, RZ ;  /* 0x0000001e1d1d7210 */ /* 0x000fca0007f3e0ff */
[----:B------:R-:W-:-:S04]  /*6d70*/  IMAD.WIDE.U32 R30, R29, R24, RZ ;  /* 0x000000181d1e7225 */ /* 0x000fc800078e00ff */
[----:B------:R-:W-:Y:S01]  /*6d80*/  IMAD R27, R29, R25, R31 ;  /* 0x000000191d1b7224 */ /* 0x000fe200078e021f */
[----:B------:R-:W-:Y:S01]  /*6d90*/  IADD3 R31, P3, PT, -R30, R28, RZ ;  /* 0x0000001c1e1f7210 */ /* 0x000fe20007f7e1ff */
[----:B------:R-:W-:-:S03]  /*6da0*/  IMAD.X R28, RZ, RZ, R33, P0 ;  /* 0x000000ffff1c7224 */ /* 0x000fc600000e0621 */
[----:B------:R-:W-:Y:S02]  /*6db0*/  ISETP.GE.U32.AND P0, PT, R31, R24, PT ;  /* 0x000000181f00720c */ /* 0x000fe40003f06070 */
[----:B------:R-:W-:-:S05]  /*6dc0*/  IADD3.X R28, PT, PT, RZ, R28, RZ, P1, !PT ;  /* 0x0000001cff1c7210 */ /* 0x000fca0000ffe4ff */
[----:B------:R-:W-:-:S05]  /*6dd0*/  IMAD R27, R28, R24, R27 ;  /* 0x000000181c1b7224 */ /* 0x000fca00078e021b */
[----:B------:R-:W-:Y:S02]  /*6de0*/  IADD3.X R27, PT, PT, ~R27, R26, RZ, P3, !PT ;  /* 0x0000001a1b1b7210 */ /* 0x000fe40001ffe5ff */
[----:B------:R-:W-:Y:S02]  /*6df0*/  IADD3 R26, P3, PT, R31, -R24, RZ ;  /* 0x800000181f1a7210 */ /* 0x000fe40007f7e0ff */
[----:B------:R-:W-:-:S04]  /*6e00*/  ISETP.GE.U32.AND.EX P0, PT, R27, R25, PT, P0 ;  /* 0x000000191b00720c */ /* 0x000fc80003f06100 */
[----:B------:R-:W-:-:S04]  /*6e10*/  SEL R31, R26, R31, P0 ;  /* 0x0000001f1a1f7207 */ /* 0x000fc80000000000 */
[----:B------:R-:W-:Y:S01]  /*6e20*/  ISETP.GE.U32.AND P1, PT, R31, R24, PT ;  /* 0x000000181f00720c */ /* 0x000fe20003f26070 */
[----:B------:R-:W-:Y:S01]  /*6e30*/  IMAD.X R24, R27, 0x1, ~R25, P3 ;  /* 0x000000011b187824 */ /* 0x000fe200018e0e19 */
[----:B------:R-:W-:-:S04]  /*6e40*/  IADD3 R26, P3, PT, R29, 0x1, RZ ;  /* 0x000000011d1a7810 */ /* 0x000fc80007f7e0ff */
[----:B------:R-:W-:Y:S02]  /*6e50*/  SEL R24, R24, R27, P0 ;  /* 0x0000001b18187207 */ /* 0x000fe40000000000 */
[-C--:B------:R-:W-:Y:S02]  /*6e60*/  IADD3.X R27, PT, PT, RZ, R28.reuse, RZ, P3, !PT ;  /* 0x0000001cff1b7210 */ /* 0x080fe40001ffe4ff */
        /* <DEDUP_REMOVED lines=11> */
[----:B------:R-:W-:-:S02]  /*6f20*/  MOV R13, 0x0 ;  /* 0x00000000000d7802 */ /* 0x000fc40000000f00 */
[----:B------:R-:W-:Y:S02]  /*6f30*/  ISETP.NE.AND.EX P0, PT, R11, RZ, PT, P0 ;  /* 0x000000ff0b00720c */ /* 0x000fe40003f05300 */
[----:B------:R-:W-:Y:S02]  /*6f40*/  SEL R24, R24, R25, !P1 ;  /* 0x0000001918187207 */ /* 0x000fe40004800000 */
[----:B------:R-:W-:Y:S02]  /*6f50*/  SEL R14, R14, R27, !P1 ;  /* 0x0000001b0e0e7207 */ /* 0x000fe40004800000 */
[----:B------:R-:W-:Y:S02]  /*6f60*/  SEL R24, R24, 0xffffffff, P0 ;  /* 0xffffffff18187807 */ /* 0x000fe40000000000 */
[----:B------:R-:W-:Y:S01]  /*6f70*/  SEL R25, R14, 0xffffffff, P0 ;  /* 0xffffffff0e197807 */ /* 0x000fe20000000000 */
[----:B------:R-:W-:Y:S06]  /*6f80*/  RET.REL.NODEC R12 `(uncontiguous_fast_reduce_f16) ;  /* 0xffffff900c1c7950 */ /* 0x000fec0003c3ffff */
        .weak           $__internal_5_$__cuda_sm20_rem_s64
        .type           $__internal_5_$__cuda_sm20_rem_s64,@function
        .size           $__internal_5_$__cuda_sm20_rem_s64,(.L_x_3103 - $__internal_5_$__cuda_sm20_rem_s64)
$__internal_5_$__cuda_sm20_rem_s64:
        /* <DEDUP_REMOVED lines=34> */
[----:B------:R-:W-:Y:S01]  /*71b0*/  HFMA2 R13, -RZ, RZ, 0, 0 ;  /* 0x00000000ff0d7431 */ /* 0x000fe200000001ff */
[-C--:B------:R-:W-:Y:S01]  /*71c0*/  IADD3.X R18, PT, PT, RZ, ~R21.reuse, RZ, P4, !PT ;  /* 0x80000015ff127210 */ /* 0x080fe200027fe4ff */
[CC--:B------:R-:W-:Y:S02]  /*71d0*/  IMAD R27, R25.reuse, R12.reuse, RZ ;  /* 0x0000000c191b7224 */ /* 0x0c0fe400078e02ff */
[----:B------:R-:W-:Y:S01]  /*71e0*/  IMAD.HI.U32 R12, R25, R12, RZ ;  /* 0x0000000c190c7227 */ /* 0x000fe200078e00ff */
[----:B------:R-:W-:Y:S02]  /*71f0*/  SEL R21, R18, R21, !P1 ;  /* 0x0000001512157207 */ /* 0x000fe40004800000 */
[----:B------:R-:W-:Y:S01]  /*7200*/  IADD3 R14, P3, PT, R27, R14, RZ ;  /* 0x0000000e1b0e7210 */ /* 0x000fe20007f7e0ff */
[----:B------:R-:W-:-:S04]  /*7210*/  IMAD.X R25, R12, 0x1, R25, P0 ;  /* 0x000000010c197824 */ /* 0x000fc800000e0619 */
[----:B------:R-:W-:Y:S01]  /*7220*/  IMAD.HI.U32 R12, R14, R15, RZ ;  /* 0x0000000f0e0c7227 */ /* 0x000fe200078e00ff */
        /* <DEDUP_REMOVED lines=34> */
[----:B------:R-:W-:Y:S06]  /*7450*/  RET.REL.NODEC R26 `(uncontiguous_fast_reduce_f16) ;  /* 0xffffff881ae87950 */ /* 0x000fec0003c3ffff */
.L_x_259:
        /* <DEDUP_REMOVED lines=10> */
.L_x_3103:


//--------------------- .text.contiguous_fast_reduce_f16 --------------------------
	.section	.text.contiguous_fast_reduce_f16,"ax",@progbits
	.align	128
        .global         contiguous_fast_reduce_f16
        .type           contiguous_fast_reduce_f16,@function
        .size           contiguous_fast_reduce_f16,(.L_x_3174 - contiguous_fast_reduce_f16)
        .other          contiguous_fast_reduce_f16,@"STO_CUDA_ENTRY STV_DEFAULT"
contiguous_fast_reduce_f16:
.text.contiguous_fast_reduce_f16:
[----:B------:R-:W-:Y:S01]  /*0000*/  LDC R1, c[0x0][0x37c] ;  /* 0x0000df00ff017b82 */ /* 0x000fe20000000800 */
[----:B------:R-:W0:Y:S01]  /*0010*/  S2R R0, SR_CTAID.X ;  /* 0x0000000000007919 */ /* 0x000e220000002500 */
[----:B------:R-:W0:Y:S01]  /*0020*/  LDCU UR5, c[0x0][0x360] ;  /* 0x00006c00ff0577ac */ /* 0x000e220008000800 */
[----:B------:R-:W1:Y:S01]  /*0030*/  S2R R2, SR_TID.X ;  /* 0x0000000000027919 */ /* 0x000e620000002100 */
[----:B------:R-:W2:Y:S01]  /*0040*/  LDCU.64 UR10, c[0x0][0x390] ;  /* 0x00007200ff0a77ac */ /* 0x000ea20008000a00 */
[----:B------:R-:W3:Y:S01]  /*0050*/  LDCU.64 UR8, c[0x0][0x358] ;  /* 0x00006b00ff0877ac */ /* 0x000ee20008000a00 */
[----:B0-----:R-:W-:-:S05]  /*0060*/  IMAD R3, R0, UR5, RZ ;  /* 0x0000000500037c24 */ /* 0x001fca000f8e02ff */
[----:B-1----:R-:W-:-:S04]  /*0070*/  LEA R9, R3, R2, 0x1 ;  /* 0x0000000203097211 */ /* 0x002fc800078e08ff */
[----:B------:R-:W-:-:S04]  /*0080*/  IADD3 R3, PT, PT, R9, UR5, RZ ;  /* 0x0000000509037c10 */ /* 0x000fc8000fffe0ff */
[----:B--2---:R-:W-:-:S04]  /*0090*/  ISETP.GE.U32.AND P0, PT, R3, UR10, PT ;  /* 0x0000000a03007c0c */ /* 0x004fc8000bf06070 */
[----:B------:R-:W-:-:S13]  /*00a0*/  ISETP.GE.U32.AND.EX P0, PT, RZ, UR11, PT, P0 ;  /* 0x0000000bff007c0c */ /* 0x000fda000bf06100 */
[----:B------:R-:W0:Y:S08]  /*00b0*/  @!P0 LDC.64 R6, c[0x0][0x388] ;  /* 0x0000e200ff068b82 */ /* 0x000e300000000a00 */
[----:B------:R-:W1:Y:S01]  /*00c0*/  @!P0 LDC.64 R4, c[0x0][0x388] ;  /* 0x0000e200ff048b82 */ /* 0x000e620000000a00 */
[----:B0-----:R-:W-:-:S04]  /*00d0*/  @!P0 LEA R6, P1, R3, R6, 0x1 ;  /* 0x0000000603068211 */ /* 0x001fc800078208ff */
[----:B------:R-:W-:Y:S01]  /*00e0*/  @!P0 LEA.HI.X R7, R3, R7, RZ, 0x1, P1 ;  /* 0x0000000703078211 */ /* 0x000fe200008f0cff */
[----:B-1----:R-:W-:-:S04]  /*00f0*/  @!P0 IMAD.WIDE.U32 R4, R9, 0x2, R4 ;  /* 0x0000000209048825 */ /* 0x002fc800078e0004 */
[----:B---3--:R-:W2:Y:S04]  /*0100*/  @!P0 LDG.E.U16 R6, desc[UR8][R6.64] ;  /* 0x0000000806068981 */ /* 0x008ea8000c1e1500 */
[----:B------:R-:W3:Y:S01]  /*0110*/  @!P0 LDG.E.U16 R4, desc[UR8][R4.64] ;  /* 0x0000000804048981 */ /* 0x000ee2000c1e1500 */
[----:B------:R-:W0:Y:S01]  /*0120*/  S2UR UR6, SR_CgaCtaId ;  /* 0x00000000000679c3 */ /* 0x000e220000008800 */
[----:B------:R-:W-:Y:S02]  /*0130*/  UMOV UR4, 0x400 ;  /* 0x0000040000047882 */ /* 0x000fe40000000000 */
[----:B0-----:R-:W-:Y:S01]  /*0140*/  ULEA UR4, UR6, UR4, 0x18 ;  /* 0x0000000406047291 */ /* 0x001fe2000f8ec0ff */
[----:B------:R-:W-:Y:S01]  /*0150*/  BSSY.RECONVERGENT B0, `(.L_x_260) ;  /* 0x0000011000007945 */ /* 0x000fe20003800200 */
[----:B--2---:R-:W-:-:S02]  /*0160*/  @!P0 HADD2.F32 R8, -RZ, R6.H0_H0 ;  /* 0x20000006ff088230 */ /* 0x004fc40000004100 */
[----:B---3--:R-:W-:-:S05]  /*0170*/  @!P0 HADD2.F32 R3, -RZ, R4.H0_H0 ;  /* 0x20000004ff038230 */ /* 0x008fca0000004100 */
[----:B------:R-:W-:-:S05]  /*0180*/  @!P0 FADD R3, R3, R8 ;  /* 0x0000000803038221 */ /* 0x000fca0000000000 */
[----:B------:R-:W-:Y:S02]  /*0190*/  @!P0 F2FP.F16.F32.PACK_AB R5, RZ, R3 ;  /* 0x00000003ff05823e */ /* 0x000fe400000000ff */
[----:B------:R-:W-:-:S05]  /*01a0*/  LEA R3, R2, UR4, 0x1 ;  /* 0x0000000402037c11 */ /* 0x000fca000f8e08ff */
[----:B------:R0:W-:Y:S04]  /*01b0*/  STS.U16 [R3], RZ ;  /* 0x000000ff03007388 */ /* 0x0001e80000000400 */
[----:B------:R0:W-:Y:S01]  /*01c0*/  @!P0 STS.U16 [R3], R5 ;  /* 0x0000000503008388 */ /* 0x0001e20000000400 */
[----:B------:R-:W-:Y:S05]  /*01d0*/  @!P0 BRA `(.L_x_261) ;  /* 0x0000000000208947 */ /* 0x000fea0003800000 */
[----:B------:R-:W-:-:S04]  /*01e0*/  ISETP.GE.U32.AND P0, PT, R9, UR10, PT ;  /* 0x0000000a09007c0c */ /* 0x000fc8000bf06070 */
[----:B------:R-:W-:-:S13]  /*01f0*/  ISETP.GE.U32.AND.EX P0, PT, RZ, UR11, PT, P0 ;  /* 0x0000000bff007c0c */ /* 0x000fda000bf06100 */
[----:B------:R-:W-:Y:S05]  /*0200*/  @P0 BRA `(.L_x_261) ;  /* 0x0000000000140947 */ /* 0x000fea0003800000 */
[----:B------:R-:W1:Y:S02]  /*0210*/  LDCU.64 UR6, c[0x0][0x388] ;  /* 0x00007100ff0677ac */ /* 0x000e640008000a00 */
[----:B-1----:R-:W-:-:S04]  /*0220*/  LEA R4, P0, R9, UR6, 0x1 ;  /* 0x0000000609047c11 */ /* 0x002fc8000f8008ff */
[----:B0-----:R-:W-:-:S05]  /*0230*/  LEA.HI.X R5, R9, UR7, RZ, 0x1, P0 ;  /* 0x0000000709057c11 */ /* 0x001fca00080f0cff */
[----:B------:R-:W2:Y:S04]  /*0240*/  LDG.E.U16 R4, desc[UR8][R4.64] ;  /* 0x0000000804047981 */ /* 0x000ea8000c1e1500 */
[----:B--2---:R1:W-:Y:S02]  /*0250*/  STS.U16 [R3], R4 ;  /* 0x0000000403007388 */ /* 0x0043e40000000400 */
.L_x_261:
[----:B------:R-:W-:Y:S05]  /*0260*/  BSYNC.RECONVERGENT B0 ;  /* 0x0000000000007941 */ /* 0x000fea0003800200 */
.L_x_260:
[----:B------:R-:W-:Y:S01]  /*0270*/  BAR.SYNC.DEFER_BLOCKING 0x0 ;  /* 0x0000000000007b1d */ /* 0x000fe20000010000 */
[----:B------:R-:W-:-:S09]  /*0280*/  UISETP.GE.U32.AND UP0, UPT, UR5, 0x42, UPT ;  /* 0x000000420500788c */ /* 0x000fd2000bf06070 */
[----:B------:R-:W-:Y:S05]  /*0290*/  BRA.U !UP0, `(.L_x_262) ;  /* 0x0000000108447547 */ /* 0x000fea000b800000 */
.L_x_265:
[----:B------:R-:W-:Y:S01]  /*02a0*/  USHF.R.U32.HI UR4, URZ, 0x1, UR5 ;  /* 0x00000001ff047899 */ /* 0x000fe20008011605 */
[----:B------:R-:W-:Y:S05]  /*02b0*/  BSSY.RECONVERGENT B0, `(.L_x_263) ;  /* 0x000000b000007945 */ /* 0x000fea0003800200 */
[----:B------:R-:W-:-:S13]  /*02c0*/  ISETP.GE.U32.AND P0, PT, R2, UR4, PT ;  /* 0x0000000402007c0c */ /* 0x000fda000bf06070 */
[----:B--2---:R-:W-:Y:S05]  /*02d0*/  @P0 BRA `(.L_x_264) ;  /* 0x0000000000200947 */ /* 0x004fea0003800000 */
[----:B------:R-:W-:Y:S01]  /*02e0*/  ULOP3.LUT UR6, UR5, 0x7fe, URZ, 0xc0, !UPT ;  /* 0x000007fe05067892 */ /* 0x000fe2000f8ec0ff */
[----:B-1----:R-:W1:Y:S08]  /*02f0*/  LDS.U16 R4, [R3] ;  /* 0x0000000003047984 */ /* 0x002e700000000400 */
[----:B0-----:R-:W0:Y:S01]  /*0300*/  LDS.U16 R5, [R3+UR6] ;  /* 0x0000000603057984 */ /* 0x001e220008000400 */
[----:B-1----:R-:W-:-:S02]  /*0310*/  HADD2.F32 R4, -RZ, R4.H0_H0 ;  /* 0x20000004ff047230 */ /* 0x002fc40000004100 */
[----:B0-----:R-:W-:-:S05]  /*0320*/  HADD2.F32 R5, -RZ, R5.H0_H0 ;  /* 0x20000005ff057230 */ /* 0x001fca0000004100 */
[----:B------:R-:W-:-:S05]  /*0330*/  FADD R4, R4, R5 ;  /* 0x0000000504047221 */ /* 0x000fca0000000000 */
[----:B------:R-:W-:-:S05]  /*0340*/  F2FP.F16.F32.PACK_AB R4, RZ, R4 ;  /* 0x00000004ff04723e */ /* 0x000fca00000000ff */
[----:B------:R2:W-:Y:S02]  /*0350*/  STS.U16 [R3], R4 ;  /* 0x0000000403007388 */ /* 0x0005e40000000400 */
.L_x_264:
[----:B------:R-:W-:Y:S05]  /*0360*/  BSYNC.RECONVERGENT B0 ;  /* 0x0000000000007941 */ /* 0x000fea0003800200 */
.L_x_263:
[----:B------:R-:W-:Y:S01]  /*0370*/  BAR.SYNC.DEFER_BLOCKING 0x0 ;  /* 0x0000000000007b1d */ /* 0x000fe20000010000 */
[----:B------:R-:W-:-:S05]  /*0380*/  UISETP.GT.U32.AND UP0, UPT, UR5, 0x83, UPT ;  /* 0x000000830500788c */ /* 0x000fca000bf04070 */
[----:B------:R-:W-:-:S04]  /*0390*/  UMOV UR5, UR4 ;  /* 0x0000000400057c82 */ /* 0x000fc80008000000 */
[----:B------:R-:W-:Y:S05]  /*03a0*/  BRA.U UP0, `(.L_x_265) ;  /* 0xfffffffd00bc7547 */ /* 0x000fea000b83ffff */
.L_x_262:
[----:B------:R-:W-:-:S13]  /*03b0*/  ISETP.GT.U32.AND P0, PT, R2, 0x1f, PT ;  /* 0x0000001f0200780c */ /* 0x000fda0003f04070 */
[----:B------:R-:W-:Y:S05]  /*03c0*/  @P0 EXIT ;  /* 0x000000000000094d */ /* 0x000fea0003800000 */
[----:B-12---:R-:W1:Y:S01]  /*03d0*/  LDS.U16 R4, [R3] ;  /* 0x0000000003047984 */ /* 0x006e620000000400 */
[----:B------:R-:W-:-:S03]  /*03e0*/  ISETP.NE.AND P0, PT, R2, RZ, PT ;  /* 0x000000ff0200720c */ /* 0x000fc60003f05270 */
[----:B0-----:R-:W0:Y:S04]  /*03f0*/  LDS.U16 R5, [R3+0x40] ;  /* 0x0000400003057984 */ /* 0x001e280000000400 */
[----:B------:R-:W2:Y:S04]  /*0400*/  LDS.U16 R6, [R3+0x20] ;  /* 0x0000200003067984 */ /* 0x000ea80000000400 */
[----:B------:R-:W3:Y:S04]  /*0410*/  LDS.U16 R7, [R3+0x10] ;  /* 0x0000100003077984 */ /* 0x000ee80000000400 */
[----:B------:R-:W4:Y:S04]  /*0420*/  LDS.U16 R8, [R3+0x8] ;  /* 0x0000080003087984 */ /* 0x000f280000000400 */
[----:B------:R-:W5:Y:S04]  /*0430*/  LDS.U16 R9, [R3+0x4] ;  /* 0x0000040003097984 */ /* 0x000f680000000400 */
[----:B------:R-:W5:Y:S01]  /*0440*/  LDS.U16 R10, [R3+0x2] ;  /* 0x00000200030a7984 */ /* 0x000f620000000400 */
[----:B-1----:R-:W-:-:S02]  /*0450*/  HADD2.F32 R4, -RZ, R4.H0_H0 ;  /* 0x20000004ff047230 */ /* 0x002fc40000004100 */
[----:B0-----:R-:W-:Y:S02]  /*0460*/  HADD2.F32 R5, -RZ, R5.H0_H0 ;  /* 0x20000005ff057230 */ /* 0x001fe40000004100 */
        /* <DEDUP_REMOVED lines=37> */
.L_x_266:
        /* <DEDUP_REMOVED lines=12> */
.L_x_3174:


//--------------------- .text.contiguous_reduce3_f64 --------------------------
	.section	.text.contiguous_reduce3_f64,"ax",@progbits
	.align	128
        .global         contiguous_reduce3_f64
        .type           contiguous_reduce3_f64,@function
        .size           contiguous_reduce3_f64,(.L_x_3105 - contiguous_reduce3_f64)
        .other          contiguous_reduce3_f64,@"STO_CUDA_ENTRY STV_DEFAULT"
contiguous_reduce3_f64:
.text.contiguous_reduce3_f64:
        /* <DEDUP_REMOVED lines=20> */
[----:B------:R0:W-:Y:S06]  /*0140*/  STS.64 [R5], RZ ;  /* 0x000000ff05007388 */ /* 0x0001ec0000000a00 */
        /* <DEDUP_REMOVED lines=23> */
.L_x_285:
        /* <DEDUP_REMOVED lines=27> */
.L_x_269:
[----:B------:R-:W-:Y:S01]  /*0470*/  MOV R26, R0 ;  /* 0x00000000001a7202 */ /* 0x000fe20000000f00 */
[----:B------:R-:W-:Y:S01]  /*0480*/  IMAD.MOV.U32 R2, RZ, RZ, R34 ;  /* 0x000000ffff027224 */ /* 0x000fe200078e0022 */
[----:B------:R-:W-:Y:S02]  /*0490*/  MOV R3, R35 ;  /* 0x0000002300037202 */ /* 0x000fe40000000f00 */
[----:B------:R-:W-:-:S07]  /*04a0*/  MOV R10, 0x4c0 ;  /* 0x000004c0000a7802 */ /* 0x000fce0000000f00 */
[----:B012-4-:R-:W-:Y:S05]  /*04b0*/  CALL.REL.NOINC `($__internal_6_$__cuda_sm20_div_s64) ;  /* 0x0000003000a47944 */ /* 0x017fea0003c00000 */
        /* <DEDUP_REMOVED lines=10> */
.L_x_270:
        /* <DEDUP_REMOVED lines=33> */
.L_x_271:
[----:B------:R-:W-:Y:S01]  /*0770*/  MOV R2, R28 ;  /* 0x0000001c00027202 */ /* 0x000fe20000000f00 */
[----:B------:R-:W-:Y:S01]  /*0780*/  IMAD.MOV.U32 R3, RZ, RZ, R29 ;  /* 0x000000ffff037224 */ /* 0x000fe200078e001d */
[----:B------:R-:W-:-:S07]  /*0790*/  MOV R10, 0x7b0 ;  /* 0x000007b0000a7802 */ /* 0x000fce0000000f00 */
[----:B0---4-:R-:W-:Y:S05]  /*07a0*/  CALL.REL.NOINC `($__internal_6_$__cuda_sm20_div_s64) ;  /* 0x0000002c00e87944 */ /* 0x011fea0003c00000 */
        /* <DEDUP_REMOVED lines=9> */
.L_x_272:
        /* <DEDUP_REMOVED lines=34> */
.L_x_273:
[----:B------:R-:W-:Y:S01]  /*0a60*/  IMAD.MOV.U32 R26, RZ, RZ, R0 ;  /* 0x000000ffff1a7224 */ /* 0x000fe200078e0000 */
[----:B------:R-:W-:Y:S01]  /*0a70*/  MOV R2, R36 ;  /* 0x0000002400027202 */ /* 0x000fe20000000f00 */
[----:B------:R-:W-:Y:S01]  /*0a80*/  IMAD.MOV.U32 R3, RZ, RZ, R37 ;  /* 0x000000ffff037224 */ /* 0x000fe200078e0025 */
[----:B------:R-:W-:-:S07]  /*0a90*/  MOV R10, 0xab0 ;  /* 0x00000ab0000a7802 */ /* 0x000fce0000000f00 */
[----:B0---4-:R-:W-:Y:S05]  /*0aa0*/  CALL.REL.NOINC `($__internal_6_$__cuda_sm20_div_s64) ;  /* 0x0000002c00287944 */ /* 0x011fea0003c00000 */
        /* <DEDUP_REMOVED lines=10> */
.L_x_274:
        /* <DEDUP_REMOVED lines=34> */
.L_x_275:
        /* <DEDUP_REMOVED lines=13> */
.L_x_276:
        /* <DEDUP_REMOVED lines=35> */
.L_x_277:
[----:B------:R-:W-:Y:S01]  /*1070*/  MOV R26, R28 ;  /* 0x0000001c001a7202 */ /* 0x000fe20000000f00 */
[----:B------:R-:W-:Y:S01]  /*1080*/  IMAD.MOV.U32 R2, RZ, RZ, R34 ;  /* 0x000000ffff027224 */ /* 0x000fe200078e0022 */
[----:B------:R-:W-:Y:S02]  /*1090*/  MOV R3, R35 ;  /* 0x0000002300037202 */ /* 0x000fe40000000f00 */
[----:B------:R-:W-:-:S07]  /*10a0*/  MOV R10, 0x10c0 ;  /* 0x000010c0000a7802 */ /* 0x000fce0000000f00 */
[----:B0---4-:R-:W-:Y:S05]  /*10b0*/  CALL.REL.NOINC `($__internal_6_$__cuda_sm20_div_s64) ;  /* 0x0000002400a47944 */ /* 0x011fea0003c00000 */
        /* <DEDUP_REMOVED lines=9> */
.L_x_278:
        /* <DEDUP_REMOVED lines=34> */
.L_x_279:
        /* <DEDUP_REMOVED lines=9> */
[----:B------:R-:W-:Y:S02]  /*1400*/  IMAD R11, R11, R34, RZ ;  /* 0x000000220b0b7224 */ /* 0x000fe400078e02ff */
[----:B------:R-:W-:Y:S02]  /*1410*/  IMAD.MOV.U32 R37, RZ, RZ, R2 ;  /* 0x000000ffff257224 */ /* 0x000fe400078e0002 */
[----:B------:R-:W-:-:S05]  /*1420*/  IMAD R11, R35, R13, R11 ;  /* 0x0000000d230b7224 */ /* 0x000fca00078e020b */
[----:B------:R-:W-:-:S07]  /*1430*/  IADD3 R11, PT, PT, R3, R11, RZ ;  /* 0x0000000b030b7210 */ /* 0x000fce0007ffe0ff */
.L_x_280:
        /* <DEDUP_REMOVED lines=34> */
.L_x_281:
        /* <DEDUP_REMOVED lines=15> */
.L_x_282:
        /* <DEDUP_REMOVED lines=33> */
.L_x_283:
[----:B------:R-:W-:Y:S01]  /*1960*/  IMAD.MOV.U32 R2, RZ, RZ, R32 ;  /* 0x000000ffff027224 */ /* 0x000fe200078e0020 */
[----:B------:R-:W-:Y:S02]  /*1970*/  MOV R3, R33 ;  /* 0x0000002100037202 */ /* 0x000fe40000000f00 */
[----:B------:R-:W-:-:S07]  /*1980*/  MOV R10, 0x19a0 ;  /* 0x000019a0000a7802 */ /* 0x000fce0000000f00 */
[----:B0---4-:R-:W-:Y:S05]  /*1990*/  CALL.REL.NOINC `($__internal_6_$__cuda_sm20_div_s64) ;  /* 0x0000001c006c7944 */ /* 0x011fea0003c00000 */
[----:B------:R-:W-:Y:S01]  /*19a0*/  IADD3 R13, P0, PT, RZ, -R22, RZ ;  /* 0x80000016ff0d7210 */ /* 0x000fe20007f1e0ff */
[----:B------:R-:W-:-:S04]  /*19b0*/  HFMA2 R27, -RZ, RZ, 0, 0 ;  /* 0x00000000ff1b7431 */ /* 0x000fc800000001ff */
[----:B------:R-:W-:-:S04]  /*19c0*/  IMAD.X R11, RZ, RZ, ~R2, P0 ;  /* 0x000000ffff0b7224 */ /* 0x000fc800000e0e02 */
[----:B------:R-:W-:Y:S02]  /*19d0*/  IMAD R11, R11, R32, RZ ;  /* 0x000000200b0b7224 */ /* 0x000fe400078e02ff */
[----:B------:R-:W-:-:S04]  /*19e0*/  IMAD.WIDE.U32 R2, R32, R13, R26 ;  /* 0x0000000d20027225 */ /* 0x000fc800078e001a */
[----:B------:R-:W-:Y:S02]  /*19f0*/  IMAD R11, R33, R13, R11 ;  /* 0x0000000d210b7224 */ /* 0x000fe400078e020b */
[----:B------:R-:W-:-:S03]  /*1a00*/  IMAD.MOV.U32 R33, RZ, RZ, R2 ;  /* 0x000000ffff217224 */ /* 0x000fc600078e0002 */
[----:B------:R-:W-:-:S07]  /*1a10*/  IADD3 R11, PT, PT, R3, R11, RZ ;  /* 0x0000000b030b7210 */ /* 0x000fce0007ffe0ff */
.L_x_284:
[----:B----4-:R-:W-:-:S06]  /*1a20*/  IMAD.WIDE.U32 R2, R0, 0x8, R20 ;  /* 0x0000000800027825 */ /* 0x010fcc00078e0014 */
[----:B------:R-:W2:Y:S01]  /*1a30*/  LDG.E.64 R2, desc[UR10][R2.64] ;  /* 0x0000000a02027981 */ /* 0x000ea2000c1e1b00 */
[----:B------:R-:W-:Y:S01]  /*1a40*/  UIADD3 UR7, UPT, UPT, UR7, 0x8, URZ ;  /* 0x0000000807077890 */ /* 0x000fe2000fffe0ff */
[----:B------:R-:W-:Y:S02]  /*1a50*/  IMAD.MOV.U32 R28, RZ, RZ, R34 ;  /* 0x000000ffff1c7224 */ /* 0x000fe400078e0022 */
[----:B------:R-:W-:Y:S01]  /*1a60*/  VIADD R4, R4, 0xfffffff8 ;  /* 0xfffffff804047836 */ /* 0x000fe20000000000 */
[----:B------:R-:W-:Y:S01]  /*1a70*/  UISETP.NE.AND UP0, UPT, UR7, URZ, UPT ;  /* 0x000000ff0700728c */ /* 0x000fe2000bf05270 */
[-C--:B--2---:R-:W-:Y:S02]  /*1a80*/  IMAD R0, R3, R33.reuse, RZ ;  /* 0x0000002103007224 */ /* 0x084fe400078e02ff */
[----:B------:R-:W-:-:S04]  /*1a90*/  IMAD.WIDE.U32 R32, R2, R33, R28 ;  /* 0x0000002102207225 */ /* 0x000fc800078e001c */
[----:B------:R-:W-:Y:S01]  /*1aa0*/  IMAD R11, R2, R11, R0 ;  /* 0x0000000b020b7224 */ /* 0x000fe200078e0200 */
[----:B------:R-:W-:-:S04]  /*1ab0*/  MOV R0, R22 ;  /* 0x0000001600007202 */ /* 0x000fc80000000f00 */
[----:B------:R-:W-:Y:S01]  /*1ac0*/  IADD3 R33, PT, PT, R33, R11, RZ ;  /* 0x0000000b21217210 */ /* 0x000fe20007ffe0ff */
[----:B------:R-:W-:Y:S06]  /*1ad0*/  BRA.U UP0, `(.L_x_285) ;  /* 0xffffffe500f87547 */ /* 0x000fec000b83ffff */
[----:B------:R-:W-:-:S07]  /*1ae0*/  VIADD R4, R4, 0x3 ;  /* 0x0000000304047836 */ /* 0x000fce0000000000 */
.L_x_268:
        /* <DEDUP_REMOVED lines=15> */
[----:B-1----:R-:W-:-:S06]  /*1be0*/  IADD3 R2, PT, PT, R10, 0xffffffe, RZ ;  /* 0x0ffffffe0a027810 */ /* 0x002fcc0007ffe0ff */
[----:B------:R1:W2:Y:S02]  /*1bf0*/  F2I.FTZ.U32.TRUNC.NTZ R3, R2 ;  /* 0x0000000200037305 */ /* 0x0002a4000021f000 */
[----:B-1----:R-:W-:Y:S01]  /*1c00*/  MOV R2, RZ ;  /* 0x000000ff00027202 */ /* 0x002fe20000000f00 */
[----:B--2---:R-:W-:-:S04]  /*1c10*/  IMAD R11, R11, R3, RZ ;  /* 0x000000030b0b7224 */ /* 0x004fc800078e02ff */
[----:B------:R-:W-:-:S04]  /*1c20*/  IMAD.HI.U32 R3, R3, R11, R2 ;  /* 0x0000000b03037227 */ /* 0x000fc800078e0002 */
[----:B------:R-:W-:Y:S02]  /*1c30*/  HFMA2 R11, -RZ, RZ, 0, 0 ;  /* 0x00000000ff0b7431 */ /* 0x000fe400000001ff */
        /* <DEDUP_REMOVED lines=12> */
.L_x_287:
[----:B------:R-:W-:Y:S01]  /*1d00*/  IMAD.MOV.U32 R26, RZ, RZ, R0 ;  /* 0x000000ffff1a7224 */ /* 0x000fe200078e0000 */
[----:B------:R-:W-:Y:S01]  /*1d10*/  MOV R2, R14 ;  /* 0x0000000e00027202 */ /* 0x000fe20000000f00 */
[----:B------:R-:W-:Y:S01]  /*1d20*/  IMAD.MOV.U32 R3, RZ, RZ, R15 ;  /* 0x000000ffff037224 */ /* 0x000fe200078e000f */
[----:B------:R-:W-:-:S07]  /*1d30*/  MOV R10, 0x1d50 ;  /* 0x00001d50000a7802 */ /* 0x000fce0000000f00 */
[----:B0-----:R-:W-:Y:S05]  /*1d40*/  CALL.REL.NOINC `($__internal_6_$__cuda_sm20_div_s64) ;  /* 0x0000001800807944 */ /* 0x001fea0003c00000 */
        /* <DEDUP_REMOVED lines=10> */
.L_x_288:
        /* <DEDUP_REMOVED lines=10> */
[----:B------:R-:W-:-:S04]  /*1e90*/  IMAD R11, R2, R11, R10 ;  /* 0x0000000b020b7224 */ /* 0x000fc800078e020a */
[----:B------:R-:W-:Y:S02]  /*1ea0*/  IMAD.IADD R21, R19, 0x1, R11 ;  /* 0x0000000113157824 */ /* 0x000fe400078e020b */
        /* <DEDUP_REMOVED lines=23> */
.L_x_289:
[----:B------:R-:W-:Y:S01]  /*2020*/  IMAD.MOV.U32 R2, RZ, RZ, R14 ;  /* 0x000000ffff027224 */ /* 0x000fe200078e000e */
[----:B------:R-:W-:Y:S02]  /*2030*/  MOV R3, R15 ;  /* 0x0000000f00037202 */ /* 0x000fe40000000f00 */
[----:B------:R-:W-:-:S07]  /*2040*/  MOV R10, 0x2060 ;  /* 0x00002060000a7802 */ /* 0x000fce0000000f00 */
[----:B0-----:R-:W-:Y:S05]  /*2050*/  CALL.REL.NOINC `($__internal_6_$__cuda_sm20_div_s64) ;  /* 0x0000001400bc7944 */ /* 0x001fea0003c00000 */
        /* <DEDUP_REMOVED lines=9> */
.L_x_290:
        /* <DEDUP_REMOVED lines=36> */
.L_x_291:
[----:B------:R-:W-:Y:S01]  /*2330*/  MOV R26, R16 ;  /* 0x00000010001a7202 */ /* 0x000fe20000000f00 */
[----:B------:R-:W-:Y:S01]  /*2340*/  IMAD.MOV.U32 R2, RZ, RZ, R28 ;  /* 0x000000ffff027224 */ /* 0x000fe200078e001c */
[----:B------:R-:W-:Y:S02]  /*2350*/  MOV R3, R29 ;  /* 0x0000001d00037202 */ /* 0x000fe40000000f00 */
[----:B------:R-:W-:-:S07]  /*2360*/  MOV R10, 0x2380 ;  /* 0x00002380000a7802 */ /* 0x000fce0000000f00 */
[----:B0-----:R-:W-:Y:S05]  /*2370*/  CALL.REL.NOINC `($__internal_6_$__cuda_sm20_div_s64) ;  /* 0x0000001000f47944 */ /* 0x001fea0003c00000 */
[-C--:B------:R-:W-:Y:S01]  /*2380*/  IADD3 R13, P0, PT, RZ, -R22.reuse, RZ ;  /* 0x80000016ff0d7210 */ /* 0x080fe20007f1e0ff */
[----:B------:R-:W-:Y:S01]  /*2390*/  IMAD.MOV.U32 R17, RZ, RZ, RZ ;  /* 0x000000ffff117224 */ /* 0x000fe200078e00ff */
[----:B------:R-:W-:Y:S02]  /*23a0*/  MOV R26, R22 ;  /* 0x00000016001a7202 */ /* 0x000fe40000000f00 */
[----:B------:R-:W-:Y:S01]  /*23b0*/  IADD3.X R11, PT, PT, RZ, ~R2, RZ, P0, !PT ;  /* 0x80000002ff0b7210 */ /* 0x000fe200007fe4ff */
[----:B------:R-:W-:-:S04]  /*23c0*/  IMAD.WIDE.U32 R2, R28, R13, R16 ;  /* 0x0000000d1c027225 */ /* 0x000fc800078e0010 */
[----:B------:R-:W-:-:S04]  /*23d0*/  IMAD R11, R11, R28, RZ ;  /* 0x0000001c0b0b7224 */ /* 0x000fc800078e02ff */
[----:B------:R-:W-:Y:S01]  /*23e0*/  IMAD R11, R29, R13, R11 ;  /* 0x0000000d1d0b7224 */ /* 0x000fe200078e020b */
[----:B------:R-:W-:-:S03]  /*23f0*/  MOV R29, R2 ;  /* 0x00000002001d7202 */ /* 0x000fc60000000f00 */
[----:B------:R-:W-:-:S07]  /*2400*/  IMAD.IADD R11, R3, 0x1, R11 ;  /* 0x00000001030b7824 */ /* 0x000fce00078e020b */
.L_x_292:
[----:B------:R-:W1:Y:S01]  /*2410*/  LDC.64 R16, c[0x0][0x390] ;  /* 0x0000e400ff107b82 */ /* 0x000e620000000a00 */
[----:B------:R-:W-:-:S07]  /*2420*/  IADD3 R0, PT, PT, R4, -0x3, RZ ;  /* 0xfffffffd04007810 */ /* 0x000fce0007ffe0ff */
        /* <DEDUP_REMOVED lines=9> */
[----:B------:R-:W-:-:S04]  /*24c0*/  IMAD R11, R2, R11, R10 ;  /* 0x0000000b020b7224 */ /* 0x000fc800078e020a */
[----:B------:R-:W-:Y:S02]  /*24d0*/  IMAD.IADD R19, R15, 0x1, R11 ;  /* 0x000000010f137824 */ /* 0x000fe400078e020b */
        /* <DEDUP_REMOVED lines=20> */
[----:B------:R-:W-:Y:S02]  /*2620*/  IADD3 R17, PT, PT, -R3, RZ, RZ ;  /* 0x000000ff03117210 */ /* 0x000fe40007ffe1ff */
[----:B------:R-:W-:-:S03]  /*2630*/  MOV R22, R3 ;  /* 0x0000000300167202 */ /* 0x000fc60000000f00 */
[----:B------:R-:W-:Y:S01]  /*2640*/  IMAD R17, R16, R17, R26 ;  /* 0x0000001110117224 */ /* 0x000fe200078e021a */
[----:B------:R-:W-:Y:S06]  /*2650*/  BRA `(.L_x_294) ;  /* 0x0000000000307947 */ /* 0x000fec0003800000 */
.L_x_293:
[----:B------:R-:W-:Y:S01]  /*2660*/  MOV R2, R16 ;  /* 0x0000001000027202 */ /* 0x000fe20000000f00 */
[----:B------:R-:W-:Y:S01]  /*2670*/  IMAD.MOV.U32 R3, RZ, RZ, R17 ;  /* 0x000000ffff037224 */ /* 0x000fe200078e0011 */
[----:B------:R-:W-:-:S07]  /*2680*/  MOV R10, 0x26a0 ;  /* 0x000026a0000a7802 */ /* 0x000fce0000000f00 */
[----:B0-----:R-:W-:Y:S05]  /*2690*/  CALL.REL.NOINC `($__internal_6_$__cuda_sm20_div_s64) ;  /* 0x00000010002c7944 */ /* 0x001fea0003c00000 */
[----:B------:R-:W-:Y:S01]  /*26a0*/  IADD3 R13, P0, PT, RZ, -R22, RZ ;  /* 0x80000016ff0d7210 */ /* 0x000fe20007f1e0ff */
[----:B------:R-:W-:-:S03]  /*26b0*/  HFMA2 R27, -RZ, RZ, 0, 0 ;  /* 0x00000000ff1b7431 */ /* 0x000fc600000001ff */
[----:B------:R-:W-:-:S05]  /*26c0*/  IADD3.X R11, PT, PT, RZ, ~R2, RZ, P0, !PT ;  /* 0x80000002ff0b7210 */ /* 0x000fca00007fe4ff */
[----:B------:R-:W-:Y:S02]  /*26d0*/  IMAD R11, R11, R16, RZ ;  /* 0x000000100b0b7224 */ /* 0x000fe400078e02ff */
[----:B------:R-:W-:-:S04]  /*26e0*/  IMAD.WIDE.U32 R2, R16, R13, R26 ;  /* 0x0000000d10027225 */ /* 0x000fc800078e001a */
[----:B------:R-:W-:Y:S02]  /*26f0*/  IMAD R11, R17, R13, R11 ;  /* 0x0000000d110b7224 */ /* 0x000fe400078e020b */
[----:B------:R-:W-:-:S03]  /*2700*/  IMAD.MOV.U32 R17, RZ, RZ, R2 ;  /* 0x000000ffff117224 */ /* 0x000fc600078e0002 */
[----:B------:R-:W-:-:S07]  /*2710*/  IADD3 R11, PT, PT, R3, R11, RZ ;  /* 0x0000000b030b7210 */ /* 0x000fce0007ffe0ff */
.L_x_294:
[----:B------:R-:W1:Y:S02]  /*2720*/  LDC.64 R2, c[0x0][0x398] ;  /* 0x0000e600ff027b82 */ /* 0x000e640000000a00 */
[----:B-1----:R-:W-:-:S06]  /*2730*/  IMAD.WIDE.U32 R2, R0, 0x8, R2 ;  /* 0x0000000800027825 */ /* 0x002fcc00078e0002 */
[----:B------:R-:W2:Y:S01]  /*2740*/  LDG.E.64 R2, desc[UR10][R2.64] ;  /* 0x0000000a02027981 */ /* 0x000ea2000c1e1b00 */
[----:B------:R-:W-:Y:S01]  /*2750*/  MOV R18, R14 ;  /* 0x0000000e00127202 */ /* 0x000fe20000000f00 */
[----:B------:R-:W-:Y:S02]  /*2760*/  VIADD R4, R4, 0xfffffffc ;  /* 0xfffffffc04047836 */ /* 0x000fe40000000000 */
[-C--:B--2---:R-:W-:Y:S02]  /*2770*/  IMAD R0, R3, R17.reuse, RZ ;  /* 0x0000001103007224 */ /* 0x084fe400078e02ff */
[----:B------:R-:W-:-:S04]  /*2780*/  IMAD.WIDE.U32 R32, R2, R17, R18 ;  /* 0x0000001102207225 */ /* 0x000fc800078e0012 */
[----:B------:R-:W-:Y:S01]  /*2790*/  IMAD R11, R2, R11, R0 ;  /* 0x0000000b020b7224 */ /* 0x000fe200078e0200 */
[----:B------:R-:W-:-:S04]  /*27a0*/  MOV R0, R22 ;  /* 0x0000001600007202 */ /* 0x000fc80000000f00 */
[----:B------:R-:W-:-:S07]  /*27b0*/  IADD3 R33, PT, PT, R33, R11, RZ ;  /* 0x0000000b21217210 */ /* 0x000fce0007ffe0ff */
.L_x_286:
        /* <DEDUP_REMOVED lines=31> */
.L_x_296:
[----:B------:R-:W-:Y:S01]  /*29b0*/  IMAD.MOV.U32 R26, RZ, RZ, R0 ;  /* 0x000000ffff1a7224 */ /* 0x000fe200078e0000 */
[----:B------:R-:W-:Y:S02]  /*29c0*/  MOV R2, R14 ;  /* 0x0000000e00027202 */ /* 0x000fe40000000f00 */
[----:B------:R-:W-:Y:S02]  /*29d0*/  MOV R3, R15 ;  /* 0x0000000f00037202 */ /* 0x000fe40000000f00 */
[----:B------:R-:W-:-:S07]  /*29e0*/  MOV R10, 0x2a00 ;  /* 0x00002a00000a7802 */ /* 0x000fce0000000f00 */
[----:B0-----:R-:W-:Y:S05]  /*29f0*/  CALL.REL.NOINC `($__internal_6_$__cuda_sm20_div_s64) ;  /* 0x0000000c00547944 */ /* 0x001fea0003c00000 */
        /* <DEDUP_REMOVED lines=10> */
.L_x_297:
        /* <DEDUP_REMOVED lines=36> */
.L_x_298:
[----:B------:R-:W-:Y:S01]  /*2ce0*/  IMAD.MOV.U32 R2, RZ, RZ, R14 ;  /* 0x000000ffff027224 */ /* 0x000fe200078e000e */
[----:B------:R-:W-:Y:S02]  /*2cf0*/  MOV R3, R15 ;  /* 0x0000000f00037202 */ /* 0x000fe40000000f00 */
[----:B------:R-:W-:-:S07]  /*2d00*/  MOV R10, 0x2d20 ;  /* 0x00002d20000a7802 */ /* 0x000fce0000000f00 */
[----:B0-----:R-:W-:Y:S05]  /*2d10*/  CALL.REL.NOINC `($__internal_6_$__cuda_sm20_div_s64) ;  /* 0x00000008008c7944 */ /* 0x001fea0003c00000 */
        /* <DEDUP_REMOVED lines=8> */
.L_x_299:
        /* <DEDUP_REMOVED lines=10> */
.L_x_295:
        /* <DEDUP_REMOVED lines=13> */
[----:B-1----:R-:W-:Y:S01]  /*2f10*/  IADD3 R10, PT, PT, R3, 0xffffffe, RZ ;  /* 0x0ffffffe030a7810 */ /* 0x002fe20007ffe0ff */
[----:B------:R-:W-:-:S05]  /*2f20*/  HFMA2 R3, -RZ, RZ, 0, 0 ;  /* 0x00000000ff037431 */ /* 0x000fca00000001ff */
        /* <DEDUP_REMOVED lines=8> */
[----:B------:R-:W-:-:S04]  /*2fb0*/  @P0 IADD3 R11, PT, PT, -R2, R11, RZ ;  /* 0x0000000b020b0210 */ /* 0x000fc80007ffe1ff */
[----:B------:R-:W-:-:S13]  /*2fc0*/  ISETP.GE.U32.AND P0, PT, R11, R2, PT ;  /* 0x000000020b00720c */ /* 0x000fda0003f06070 */
[----:B------:R-:W-:Y:S01]  /*2fd0*/  @P0 IMAD.IADD R11, R11, 0x1, -R2 ;  /* 0x000000010b0b0824 */ /* 0x000fe200078e0a02 */
[----:B------:R-:W-:-:S04]  /*2fe0*/  @!P1 LOP3.LUT R11, RZ, R2, RZ, 0x33, !PT ;  /* 0x00000002ff0b9212 */ /* 0x000fc800078e33ff */
[----:B------:R-:W-:Y:S01]  /*2ff0*/  MOV R2, R11 ;  /* 0x0000000b00027202 */ /* 0x000fe20000000f00 */
[----:B------:R-:W-:Y:S06]  /*3000*/  BRA `(.L_x_301) ;  /* 0x0000000000087947 */ /* 0x000fec0003800000 */
.L_x_300:
[----:B------:R-:W-:-:S07]  /*3010*/  MOV R12, 0x3030 ;  /* 0x00003030000c7802 */ /* 0x000fce0000000f00 */
[----:B0-----:R-:W-:Y:S05]  /*3020*/  CALL.REL.NOINC `($__internal_7_$__cuda_sm20_rem_s64) ;  /* 0x0000000c00147944 */ /* 0x001fea0003c00000 */
.L_x_301:
[----:B------:R-:W1:Y:S02]  /*3030*/  LDC.64 R10, c[0x0][0x398] ;  /* 0x0000e600ff0a7b82 */ /* 0x000e640000000a00 */
[----:B-1----:R-:W-:-:S06]  /*3040*/  IMAD.WIDE.U32 R10, R4, 0x8, R10 ;  /* 0x00000008040a7825 */ /* 0x002fcc00078e000a */
[----:B------:R-:W2:Y:S02]  /*3050*/  LDG.E.64 R10, desc[UR10][R10.64] ;  /* 0x0000000a0a0a7981 */ /* 0x000ea4000c1e1b00 */
[-C--:B--2---:R-:W-:Y:S02]  /*3060*/  IMAD R13, R11, R2.reuse, RZ ;  /* 0x000000020b0d7224 */ /* 0x084fe400078e02ff */
[----:B------:R-:W-:-:S04]  /*3070*/  IMAD.WIDE.U32 R32, R10, R2, R32 ;  /* 0x000000020a207225 */ /* 0x000fc800078e0020 */
[----:B------:R-:W-:-:S04]  /*3080*/  IMAD R13, R10, R3, R13 ;  /* 0x000000030a0d7224 */ /* 0x000fc800078e020d */
[----:B------:R-:W-:-:S07]  /*3090*/  IMAD.IADD R33, R33, 0x1, R13 ;  /* 0x0000000121217824 */ /* 0x000fce00078e020d */
.L_x_267:
[----:B------:R-:W1:Y:S02]  /*30a0*/  LDCU.64 UR12, c[0x0][0x388] ;  /* 0x00007100ff0c77ac */ /* 0x000e640008000a00 */
[----:B-1----:R-:W-:-:S04]  /*30b0*/  LEA R2, P0, R32, UR12, 0x3 ;  /* 0x0000000c20027c11 */ /* 0x002fc8000f8018ff */
[----:B------:R-:W-:-:S06]  /*30c0*/  LEA.HI.X R3, R32, UR13, R33, 0x3, P0 ;  /* 0x0000000d20037c11 */ /* 0x000fcc00080f1c21 */
[----:B------:R-:W2:Y:S01]  /*30d0*/  LDG.E.64 R2, desc[UR10][R2.64] ;  /* 0x0000000a02027981 */ /* 0x000ea2000c1e1b00 */
[----:B------:R-:W-:-:S03]  /*30e0*/  ISETP.NE.AND P0, PT, R9, RZ, PT ;  /* 0x000000ff0900720c */ /* 0x000fc60003f05270 */
[----:B--2---:R1:W-:Y:S01]  /*30f0*/  STS.64 [R5], R2 ;  /* 0x0000000205007388 */ /* 0x0043e20000000a00 */
[----:B------:R-:W-:Y:S09]  /*3100*/  BAR.SYNC.DEFER_BLOCKING 0x0 ;  /* 0x0000000000007b1d */ /* 0x000ff20000010000 */
[----:B------:R-:W-:Y:S05]  /*3110*/  @P0 EXIT ;  /* 0x000000000000094d */ /* 0x000fea0003800000 */
[----:B------:R-:W-:-:S13]  /*3120*/  ISETP.GT.U32.AND P0, PT, R7, 0x1, PT ;  /* 0x000000010700780c */ /* 0x000fda0003f04070 */
[----:B------:R-:W-:-:S06]  /*3130*/  @!P0 LEA R14, R8, UR5, 0x3 ;  /* 0x00000005080e8c11 */ /* 0x000fcc000f8e18ff */
[----:B------:R-:W2:Y:S01]  /*3140*/  @!P0 LDS.64 R14, [R14] ;  /* 0x000000000e0e8984 */ /* 0x000ea20000000a00 */
[----:B------:R-:W-:Y:S05]  /*3150*/  @!P0 BRA `(.L_x_302) ;  /* 0x0000000400688947 */ /* 0x000fea0003800000 */
[----:B------:R-:W-:Y:S01]  /*3160*/  LEA R0, R8, UR5, 0x3 ;  /* 0x0000000508007c11 */ /* 0x000fe2000f8e18ff */
[----:B------:R-:W-:Y:S01]  /*3170*/  IMAD.MOV.U32 R12, RZ, RZ, 0x1 ;  /* 0x00000001ff0c7424 */ /* 0x000fe200078e00ff */
[C---:B-1----:R-:W-:Y:S02]  /*3180*/  IADD3 R2, PT, PT, R7.reuse, -0x2, RZ ;  /* 0xfffffffe07027810 */ /* 0x042fe40007ffe0ff */
[----:B------:R-:W-:Y:S01]  /*3190*/  IADD3 R10, PT, PT, R7, -0x1, RZ ;  /* 0xffffffff070a7810 */ /* 0x000fe20007ffe0ff */
[----:B--2---:R1:W2:Y:S01]  /*31a0*/  LDS.64 R14, [R0] ;  /* 0x00000000000e7984 */ /* 0x0042a20000000a00 */
[----:B------:R-:W-:Y:S02]  /*31b0*/  ISETP.GE.U32.AND P0, PT, R2, 0x7, PT ;  /* 0x000000070200780c */ /* 0x000fe40003f06070 */
[----:B------:R-:W-:-:S11]  /*31c0*/  LOP3.LUT R7, R10, 0x7, RZ, 0xc0, !PT ;  /* 0x000000070a077812 */ /* 0x000fd600078ec0ff */
[----:B-1----:R-:W-:Y:S05]  /*31d0*/  @!P0 BRA `(.L_x_303) ;  /* 0x0000000000a88947 */ /* 0x002fea0003800000 */
[----:B------:R-:W1:Y:S01]  /*31e0*/  S2UR UR6, SR_CgaCtaId ;  /* 0x00000000000679c3 */ /* 0x000e620000008800 */
[----:B------:R-:W-:Y:S01]  /*31f0*/  USHF.L.U32 UR7, UR9, 0x3, URZ ;  /* 0x0000000309077899 */ /* 0x000fe200080006ff */
[----:B------:R-:W-:Y:S01]  /*3200*/  LOP3.LUT R13, R10, 0xfffffff8, RZ, 0xc0, !PT ;  /* 0xfffffff80a0d7812 */ /* 0x000fe200078ec0ff */
[----:B------:R-:W-:Y:S01]  /*3210*/  UMOV UR4, 0x400 ;  /* 0x0000040000047882 */ /* 0x000fe20000000000 */
[----:B------:R-:W-:Y:S01]  /*3220*/  HFMA2 R12, -RZ, RZ, 0, 0 ;  /* 0x00000000ff0c7431 */ /* 0x000fe200000001ff */
[----:B------:R-:W-:Y:S02]  /*3230*/  MOV R20, 0x1 ;  /* 0x0000000100147802 */ /* 0x000fe40000000f00 */
[----:B------:R-:W-:Y:S01]  /*3240*/  LEA R8, R8, UR7, 0x3 ;  /* 0x0000000708087c11 */ /* 0x000fe2000f8e18ff */
[----:B------:R-:W-:Y:S01]  /*3250*/  IMAD.MOV R13, RZ, RZ, -R13 ;  /* 0x000000ffff0d7224 */ /* 0x000fe200078e0a0d */
[----:B-1----:R-:W-:-:S06]  /*3260*/  ULEA UR4, UR6, UR4, 0x18 ;  /* 0x0000000406047291 */ /* 0x002fcc000f8ec0ff */
[----:B------:R-:W-:-:S07]  /*3270*/  IADD3 R11, PT, PT, R8, UR4, RZ ;  /* 0x00000004080b7c10 */ /* 0x000fce000fffe0ff */
.L_x_304:
[----:B------:R-:W-:Y:S01]  /*3280*/  IMAD R3, R20, UR9, RZ ;  /* 0x0000000914037c24 */ /* 0x000fe2000f8e02ff */
[----:B------:R-:W2:Y:S01]  /*3290*/  LDS.64 R8, [R11] ;  /* 0x000000000b087984 */ /* 0x000ea20000000a00 */
[----:B------:R-:W-:Y:S01]  /*32a0*/  VIADD R13, R13, 0x8 ;  /* 0x000000080d0d7836 */ /* 0x000fe20000000000 */
[----:B------:R-:W-:Y:S01]  /*32b0*/  IADD3 R12, PT, PT, R12, 0x8, RZ ;  /* 0x000000080c0c7810 */ /* 0x000fe20007ffe0ff */
[----:B------:R-:W-:Y:S01]  /*32c0*/  VIADD R20, R20, 0x8 ;  /* 0x0000000814147836 */ /* 0x000fe20000000000 */
[----:B------:R-:W-:Y:S02]  /*32d0*/  LEA R21, R3, R0, 0x3 ;  /* 0x0000000003157211 */ /* 0x000fe400078e18ff */
[----:B------:R-:W-:-:S03]  /*32e0*/  ISETP.NE.AND P0, PT, R13, RZ, PT ;  /* 0x000000ff0d00720c */ /* 0x000fc60003f05270 */
[----:B------:R1:W3:Y:S01]  /*32f0*/  LDS.64 R18, [R21+UR7] ;  /* 0x0000000715127984 */ /* 0x0002e20008000a00 */
[----:B------:R-:W-:-:S05]  /*3300*/  VIADD R22, R21, UR7 ;  /* 0x0000000715167c36 */ /* 0x000fca0008000000 */
[----:B------:R-:W4:Y:S01]  /*3310*/  LDS.64 R16, [R22+UR7] ;  /* 0x0000000716107984 */ /* 0x000f220008000a00 */
[----:B------:R-:W-:-:S04]  /*3320*/  IADD3 R23, PT, PT, R22, UR7, RZ ;  /* 0x0000000716177c10 */ /* 0x000fc8000fffe0ff */
[----:B------:R-:W-:Y:S01]  /*3330*/  IADD3 R24, PT, PT, R23, UR7, RZ ;  /* 0x0000000717187c10 */ /* 0x000fe2000fffe0ff */
[----:B------:R-:W5:Y:S04]  /*3340*/  LDS.64 R2, [R23+UR7] ;  /* 0x0000000717027984 */ /* 0x000f680008000a00 */
[----:B0-----:R-:W0:Y:S01]  /*3350*/  LDS.64 R4, [R24+UR7] ;  /* 0x0000000718047984 */ /* 0x001e220008000a00 */
[----:B------:R-:W-:-:S05]  /*3360*/  VIADD R25, R24, UR7 ;  /* 0x0000000718197c36 */ /* 0x000fca0008000000 */
[----:B------:R-:W-:-:S04]  /*3370*/  IADD3 R26, PT, PT, R25, UR7, RZ ;  /* 0x00000007191a7c10 */ /* 0x000fc8000fffe0ff */
[----:B-1----:R-:W-:Y:S01]  /*3380*/  IADD3 R21, PT, PT, R26, UR7, RZ ;  /* 0x000000071a157c10 */ /* 0x002fe2000fffe0ff */
[----:B--2---:R-:W-:Y:S01]  /*3390*/  DADD R14, R8, R14 ;  /* 0x00000000080e7229 */ /* 0x004fe2000000000e */
[----:B------:R-:W1:Y:S07]  /*33a0*/  LDS.64 R8, [R25+UR7] ;  /* 0x0000000719087984 */ /* 0x000e6e0008000a00 */
[----:B---3--:R-:W-:Y:S02]  /*33b0*/  DADD R18, R14, R18 ;  /* 0x000000000e127229 */ /* 0x008fe40000000012 */
[----:B------:R-:W2:Y:S06]  /*33c0*/  LDS.64 R14, [R26+UR7] ;  /* 0x000000071a0e7984 */ /* 0x000eac0008000a00 */
[----:B----4-:R-:W-:Y:S01]  /*33d0*/  DADD R18, R18, R16 ;  /* 0x0000000012127229 */ /* 0x010fe20000000010 */
[----:B------:R-:W3:Y:S07]  /*33e0*/  LDS.64 R16, [R21+UR7] ;  /* 0x0000000715107984 */ /* 0x000eee0008000a00 */
[----:B-----5:R-:W-:-:S08]  /*33f0*/  DADD R2, R18, R2 ;  /* 0x0000000012027229 */ /* 0x020fd00000000002 */
[----:B0-----:R-:W-:Y:S01]  /*3400*/  DADD R2, R2, R4 ;  /* 0x0000000002027229 */ /* 0x001fe20000000004 */
[----:B------:R-:W0:Y:S07]  /*3410*/  LDC R4, c[0x0][0x360] ;  /* 0x0000d800ff047b82 */ /* 0x000e2e0000000800 */
[----:B-1----:R-:W-:-:S08]  /*3420*/  DADD R2, R2, R8 ;  /* 0x0000000002027229 */ /* 0x002fd00000000008 */
[----:B--2---:R-:W-:-:S08]  /*3430*/  DADD R14, R2, R14 ;  /* 0x00000000020e7229 */ /* 0x004fd0000000000e */
[----:B---3--:R-:W-:Y:S01]  /*3440*/  DADD R14, R14, R16 ;  /* 0x000000000e0e7229 */ /* 0x008fe20000000010 */
[----:B0-----:R-:W-:Y:S01]  /*3450*/  LEA R11, R4, R11, 0x6 ;  /* 0x0000000b040b7211 */ /* 0x001fe200078e30ff */
[----:B------:R-:W-:Y:S09]  /*3460*/  @P0 BRA `(.L_x_304) ;  /* 0xfffffffc00840947 */ /* 0x000ff2000383ffff */
[----:B------:R-:W-:-:S07]  /*3470*/  IADD3 R12, PT, PT, R12, 0x1, RZ ;  /* 0x000000010c0c7810 */ /* 0x000fce0007ffe0ff */
.L_x_303:
[----:B------:R-:W-:-:S13]  /*3480*/  ISETP.NE.AND P0, PT, R7, RZ, PT ;  /* 0x000000ff0700720c */ /* 0x000fda0003f05270 */
[----:B------:R-:W-:Y:S05]  /*3490*/  @!P0 BRA `(.L_x_305) ;  /* 0x0000000000948947 */ /* 0x000fea0003800000 */
[----:B------:R-:W-:Y:S02]  /*34a0*/  ISETP.GE.U32.AND P0, PT, R7, 0x4, PT ;  /* 0x000000040700780c */ /* 0x000fe40003f06070 */
[----:B------:R-:W-:-:S04]  /*34b0*/  LOP3.LUT R18, R10, 0x3, RZ, 0xc0, !PT ;  /* 0x000000030a127812 */ /* 0x000fc800078ec0ff */
[----:B------:R-:W-:-:S07]  /*34c0*/  ISETP.NE.AND P1, PT, R18, RZ, PT ;  /* 0x000000ff1200720c */ /* 0x000fce0003f25270 */
[----:B------:R-:W-:Y:S06]  /*34d0*/  @!P0 BRA `(.L_x_306) ;  /* 0x00000000003c8947 */ /* 0x000fec0003800000 */
[----:B------:R-:W1:Y:S01]  /*34e0*/  LDC R16, c[0x0][0x360] ;  /* 0x0000d800ff107b82 */ /* 0x000e620000000800 */
[C---:B------:R-:W-:Y:S02]  /*34f0*/  IMAD R3, R12.reuse, UR9, RZ ;  /* 0x000000090c037c24 */ /* 0x040fe4000f8e02ff */
[----:B------:R-:W-:-:S03]  /*3500*/  VIADD R12, R12, 0x4 ;  /* 0x000000040c0c7836 */ /* 0x000fc60000000000 */
[----:B------:R-:W-:-:S05]  /*3510*/  LEA R7, R3, R0, 0x3 ;  /* 0x0000000003077211 */ /* 0x000fca00078e18ff */
[----:B------:R-:W2:Y:S01]  /*3520*/  LDS.64 R2, [R7] ;  /* 0x0000000007027984 */ /* 0x000ea20000000a00 */
[----:B-1----:R-:W-:-:S05]  /*3530*/  IMAD R11, R16, 0x8, R7 ;  /* 0x00000008100b7824 */ /* 0x002fca00078e0207 */
[----:B0-----:R-:W0:Y:S01]  /*3540*/  LDS.64 R4, [R11] ;  /* 0x000000000b047984 */ /* 0x001e220000000a00 */
[----:B------:R-:W-:-:S04]  /*3550*/  LEA R13, R16, R11, 0x3 ;  /* 0x0000000b100d7211 */ /* 0x000fc800078e18ff */
[----:B------:R-:W-:Y:S01]  /*3560*/  LEA R16, R16, R13, 0x3 ;  /* 0x0000000d10107211 */ /* 0x000fe200078e18ff */
[----:B------:R-:W1:Y:S05]  /*3570*/  LDS.64 R8, [R13] ;  /* 0x000000000d087984 */ /* 0x000e6a0000000a00 */
[----:B------:R-:W3:Y:S01]  /*3580*/  LDS.64 R16, [R16] ;  /* 0x0000000010107984 */ /* 0x000ee20000000a00 */
[----:B--2---:R-:W-:-:S08]  /*3590*/  DADD R2, R14, R2 ;  /* 0x000000000e027229 */ /* 0x004fd00000000002 */
[----:B0-----:R-:W-:-:S08]  /*35a0*/  DADD R2, R2, R4 ;  /* 0x0000000002027229 */ /* 0x001fd00000000004 */
[----:B-1----:R-:W-:-:S08]  /*35b0*/  DADD R2, R2, R8 ;  /* 0x0000000002027229 */ /* 0x002fd00000000008 */
[----:B---3--:R-:W-:-:S11]  /*35c0*/  DADD R14, R2, R16 ;  /* 0x00000000020e7229 */ /* 0x008fd60000000010 */
.L_x_306:
[----:B------:R-:W-:Y:S05]  /*35d0*/  @!P1 BRA `(.L_x_305) ;  /* 0x0000000000449947 */ /* 0x000fea0003800000 */
[----:B------:R-:W-:Y:S02]  /*35e0*/  ISETP.NE.AND P0, PT, R18, 0x1, PT ;  /* 0x000000011200780c */ /* 0x000fe40003f05270 */
[----:B------:R-:W-:-:S04]  /*35f0*/  LOP3.LUT R10, R10, 0x1, RZ, 0xc0, !PT ;  /* 0x000000010a0a7812 */ /* 0x000fc800078ec0ff */
[----:B------:R-:W-:-:S07]  /*3600*/  ISETP.NE.U32.AND P1, PT, R10, 0x1, PT ;  /* 0x000000010a00780c */ /* 0x000fce0003f25070 */
[----:B------:R-:W-:Y:S06]  /*3610*/  @!P0 BRA `(.L_x_307) ;  /* 0x0000000000248947 */ /* 0x000fec0003800000 */
[----:B------:R-:W1:Y:S01]  /*3620*/  LDC R4, c[0x0][0x360] ;  /* 0x0000d800ff047b82 */ /* 0x000e620000000800 */
[C---:B------:R-:W-:Y:S02]  /*3630*/  IMAD R3, R12.reuse, UR9, RZ ;  /* 0x000000090c037c24 */ /* 0x040fe4000f8e02ff */
[----:B------:R-:W-:-:S03]  /*3640*/  VIADD R12, R12, 0x2 ;  /* 0x000000020c0c7836 */ /* 0x000fc60000000000 */
[----:B------:R-:W-:-:S05]  /*3650*/  LEA R7, R3, R0, 0x3 ;  /* 0x0000000003077211 */ /* 0x000fca00078e18ff */
[----:B------:R-:W2:Y:S01]  /*3660*/  LDS.64 R2, [R7] ;  /* 0x0000000007027984 */ /* 0x000ea20000000a00 */
[----:B-1----:R-:W-:-:S06]  /*3670*/  LEA R4, R4, R7, 0x3 ;  /* 0x0000000704047211 */ /* 0x002fcc00078e18ff */
[----:B0-----:R-:W0:Y:S01]  /*3680*/  LDS.64 R4, [R4] ;  /* 0x0000000004047984 */ /* 0x001e220000000a00 */
[----:B--2---:R-:W-:-:S08]  /*3690*/  DADD R2, R14, R2 ;  /* 0x000000000e027229 */ /* 0x004fd00000000002 */
[----:B0-----:R-:W-:-:S11]  /*36a0*/  DADD R14, R2, R4 ;  /* 0x00000000020e7229 */ /* 0x001fd60000000004 */
.L_x_307:
[----:B------:R-:W-:-:S05]  /*36b0*/  @!P1 IMAD R3, R12, UR9, RZ ;  /* 0x000000090c039c24 */ /* 0x000fca000f8e02ff */
[----:B------:R-:W-:-:S06]  /*36c0*/  @!P1 LEA R3, R3, R0, 0x3 ;  /* 0x0000000003039211 */ /* 0x000fcc00078e18ff */
[----:B------:R-:W2:Y:S02]  /*36d0*/  @!P1 LDS.64 R2, [R3] ;  /* 0x0000000003029984 */ /* 0x000ea40000000a00 */
[----:B--2---:R-:W-:-:S11]  /*36e0*/  @!P1 DADD R14, R14, R2 ;  /* 0x000000000e0e9229 */ /* 0x004fd60000000002 */
.L_x_305:
[----:B--2---:R3:W-:Y:S02]  /*36f0*/  STS.64 [R0], R14 ;  /* 0x0000000e00007388 */ /* 0x0047e40000000a00 */
.L_x_302:
[----:B------:R-:W1:Y:S02]  /*3700*/  LDCU.64 UR6, c[0x0][0x380] ;  /* 0x00007000ff0677ac */ /* 0x000e640008000a00 */
[----:B-1----:R-:W-:-:S04]  /*3710*/  LEA R2, P0, R6, UR6, 0x3 ;  /* 0x0000000606027c11 */ /* 0x002fc8000f8018ff */
[----:B------:R-:W-:-:S05]  /*3720*/  LEA.HI.X R3, R6, UR7, RZ, 0x3, P0 ;  /* 0x0000000706037c11 */ /* 0x000fca00080f1cff */
[----:B--2---:R-:W-:Y:S01]  /*3730*/  REDG.E.ADD.F64.RN.STRONG.GPU desc[UR10][R2.64], R14 ;  /* 0x0000000e020079a6 */ /* 0x004fe2000c12ff0a */
[----:B------:R-:W-:Y:S05]  /*3740*/  EXIT ;  /* 0x000000000000794d */ /* 0x000fea0003800000 */
        .weak           $__internal_6_$__cuda_sm20_div_s64
        .type           $__internal_6_$__cuda_sm20_div_s64,@function
        .size           $__internal_6_$__cuda_sm20_div_s64,($__internal_7_$__cuda_sm20_rem_s64 - $__internal_6_$__cuda_sm20_div_s64)
$__internal_6_$__cuda_sm20_div_s64:
        /* <DEDUP_REMOVED lines=82> */
[----:B------:R-:W-:Y:S06]  /*3c70*/  RET.REL.NODEC R10 `(contiguous_reduce3_f64) ;  /* 0xffffffc00ae07950 */ /* 0x000fec0003c3ffff */
        .weak           $__internal_7_$__cuda_sm20_rem_s64
        .type           $__internal_7_$__cuda_sm20_rem_s64,@function
        .size           $__internal_7_$__cuda_sm20_rem_s64,(.L_x_3105 - $__internal_7_$__cuda_sm20_rem_s64)
$__internal_7_$__cuda_sm20_rem_s64:
        /* <DEDUP_REMOVED lines=65> */
[----:B------:R-:W-:Y:S06]  /*4090*/  RET.REL.NODEC R12 `(contiguous_reduce3_f64) ;  /* 0xffffffbc0cd87950 */ /* 0x000fec0003c3ffff */
.L_x_308:
        /* <DEDUP_REMOVED lines=14> */
.L_x_3105:


//--------------------- .text.contiguous_reduce22_f64 --------------------------
	.section	.text.contiguous_reduce22_f64,"ax",@progbits
	.align	128
        .global         contiguous_reduce22_f64
        .type           contiguous_reduce22_f64,@function
        .size           contiguous_reduce22_f64,(.L_x_3176 - contiguous_reduce22_f64)
        .other          contiguous_reduce22_f64,@"STO_CUDA_ENTRY STV_DEFAULT"
contiguous_reduce22_f64:
.text.contiguous_reduce22_f64:
[----:B------:R-:W-:Y:S01]  /*0000*/  LDC R1, c[0x0][0x37c] ;  /* 0x0000df00ff017b82 */ /* 0x000fe20000000800 */
[----:B------:R-:W0:Y:S07]  /*0010*/  S2R R0, SR_TID.X ;  /* 0x0000000000007919 */ /* 0x000e2e0000002100 */
[----:B------:R-:W1:Y:S01]  /*0020*/  S2UR UR6, SR_CTAID.X ;  /* 0x00000000000679c3 */ /* 0x000e620000002500 */
[----:B------:R-:W2:Y:S01]  /*0030*/  LDCU.64 UR8, c[0x0][0x390] ;  /* 0x00007200ff0877ac */ /* 0x000ea20008000a00 */
[----:B------:R-:W3:Y:S06]  /*0040*/  LDCU.64 UR12, c[0x0][0x358] ;  /* 0x00006b00ff0c77ac */ /* 0x000eec0008000a00 */
[----:B------:R-:W1:Y:S02]  /*0050*/  LDC R3, c[0x0][0x360] ;  /* 0x0000d800ff037b82 */ /* 0x000e640000000800 */
[----:B-1----:R-:W-:-:S04]  /*0060*/  IMAD R5, R3, UR6, RZ ;  /* 0x0000000603057c24 */ /* 0x002fc8000f8e02ff */
[----:B0-----:R-:W-:-:S04]  /*0070*/  IMAD R4, R5, 0x2, R0 ;  /* 0x0000000205047824 */ /* 0x001fc800078e0200 */
[----:B------:R-:W-:-:S05]  /*0080*/  IMAD.IADD R8, R4, 0x1, R3 ;  /* 0x0000000104087824 */ /* 0x000fca00078e0203 */
[----:B--2---:R-:W-:-:S04]  /*0090*/  ISETP.GE.U32.AND P0, PT, R8, UR8, PT ;  /* 0x0000000808007c0c */ /* 0x004fc8000bf06070 */
[----:B------:R-:W-:-:S13]  /*00a0*/  ISETP.GE.U32.AND.EX P0, PT, RZ, UR9, PT, P0 ;  /* 0x00000009ff007c0c */ /* 0x000fda000bf06100 */
[----:B------:R-:W0:Y:S01]  /*00b0*/  @!P0 S2R R11, SR_CTAID.Y ;  /* 0x00000000000b8919 */ /* 0x000e220000002600 */
[----:B------:R-:W1:Y:S01]  /*00c0*/  @!P0 LDC.64 R14, c[0x0][0x388] ;  /* 0x0000e200ff0e8b82 */ /* 0x000e620000000a00 */
[----:B------:R-:W-:Y:S02]  /*00d0*/  @!P0 IMAD.MOV.U32 R9, RZ, RZ, RZ ;  /* 0x000000ffff098224 */ /* 0x000fe400078e00ff */
[----:B------:R-:W-:Y:S02]  /*00e0*/  @!P0 IMAD.MOV.U32 R5, RZ, RZ, RZ ;  /* 0x000000ffff058224 */ /* 0x000fe400078e00ff */
[----:B0-----:R-:W-:-:S04]  /*00f0*/  @!P0 IMAD.WIDE.U32 R6, R11, UR8, R4 ;  /* 0x000000080b068c25 */ /* 0x001fc8000f8e0004 */
[C---:B------:R-:W-:Y:S01]  /*0100*/  @!P0 IMAD R13, R11.reuse, UR9, RZ ;  /* 0x000000090b0d8c24 */ /* 0x040fe2000f8e02ff */
[----:B-1----:R-:W-:Y:S01]  /*0110*/  @!P0 LEA R10, P1, R6, R14, 0x3 ;  /* 0x0000000e060a8211 */ /* 0x002fe200078218ff */
[----:B------:R-:W-:-:S04]  /*0120*/  @!P0 IMAD.WIDE.U32 R8, R11, UR8, R8 ;  /* 0x000000080b088c25 */ /* 0x000fc8000f8e0008 */
[----:B------:R-:W-:Y:S01]  /*0130*/  @!P0 IMAD.IADD R7, R7, 0x1, R13 ;  /* 0x0000000107078824 */ /* 0x000fe200078e020d */
[----:B------:R-:W-:Y:S01]  /*0140*/  @!P0 LEA R12, P2, R8, R14, 0x3 ;  /* 0x0000000e080c8211 */ /* 0x000fe200078418ff */
[----:B------:R-:W-:-:S03]  /*0150*/  @!P0 IMAD.IADD R2, R13, 0x1, R9 ;  /* 0x000000010d028824 */ /* 0x000fc600078e0209 */
[-C--:B------:R-:W-:Y:S02]  /*0160*/  @!P0 LEA.HI.X R11, R6, R15.reuse, R7, 0x3, P1 ;  /* 0x0000000f060b8211 */ /* 0x080fe400008f1c07 */
[----:B------:R-:W-:-:S03]  /*0170*/  @!P0 LEA.HI.X R13, R8, R15, R2, 0x3, P2 ;  /* 0x0000000f080d8211 */ /* 0x000fc600010f1c02 */
[----:B---3--:R-:W2:Y:S04]  /*0180*/  @!P0 LDG.E.64 R6, desc[UR12][R10.64] ;  /* 0x0000000c0a068981 */ /* 0x008ea8000c1e1b00 */
[----:B------:R-:W2:Y:S01]  /*0190*/  @!P0 LDG.E.64 R8, desc[UR12][R12.64] ;  /* 0x0000000c0c088981 */ /* 0x000ea2000c1e1b00 */
[----:B------:R-:W0:Y:S01]  /*01a0*/  S2UR UR5, SR_CgaCtaId ;  /* 0x00000000000579c3 */ /* 0x000e220000008800 */
[----:B------:R-:W-:Y:S01]  /*01b0*/  UMOV UR4, 0x400 ;  /* 0x0000040000047882 */ /* 0x000fe20000000000 */
[----:B------:R-:W-:Y:S01]  /*01c0*/  BSSY.RECONVERGENT B0, `(.L_x_309) ;  /* 0x0000015000007945 */ /* 0x000fe20003800200 */
[----:B------:R-:W-:Y:S02]  /*01d0*/  ISETP.GE.U32.AND P1, PT, R3, 0x42, PT ;  /* 0x000000420300780c */ /* 0x000fe40003f26070 */
[----:B------:R-:W-:Y:S01]  /*01e0*/  ISETP.GT.U32.AND P2, PT, R0, 0x1f, PT ;  /* 0x0000001f0000780c */ /* 0x000fe20003f44070 */
[----:B0-----:R-:W-:-:S06]  /*01f0*/  ULEA UR4, UR5, UR4, 0x18 ;  /* 0x0000000405047291 */ /* 0x001fcc000f8ec0ff */
[----:B------:R-:W-:-:S05]  /*0200*/  LEA R2, R0, UR4, 0x3 ;  /* 0x0000000400027c11 */ /* 0x000fca000f8e18ff */
[----:B------:R0:W-:Y:S01]  /*0210*/  STS.64 [R2], RZ ;  /* 0x000000ff02007388 */ /* 0x0001e20000000a00 */
[----:B--2---:R-:W-:-:S07]  /*0220*/  @!P0 DADD R6, R6, R8 ;  /* 0x0000000006068229 */ /* 0x004fce0000000008 */
[----:B------:R0:W-:Y:S01]  /*0230*/  @!P0 STS.64 [R2], R6 ;  /* 0x0000000602008388 */ /* 0x0001e20000000a00 */
[----:B------:R-:W-:Y:S05]  /*0240*/  @!P0 BRA `(.L_x_310) ;  /* 0x0000000000308947 */ /* 0x000fea0003800000 */
[----:B------:R-:W-:-:S04]  /*0250*/  ISETP.GE.U32.AND P0, PT, R4, UR8, PT ;  /* 0x0000000804007c0c */ /* 0x000fc8000bf06070 */
[----:B------:R-:W-:-:S13]  /*0260*/  ISETP.GE.U32.AND.EX P0, PT, RZ, UR9, PT, P0 ;  /* 0x00000009ff007c0c */ /* 0x000fda000bf06100 */
[----:B------:R-:W-:Y:S05]  /*0270*/  @P0 BRA `(.L_x_310) ;  /* 0x0000000000240947 */ /* 0x000fea0003800000 */
[----:B0-----:R-:W0:Y:S01]  /*0280*/  S2R R7, SR_CTAID.Y ;  /* 0x0000000000077919 */ /* 0x001e220000002600 */
[----:B------:R-:W1:Y:S01]  /*0290*/  LDCU.64 UR4, c[0x0][0x388] ;  /* 0x00007100ff0477ac */ /* 0x000e620008000a00 */
[----:B------:R-:W-:Y:S02]  /*02a0*/  IMAD.MOV.U32 R5, RZ, RZ, RZ ;  /* 0x000000ffff057224 */ /* 0x000fe400078e00ff */
[----:B0-----:R-:W-:-:S04]  /*02b0*/  IMAD.WIDE.U32 R4, R7, UR8, R4 ;  /* 0x0000000807047c25 */ /* 0x001fc8000f8e0004 */
[----:B------:R-:W-:Y:S01]  /*02c0*/  IMAD R7, R7, UR9, R5 ;  /* 0x0000000907077c24 */ /* 0x000fe2000f8e0205 */
[----:B-1----:R-:W-:-:S04]  /*02d0*/  LEA R6, P0, R4, UR4, 0x3 ;  /* 0x0000000404067c11 */ /* 0x002fc8000f8018ff */
[----:B------:R-:W-:-:S06]  /*02e0*/  LEA.HI.X R7, R4, UR5, R7, 0x3, P0 ;  /* 0x0000000504077c11 */ /* 0x000fcc00080f1c07 */
[----:B------:R-:W2:Y:S04]  /*02f0*/  LDG.E.64 R6, desc[UR12][R6.64] ;  /* 0x0000000c06067981 */ /* 0x000ea8000c1e1b00 */
[----:B--2---:R1:W-:Y:S02]  /*0300*/  STS.64 [R2], R6 ;  /* 0x0000000602007388 */ /* 0x0043e40000000a00 */
.L_x_310:
[----:B------:R-:W-:Y:S05]  /*0310*/  BSYNC.RECONVERGENT B0 ;  /* 0x0000000000007941 */ /* 0x000fea0003800200 */
.L_x_309:
[----:B------:R-:W-:Y:S06]  /*0320*/  BAR.SYNC.DEFER_BLOCKING 0x0 ;  /* 0x0000000000007b1d */ /* 0x000fec0000010000 */
[----:B------:R-:W-:Y:S05]  /*0330*/  @!P1 BRA `(.L_x_311) ;  /* 0x00000000002c9947 */ /* 0x000fea0003800000 */
.L_x_312:
[----:B------:R-:W-:-:S04]  /*0340*/  SHF.R.U32.HI R9, RZ, 0x1, R3 ;  /* 0x00000001ff097819 */ /* 0x000fc80000011603 */
[----:B------:R-:W-:-:S13]  /*0350*/  ISETP.GE.U32.AND P0, PT, R0, R9, PT ;  /* 0x000000090000720c */ /* 0x000fda0003f06070 */
[----:B01----:R-:W-:Y:S01]  /*0360*/  @!P0 IMAD R6, R9, 0x8, R2 ;  /* 0x0000000809068824 */ /* 0x003fe200078e0202 */
[----:B------:R-:W-:Y:S05]  /*0370*/  @!P0 LDS.64 R4, [R2] ;  /* 0x0000000002048984 */ /* 0x000fea0000000a00 */
[----:B------:R-:W0:Y:S02]  /*0380*/  @!P0 LDS.64 R6, [R6] ;  /* 0x0000000006068984 */ /* 0x000e240000000a00 */
[----:B0-----:R-:W-:-:S07]  /*0390*/  @!P0 DADD R4, R4, R6 ;  /* 0x0000000004048229 */ /* 0x001fce0000000006 */
[----:B------:R2:W-:Y:S01]  /*03a0*/  @!P0 STS.64 [R2], R4 ;  /* 0x0000000402008388 */ /* 0x0005e20000000a00 */
[----:B------:R-:W-:Y:S01]  /*03b0*/  BAR.SYNC.DEFER_BLOCKING 0x0 ;  /* 0x0000000000007b1d */ /* 0x000fe20000010000 */
[----:B------:R-:W-:Y:S01]  /*03c0*/  ISETP.GT.U32.AND P0, PT, R3, 0x83, PT ;  /* 0x000000830300780c */ /* 0x000fe20003f04070 */
[----:B------:R-:W-:-:S12]  /*03d0*/  IMAD.MOV.U32 R3, RZ, RZ, R9 ;  /* 0x000000ffff037224 */ /* 0x000fd800078e0009 */
[----:B--2---:R-:W-:Y:S05]  /*03e0*/  @P0 BRA `(.L_x_312) ;  /* 0xfffffffc00d40947 */ /* 0x004fea000383ffff */
.L_x_311:
[----:B------:R-:W-:Y:S05]  /*03f0*/  @P2 EXIT ;  /* 0x000000000000294d */ /* 0x000fea0003800000 */
[----:B------:R-:W-:Y:S01]  /*0400*/  LDS.64 R4, [R2] ;  /* 0x0000000002047984 */ /* 0x000fe20000000a00 */
[----:B------:R-:W-:-:S03]  /*0410*/  ISETP.NE.AND P0, PT, R0, RZ, PT ;  /* 0x000000ff0000720c */ /* 0x000fc60003f05270 */
[----:B01----:R-:W0:Y:S02]  /*0420*/  LDS.64 R6, [R2+0x100] ;  /* 0x0001000002067984 */ /* 0x003e240000000a00 */
[----:B0-----:R-:W-:-:S07]  /*0430*/  DADD R4, R4, R6 ;  /* 0x0000000004047229 */ /* 0x001fce0000000006 */
[----:B------:R-:W-:Y:S04]  /*0440*/  STS.64 [R2], R4 ;  /* 0x0000000402007388 */ /* 0x000fe80000000a00 */
[----:B------:R-:W-:Y:S04]  /*0450*/  LDS.64 R6, [R2] ;  /* 0x0000000002067984 */ /* 0x000fe80000000a00 */
[----:B------:R-:W0:Y:S02]  /*0460*/  LDS.64 R8, [R2+0x80] ;  /* 0x0000800002087984 */ /* 0x000e240000000a00 */
        /* <DEDUP_REMOVED lines=17> */
[----:B------:R0:W-:Y:S01]  /*0580*/  STS.64 [R2], R6 ;  /* 0x0000000602007388 */ /* 0x0001e20000000a00 */
        /* <DEDUP_REMOVED lines=8> */
[----:B0-----:R-:W0:Y:S01]  /*0610*/  LDS.64 R2, [UR4] ;  /* 0x00000004ff027984 */ /* 0x001e220008000a00 */
[----:B------:R-:W-:Y:S02]  /*0620*/  UMOV UR4, UR6 ;  /* 0x0000000600047c82 */ /* 0x000fe40008000000 */
[----:B--2---:R-:W-:-:S04]  /*0630*/  UIMAD.WIDE.U32 UR4, UR7, UR8, UR4 ;  /* 0x00000008070472a5 */ /* 0x004fc8000f8e0004 */
[----:B------:R-:W-:Y:S02]  /*0640*/  UIMAD UR7, UR7, UR9, UR5 ;  /* 0x00000009070772a4 */ /* 0x000fe4000f8e0205 */
[----:B---3--:R-:W-:-:S04]  /*0650*/  ULEA UR5, UP0, UR4, UR10, 0x3 ;  /* 0x0000000a04057291 */ /* 0x008fc8000f8018ff */
[----:B------:R-:W-:Y:S02]  /*0660*/  ULEA.HI.X UR4, UR4, UR11, UR7, 0x3, UP0 ;  /* 0x0000000b04047291 */ /* 0x000fe400080f1c07 */
[----:B------:R-:W-:-:S04]  /*0670*/  IMAD.U32 R4, RZ, RZ, UR5 ;  /* 0x00000005ff047e24 */ /* 0x000fc8000f8e00ff */
[----:B------:R-:W-:-:S05]  /*0680*/  IMAD.U32 R5, RZ, RZ, UR4 ;  /* 0x00000004ff057e24 */ /* 0x000fca000f8e00ff */
[----:B0-----:R-:W-:Y:S01]  /*0690*/  STG.E.64 desc[UR12][R4.64], R2 ;  /* 0x0000000204007986 */ /* 0x001fe2000c101b0c */
[----:B------:R-:W-:Y:S05]  /*06a0*/  EXIT ;  /* 0x000000000000794d */ /* 0x000fea0003800000 */
.L_x_313:
        /* <DEDUP_REMOVED lines=13> */
.L_x_3176:


//--------------------- .text.contiguous_reduce2_f64 --------------------------
	.section	.text.contiguous_reduce2_f64,"ax",@progbits
	.align	128
        .global         contiguous_reduce2_f64
        .type           contiguous_reduce2_f64,@function
        .size           contiguous_reduce2_f64,(.L_x_3107 - contiguous_reduce2_f64)
        .other          contiguous_reduce2_f64,@"STO_CUDA_ENTRY STV_DEFAULT"
contiguous_reduce2_f64:
.text.contiguous_reduce2_f64:
        /* <DEDUP_REMOVED lines=8> */
[----:B------:R-:W4:Y:S08]  /*0080*/  S2UR UR5, SR_CgaCtaId ;  /* 0x00000000000579c3 */ /* 0x000f300000008800 */
[----:B------:R-:W5:Y:S01]  /*0090*/  LDC R11, c[0x0][0x3a0] ;  /* 0x0000e800ff0b7b82 */ /* 0x000f620000000800 */
[----:B-1----:R-:W-:-:S05]  /*00a0*/  IMAD R7, R2, UR6, RZ ;  /* 0x0000000602077c24 */ /* 0x002fca000f8e02ff */
[----:B0-----:R-:W-:Y:S01]  /*00b0*/  LEA R6, R7, R0, 0x1 ;  /* 0x0000000007067211 */ /* 0x001fe200078e08ff */
[----:B----4-:R-:W-:-:S04]  /*00c0*/  ULEA UR4, UR5, UR4, 0x18 ;  /* 0x0000000405047291 */ /* 0x010fc8000f8ec0ff */
[----:B------:R-:W-:Y:S02]  /*00d0*/  IMAD.IADD R20, R6, 0x1, R2 ;  /* 0x0000000106147824 */ /* 0x000fe400078e0202 */
[----:B------:R-:W-:-:S03]  /*00e0*/  LEA R3, R0, UR4, 0x3 ;  /* 0x0000000400037c11 */ /* 0x000fc6000f8e18ff */
[----:B--2---:R-:W-:Y:S02]  /*00f0*/  ISETP.GE.U32.AND P0, PT, R20, UR8, PT ;  /* 0x0000000814007c0c */ /* 0x004fe4000bf06070 */
[----:B-----5:R-:W-:Y:S01]  /*0100*/  IADD3 R10, PT, PT, R11, -0x1, RZ ;  /* 0xffffffff0b0a7810 */ /* 0x020fe20007ffe0ff */
[----:B------:R-:W0:Y:S01]  /*0110*/  LDCU.64 UR4, c[0x0][0x388] ;  /* 0x00007100ff0477ac */ /* 0x000e220008000a00 */
[----:B------:R1:W-:Y:S01]  /*0120*/  STS.64 [R3], RZ ;  /* 0x000000ff03007388 */ /* 0x0003e20000000a00 */
[----:B------:R-:W-:Y:S02]  /*0130*/  ISETP.GE.U32.AND.EX P0, PT, RZ, UR9, PT, P0 ;  /* 0x00000009ff007c0c */ /* 0x000fe4000bf06100 */
[----:B0-----:R-:W-:Y:S01]  /*0140*/  MOV R8, UR4 ;  /* 0x0000000400087c02 */ /* 0x001fe20008000f00 */
[----:B------:R-:W-:-:S10]  /*0150*/  IMAD.U32 R9, RZ, RZ, UR5 ;  /* 0x00000005ff097e24 */ /* 0x000fd4000f8e00ff */
[----:B-1-3--:R-:W-:Y:S05]  /*0160*/  @P0 BRA `(.L_x_315) ;  /* 0x0000002c00a40947 */ /* 0x00afea0003800000 */
        /* <DEDUP_REMOVED lines=12> */
[----:B------:R-:W-:Y:S01]  /*0230*/  IMAD.IADD R9, R9, 0x1, R21 ;  /* 0x0000000109097824 */ /* 0x000fe200078e0215 */
[----:B------:R-:W-:Y:S02]  /*0240*/  CS2R R22, SRZ ;  /* 0x0000000000167805 */ /* 0x000fe4000001ff00 */
[----:B------:R-:W-:Y:S02]  /*0250*/  CS2R R4, SRZ ;  /* 0x0000000000047805 */ /* 0x000fe4000001ff00 */
[----:B------:R-:W-:-:S13]  /*0260*/  ISETP.GE.U32.AND P0, PT, R8, 0x3, PT ;  /* 0x000000030800780c */ /* 0x000fda0003f06070 */
[----:B------:R-:W-:Y:S05]  /*0270*/  @!P0 BRA `(.L_x_317) ;  /* 0x0000001800a48947 */ /* 0x000fea0003800000 */
[----:B------:R-:W0:Y:S01]  /*0280*/  LDC.64 R18, c[0x0][0x390] ;  /* 0x0000e400ff127b82 */ /* 0x000e220000000a00 */
[C---:B------:R-:W-:Y:S02]  /*0290*/  LOP3.LUT R10, R11.reuse, 0xfffffffc, RZ, 0xc0, !PT ;  /* 0xfffffffc0b0a7812 */ /* 0x040fe400078ec0ff */
[----:B------:R-:W-:Y:S02]  /*02a0*/  CS2R R22, SRZ ;  /* 0x0000000000167805 */ /* 0x000fe4000001ff00 */
[----:B------:R-:W-:Y:S01]  /*02b0*/  IADD3 R8, PT, PT, R11, -0x2, RZ ;  /* 0xfffffffe0b087810 */ /* 0x000fe20007ffe0ff */
[----:B------:R-:W-:Y:S02]  /*02c0*/  IMAD.MOV R10, RZ, RZ, -R10 ;  /* 0x000000ffff0a7224 */ /* 0x000fe400078e0a0a */
[----:B------:R-:W1:Y:S05]  /*02d0*/  LDC.64 R16, c[0x0][0x398] ;  /* 0x0000e600ff107b82 */ /* 0x000e6a0000000a00 */
.L_x_342:
        /* <DEDUP_REMOVED lines=15> */
[----:B------:R0:W2:Y:S02]  /*03d0*/  F2I.FTZ.U32.TRUNC.NTZ R13, R12 ;  /* 0x0000000c000d7305 */ /* 0x0000a4000021f000 */
[----:B0-----:R-:W-:Y:S01]  /*03e0*/  MOV R12, RZ ;  /* 0x000000ff000c7202 */ /* 0x001fe20000000f00 */
[----:B--2---:R-:W-:-:S04]  /*03f0*/  IMAD R11, R11, R13, RZ ;  /* 0x0000000d0b0b7224 */ /* 0x004fc800078e02ff */
[----:B------:R-:W-:-:S06]  /*0400*/  IMAD.HI.U32 R13, R13, R11, R12 ;  /* 0x0000000b0d0d7227 */ /* 0x000fcc00078e000c */
[----:B------:R-:W-:-:S04]  /*0410*/  IMAD.HI.U32 R36, R13, R6, RZ ;  /* 0x000000060d247227 */ /* 0x000fc800078e00ff */
[----:B------:R-:W-:Y:S02]  /*0420*/  HFMA2 R13, -RZ, RZ, 0, 0 ;  /* 0x00000000ff0d7431 */ /* 0x000fe400000001ff */
        /* <DEDUP_REMOVED lines=11> */
.L_x_319:
[----:B------:R-:W-:Y:S01]  /*04e0*/  MOV R26, R6 ;  /* 0x00000006001a7202 */ /* 0x000fe20000000f00 */
[----:B------:R-:W-:Y:S01]  /*04f0*/  IMAD.MOV.U32 R13, RZ, RZ, R7 ;  /* 0x000000ffff0d7224 */ /* 0x000fe200078e0007 */
[----:B------:R-:W-:Y:S01]  /*0500*/  MOV R14, R34 ;  /* 0x00000022000e7202 */ /* 0x000fe20000000f00 */
[----:B------:R-:W-:Y:S01]  /*0510*/  IMAD.MOV.U32 R11, RZ, RZ, R35 ;  /* 0x000000ffff0b7224 */ /* 0x000fe200078e0023 */
[----:B------:R-:W-:-:S07]  /*0520*/  MOV R12, 0x540 ;  /* 0x00000540000c7802 */ /* 0x000fce0000000f00 */
[----:B-1----:R-:W-:Y:S05]  /*0530*/  CALL.REL.NOINC `($__internal_8_$__cuda_sm20_div_s64) ;  /* 0x0000006400587944 */ /* 0x002fea0003c00000 */
[----:B------:R-:W-:Y:S01]  /*0540*/  IADD3 R13, P0, PT, RZ, -R24, RZ ;  /* 0x80000018ff0d7210 */ /* 0x000fe20007f1e0ff */
[----:B------:R-:W-:Y:S01]  /*0550*/  IMAD.MOV.U32 R36, RZ, RZ, R24 ;  /* 0x000000ffff247224 */ /* 0x000fe200078e0018 */
[-C--:B------:R-:W-:Y:S02]  /*0560*/  MOV R37, R25.reuse ;  /* 0x0000001900257202 */ /* 0x080fe40000000f00 */
[----:B------:R-:W-:Y:S01]  /*0570*/  IADD3.X R11, PT, PT, RZ, ~R25, RZ, P0, !PT ;  /* 0x80000019ff0b7210 */ /* 0x000fe200007fe4ff */
[----:B------:R-:W-:-:S04]  /*0580*/  IMAD.WIDE.U32 R6, R34, R13, R6 ;  /* 0x0000000d22067225 */ /* 0x000fc800078e0006 */
[----:B------:R-:W-:Y:S02]  /*0590*/  IMAD R11, R11, R34, RZ ;  /* 0x000000220b0b7224 */ /* 0x000fe400078e02ff */
[----:B------:R-:W-:Y:S02]  /*05a0*/  IMAD.MOV.U32 R43, RZ, RZ, R6 ;  /* 0x000000ffff2b7224 */ /* 0x000fe400078e0006 */
[----:B------:R-:W-:-:S05]  /*05b0*/  IMAD R11, R35, R13, R11 ;  /* 0x0000000d230b7224 */ /* 0x000fca00078e020b */
[----:B------:R-:W-:-:S07]  /*05c0*/  IADD3 R13, PT, PT, R7, R11, RZ ;  /* 0x0000000b070d7210 */ /* 0x000fce0007ffe0ff */
.L_x_320:
[----:B------:R-:W-:Y:S05]  /*05d0*/  BSYNC.RECONVERGENT B1 ;  /* 0x0000000000017941 */ /* 0x000fea0003800200 */
.L_x_318:
[----:B-1----:R-:W-:-:S06]  /*05e0*/  IMAD.WIDE.U32 R6, R15, 0x8, R16 ;  /* 0x000000080f067825 */ /* 0x002fcc00078e0010 */
        /* <DEDUP_REMOVED lines=33> */
.L_x_322:
[----:B------:R-:W-:Y:S01]  /*0800*/  IMAD.MOV.U32 R26, RZ, RZ, R20 ;  /* 0x000000ffff1a7224 */ /* 0x000fe200078e0014 */
[----:B------:R-:W-:Y:S01]  /*0810*/  MOV R13, R9 ;  /* 0x00000009000d7202 */ /* 0x000fe20000000f00 */
[----:B------:R-:W-:Y:S01]  /*0820*/  IMAD.MOV.U32 R14, RZ, RZ, R34 ;  /* 0x000000ffff0e7224 */ /* 0x000fe200078e0022 */
[----:B------:R-:W-:Y:S02]  /*0830*/  MOV R11, R35 ;  /* 0x00000023000b7202 */ /* 0x000fe40000000f00 */
[----:B------:R-:W-:-:S07]  /*0840*/  MOV R12, 0x860 ;  /* 0x00000860000c7802 */ /* 0x000fce0000000f00 */
[----:B------:R-:W-:Y:S05]  /*0850*/  CALL.REL.NOINC `($__internal_8_$__cuda_sm20_div_s64) ;  /* 0x0000006000907944 */ /* 0x000fea0003c00000 */
[----:B------:R-:W-:Y:S02]  /*0860*/  IADD3 R11, P0, PT, RZ, -R24, RZ ;  /* 0x80000018ff0b7210 */ /* 0x000fe40007f1e0ff */
[----:B------:R-:W-:-:S03]  /*0870*/  MOV R21, R9 ;  /* 0x0000000900157202 */ /* 0x000fc60000000f00 */
[----:B------:R-:W-:-:S04]  /*0880*/  IMAD.X R13, RZ, RZ, ~R25, P0 ;  /* 0x000000ffff0d7224 */ /* 0x000fc800000e0e19 */
[----:B------:R-:W-:Y:S02]  /*0890*/  IMAD R4, R13, R34, RZ ;  /* 0x000000220d047224 */ /* 0x000fe400078e02ff */
[----:B------:R-:W-:Y:S01]  /*08a0*/  IMAD.WIDE.U32 R12, R34, R11, R20 ;  /* 0x0000000b220c7225 */ /* 0x000fe200078e0014 */
[----:B------:R-:W-:-:S03]  /*08b0*/  MOV R34, R24 ;  /* 0x0000001800227202 */ /* 0x000fc60000000f00 */
[----:B------:R-:W-:Y:S02]  /*08c0*/  IMAD R9, R35, R11, R4 ;  /* 0x0000000b23097224 */ /* 0x000fe400078e0204 */
[----:B------:R-:W-:Y:S02]  /*08d0*/  IMAD.MOV.U32 R35, RZ, RZ, R25 ;  /* 0x000000ffff237224 */ /* 0x000fe400078e0019 */
[----:B------:R-:W-:-:S07]  /*08e0*/  IMAD.IADD R9, R9, 0x1, R13 ;  /* 0x0000000109097824 */ /* 0x000fce00078e020d */
.L_x_323:
[----:B------:R-:W-:Y:S05]  /*08f0*/  BSYNC.RECONVERGENT B1 ;  /* 0x0000000000017941 */ /* 0x000fea0003800200 */
.L_x_321:
[----:B------:R-:W-:-:S06]  /*0900*/  IMAD.WIDE.U32 R20, R8, 0x8, R18 ;  /* 0x0000000808147825 */ /* 0x000fcc00078e0012 */
        /* <DEDUP_REMOVED lines=32> */
.L_x_325:
[----:B------:R-:W-:Y:S01]  /*0b10*/  IMAD.MOV.U32 R26, RZ, RZ, R36 ;  /* 0x000000ffff1a7224 */ /* 0x000fe200078e0024 */
[----:B------:R-:W-:Y:S01]  /*0b20*/  MOV R13, R37 ;  /* 0x00000025000d7202 */ /* 0x000fe20000000f00 */
[----:B------:R-:W-:Y:S01]  /*0b30*/  IMAD.MOV.U32 R14, RZ, RZ, R20 ;  /* 0x000000ffff0e7224 */ /* 0x000fe200078e0014 */
[----:B------:R-:W-:Y:S02]  /*0b40*/  MOV R11, R21 ;  /* 0x00000015000b7202 */ /* 0x000fe40000000f00 */
[----:B------:R-:W-:-:S07]  /*0b50*/  MOV R12, 0xb70 ;  /* 0x00000b70000c7802 */ /* 0x000fce0000000f00 */
[----:B------:R-:W-:Y:S05]  /*0b60*/  CALL.REL.NOINC `($__internal_8_$__cuda_sm20_div_s64) ;  /* 0x0000005c00cc7944 */ /* 0x000fea0003c00000 */
        /* <DEDUP_REMOVED lines=10> */
.L_x_326:
[----:B------:R-:W-:Y:S05]  /*0c10*/  BSYNC.RECONVERGENT B1 ;  /* 0x0000000000017941 */ /* 0x000fea0003800200 */
.L_x_324:
        /* <DEDUP_REMOVED lines=35> */
.L_x_328:
[----:B------:R-:W-:Y:S01]  /*0e50*/  MOV R26, R34 ;  /* 0x00000022001a7202 */ /* 0x000fe20000000f00 */
[----:B------:R-:W-:Y:S01]  /*0e60*/  IMAD.MOV.U32 R13, RZ, RZ, R35 ;  /* 0x000000ffff0d7224 */ /* 0x000fe200078e0023 */
[----:B------:R-:W-:Y:S01]  /*0e70*/  MOV R14, R20 ;  /* 0x00000014000e7202 */ /* 0x000fe20000000f00 */
[----:B------:R-:W-:Y:S01]  /*0e80*/  IMAD.MOV.U32 R11, RZ, RZ, R21 ;  /* 0x000000ffff0b7224 */ /* 0x000fe200078e0015 */
[----:B------:R-:W-:-:S07]  /*0e90*/  MOV R12, 0xeb0 ;  /* 0x00000eb0000c7802 */ /* 0x000fce0000000f00 */
[----:B------:R-:W-:Y:S05]  /*0ea0*/  CALL.REL.NOINC `($__internal_8_$__cuda_sm20_div_s64) ;  /* 0x0000005800fc7944 */ /* 0x000fea0003c00000 */
        /* <DEDUP_REMOVED lines=11> */
.L_x_329:
[----:B------:R-:W-:Y:S05]  /*0f60*/  BSYNC.RECONVERGENT B1 ;  /* 0x0000000000017941 */ /* 0x000fea0003800200 */
.L_x_327:
[----:B------:R-:W-:-:S04]  /*0f70*/  VIADD R9, R8, 0xffffffff ;  /* 0xffffffff08097836 */ /* 0x000fc80000000000 */
[----:B------:R-:W-:-:S06]  /*0f80*/  IMAD.WIDE.U32 R20, R9, 0x8, R18 ;  /* 0x0000000809147825 */ /* 0x000fcc00078e0012 */
[----:B------:R-:W2:Y:S01]  /*0f90*/  LDG.E.64 R20, desc[UR12][R20.64] ;  /* 0x0000000c14147981 */ /* 0x000ea2000c1e1b00 */
[----:B------:R-:W-:Y:S01]  /*0fa0*/  MOV R6, R22 ;  /* 0x0000001600067202 */ /* 0x000fe20000000f00 */
[----:B------:R-:W-:Y:S01]  /*0fb0*/  IMAD R13, R13, R40, RZ ;  /* 0x000000280d0d7224 */ /* 0x000fe200078e02ff */
[----:B------:R-:W-:Y:S03]  /*0fc0*/  BSSY.RECONVERGENT B1, `(.L_x_330) ;  /* 0x000002f000017945 */ /* 0x000fe60003800200 */
        /* <DEDUP_REMOVED lines=30> */
.L_x_331:
        /* <DEDUP_REMOVED lines=16> */
.L_x_332:
[----:B------:R-:W-:Y:S05]  /*12b0*/  BSYNC.RECONVERGENT B1 ;  /* 0x0000000000017941 */ /* 0x000fea0003800200 */
.L_x_330:
        /* <DEDUP_REMOVED lines=35> */
.L_x_334:
        /* <DEDUP_REMOVED lines=17> */
.L_x_335:
[----:B------:R-:W-:Y:S05]  /*1600*/  BSYNC.RECONVERGENT B1 ;  /* 0x0000000000017941 */ /* 0x000fea0003800200 */
.L_x_333:
        /* <DEDUP_REMOVED lines=20> */
[----:B------:R-:W-:-:S04]  /*1750*/  IMAD.HI.U32 R7, R7, R11, R6 ;  /* 0x0000000b07077227 */ /* 0x000fc800078e0006 */
[----:B------:R-:W-:Y:S02]  /*1760*/  IMAD.MOV.U32 R11, RZ, RZ, RZ ;  /* 0x000000ffff0b7224 */ /* 0x000fe400078e00ff */
        /* <DEDUP_REMOVED lines=13> */
.L_x_337:
        /* <DEDUP_REMOVED lines=10> */
[----:B------:R-:W-:Y:S01]  /*18e0*/  IADD3.X R7, PT, PT, RZ, ~R25, RZ, P0, !PT ;  /* 0x80000019ff077210 */ /* 0x000fe200007fe4ff */
[----:B------:R-:W-:-:S04]  /*18f0*/  IMAD.WIDE.U32 R12, R20, R11, R12 ;  /* 0x0000000b140c7225 */ /* 0x000fc800078e000c */
[----:B------:R-:W-:-:S04]  /*1900*/  IMAD R7, R7, R20, RZ ;  /* 0x0000001407077224 */ /* 0x000fc800078e02ff */
[----:B------:R-:W-:-:S05]  /*1910*/  IMAD R7, R21, R11, R7 ;  /* 0x0000000b15077224 */ /* 0x000fca00078e0207 */
[----:B------:R-:W-:Y:S01]  /*1920*/  IADD3 R11, PT, PT, R13, R7, RZ ;  /* 0x000000070d0b7210 */ /* 0x000fe20007ffe0ff */
[----:B------:R-:W-:-:S07]  /*1930*/  IMAD.MOV.U32 R7, RZ, RZ, R25 ;  /* 0x000000ffff077224 */ /* 0x000fce00078e0019 */
.L_x_338:
[----:B------:R-:W-:Y:S05]  /*1940*/  BSYNC.RECONVERGENT B1 ;  /* 0x0000000000017941 */ /* 0x000fea0003800200 */
.L_x_336:
        /* <DEDUP_REMOVED lines=33> */
[----:B------:R-:W-:Y:S01]  /*1b60*/  MOV R20, R11 ;  /* 0x0000000b00147202 */ /* 0x000fe20000000f00 */
[----:B------:R-:W-:Y:S06]  /*1b70*/  BRA `(.L_x_341) ;  /* 0x0000000000407947 */ /* 0x000fec0003800000 */
.L_x_340:
        /* <DEDUP_REMOVED lines=14> */
[----:B------:R-:W-:-:S03]  /*1c60*/  MOV R9, R25 ;  /* 0x0000001900097202 */ /* 0x000fc60000000f00 */
[----:B------:R-:W-:-:S07]  /*1c70*/  IMAD.IADD R13, R11, 0x1, R13 ;  /* 0x000000010b0d7824 */ /* 0x000fce00078e020d */
.L_x_341:
[----:B------:R-:W-:Y:S05]  /*1c80*/  BSYNC.RECONVERGENT B1 ;  /* 0x0000000000017941 */ /* 0x000fea0003800200 */
.L_x_339:
        /* <DEDUP_REMOVED lines=8> */
.L_x_317:
        /* <DEDUP_REMOVED lines=36> */
.L_x_345:
[----:B------:R-:W-:Y:S01]  /*1f50*/  MOV R26, R6 ;  /* 0x00000006001a7202 */ /* 0x000fe20000000f00 */
[----:B------:R-:W-:Y:S01]  /*1f60*/  IMAD.MOV.U32 R13, RZ, RZ, R7 ;  /* 0x000000ffff0d7224 */ /* 0x000fe200078e0007 */
[----:B------:R-:W-:Y:S01]  /*1f70*/  MOV R14, R16 ;  /* 0x00000010000e7202 */ /* 0x000fe20000000f00 */
[----:B------:R-:W-:Y:S01]  /*1f80*/  IMAD.MOV.U32 R11, RZ, RZ, R17 ;  /* 0x000000ffff0b7224 */ /* 0x000fe200078e0011 */
[----:B------:R-:W-:-:S07]  /*1f90*/  MOV R12, 0x1fb0 ;  /* 0x00001fb0000c7802 */ /* 0x000fce0000000f00 */
[----:B------:R-:W-:Y:S05]  /*1fa0*/  CALL.REL.NOINC `($__internal_8_$__cuda_sm20_div_s64) ;  /* 0x0000004800bc7944 */ /* 0x000fea0003c00000 */
[----:B------:R-:W-:-:S04]  /*1fb0*/  IADD3 R13, P0, PT, RZ, -R24, RZ ;  /* 0x80000018ff0d7210 */ /* 0x000fc80007f1e0ff */
[----:B------:R-:W-:Y:S01]  /*1fc0*/  IADD3.X R11, PT, PT, RZ, ~R25, RZ, P0, !PT ;  /* 0x80000019ff0b7210 */ /* 0x000fe200007fe4ff */
[----:B------:R-:W-:-:S04]  /*1fd0*/  IMAD.WIDE.U32 R6, R16, R13, R6 ;  /* 0x0000000d10067225 */ /* 0x000fc800078e0006 */
[----:B------:R-:W-:Y:S02]  /*1fe0*/  IMAD R11, R11, R16, RZ ;  /* 0x000000100b0b7224 */ /* 0x000fe400078e02ff */
[----:B------:R-:W-:Y:S02]  /*1ff0*/  IMAD.MOV.U32 R35, RZ, RZ, R6 ;  /* 0x000000ffff237224 */ /* 0x000fe400078e0006 */
[----:B------:R-:W-:Y:S02]  /*2000*/  IMAD R11, R17, R13, R11 ;  /* 0x0000000d110b7224 */ /* 0x000fe400078e020b */
[----:B------:R-:W-:-:S03]  /*2010*/  IMAD.MOV.U32 R6, RZ, RZ, R24 ;  /* 0x000000ffff067224 */ /* 0x000fc600078e0018 */
[----:B------:R-:W-:Y:S02]  /*2020*/  IADD3 R13, PT, PT, R7, R11, RZ ;  /* 0x0000000b070d7210 */ /* 0x000fe40007ffe0ff */
[----:B------:R-:W-:-:S07]  /*2030*/  MOV R7, R25 ;  /* 0x0000001900077202 */ /* 0x000fce0000000f00 */
.L_x_346:
[----:B------:R-:W-:Y:S05]  /*2040*/  BSYNC.RECONVERGENT B1 ;  /* 0x0000000000017941 */ /* 0x000fea0003800200 */
.L_x_344:
        /* <DEDUP_REMOVED lines=34> */
.L_x_348:
        /* <DEDUP_REMOVED lines=8> */
[-C--:B------:R-:W-:Y:S01]  /*22f0*/  MOV R19, R25.reuse ;  /* 0x0000001900137202 */ /* 0x080fe20000000f00 */
[----:B------:R-:W-:Y:S01]  /*2300*/  IMAD.MOV.U32 R18, RZ, RZ, R24 ;  /* 0x000000ffff127224 */ /* 0x000fe200078e0018 */
[----:B------:R-:W-:-:S05]  /*2310*/  IADD3.X R5, PT, PT, RZ, ~R25, RZ, P0, !PT ;  /* 0x80000019ff057210 */ /* 0x000fca00007fe4ff */
[----:B------:R-:W-:Y:S01]  /*2320*/  IMAD R10, R5, R16, RZ ;  /* 0x00000010050a7224 */ /* 0x000fe200078e02ff */
[----:B------:R-:W-:-:S03]  /*2330*/  MOV R5, R9 ;  /* 0x0000000900057202 */ /* 0x000fc60000000f00 */
[----:B------:R-:W-:-:S04]  /*2340*/  IMAD.WIDE.U32 R4, R16, R11, R4 ;  /* 0x0000000b10047225 */ /* 0x000fc800078e0004 */
[----:B------:R-:W-:Y:S02]  /*2350*/  IMAD R11, R17, R11, R10 ;  /* 0x0000000b110b7224 */ /* 0x000fe400078e020a */
[----:B------:R-:W-:-:S03]  /*2360*/  IMAD.MOV.U32 R9, RZ, RZ, R4 ;  /* 0x000000ffff097224 */ /* 0x000fc600078e0004 */
[----:B------:R-:W-:-:S07]  /*2370*/  IADD3 R11, PT, PT, R11, R5, RZ ;  /* 0x000000050b0b7210 */ /* 0x000fce0007ffe0ff */
.L_x_349:
[----:B------:R-:W-:Y:S05]  /*2380*/  BSYNC.RECONVERGENT B1 ;  /* 0x0000000000017941 */ /* 0x000fea0003800200 */
.L_x_347:
        /* <DEDUP_REMOVED lines=36> */
.L_x_351:
        /* <DEDUP_REMOVED lines=11> */
[----:B------:R-:W-:Y:S02]  /*2680*/  IMAD.MOV.U32 R7, RZ, RZ, R25 ;  /* 0x000000ffff077224 */ /* 0x000fe400078e0019 */
[----:B------:R-:W-:-:S04]  /*2690*/  IMAD.WIDE.U32 R10, R16, R9, R10 ;  /* 0x00000009100a7225 */ /* 0x000fc800078e000a */
[----:B------:R-:W-:-:S04]  /*26a0*/  IMAD R5, R5, R16, RZ ;  /* 0x0000001005057224 */ /* 0x000fc800078e02ff */
[----:B------:R-:W-:-:S05]  /*26b0*/  IMAD R5, R17, R9, R5 ;  /* 0x0000000911057224 */ /* 0x000fca00078e0205 */
[----:B------:R-:W-:-:S07]  /*26c0*/  IADD3 R9, PT, PT, R11, R5, RZ ;  /* 0x000000050b097210 */ /* 0x000fce0007ffe0ff */
.L_x_352:
[----:B------:R-:W-:Y:S05]  /*26d0*/  BSYNC.RECONVERGENT B1 ;  /* 0x0000000000017941 */ /* 0x000fea0003800200 */
.L_x_350:
[----:B------:R-:W0:Y:S02]  /*26e0*/  LDC.64 R38, c[0x0][0x398] ;  /* 0x0000e600ff267b82 */ /* 0x000e240000000a00 */
[----:B0-----:R-:W-:-:S06]  /*26f0*/  IMAD.WIDE.U32 R38, R4, 0x8, R38 ;  /* 0x0000000804267825 */ /* 0x001fcc00078e0026 */
        /* <DEDUP_REMOVED lines=33> */
.L_x_354:
[----:B------:R-:W-:Y:S01]  /*2910*/  MOV R26, R18 ;  /* 0x00000012001a7202 */ /* 0x000fe20000000f00 */
[----:B------:R-:W-:Y:S01]  /*2920*/  IMAD.MOV.U32 R13, RZ, RZ, R19 ;  /* 0x000000ffff0d7224 */ /* 0x000fe200078e0013 */
[----:B------:R-:W-:Y:S01]  /*2930*/  MOV R14, R16 ;  /* 0x00000010000e7202 */ /* 0x000fe20000000f00 */
[----:B------:R-:W-:Y:S01]  /*2940*/  IMAD.MOV.U32 R11, RZ, RZ, R17 ;  /* 0x000000ffff0b7224 */ /* 0x000fe200078e0011 */
[----:B------:R-:W-:-:S07]  /*2950*/  MOV R12, 0x2970 ;  /* 0x00002970000c7802 */ /* 0x000fce0000000f00 */
[----:B------:R-:W-:Y:S05]  /*2960*/  CALL.REL.NOINC `($__internal_8_$__cuda_sm20_div_s64) ;  /* 0x00000040004c7944 */ /* 0x000fea0003c00000 */
[----:B------:R-:W-:Y:S01]  /*2970*/  IADD3 R9, P0, PT, RZ, -R24, RZ ;  /* 0x80000018ff097210 */ /* 0x000fe20007f1e0ff */
[----:B------:R-:W-:Y:S02]  /*2980*/  IMAD.MOV.U32 R10, RZ, RZ, R18 ;  /* 0x000000ffff0a7224 */ /* 0x000fe400078e0012 */
[----:B------:R-:W-:Y:S01]  /*2990*/  IMAD.MOV.U32 R20, RZ, RZ, R24 ;  /* 0x000000ffff147224 */ /* 0x000fe200078e0018 */
[----:B------:R-:W-:-:S05]  /*29a0*/  IADD3.X R11, PT, PT, RZ, ~R25, RZ, P0, !PT ;  /* 0x80000019ff0b7210 */ /* 0x000fca00007fe4ff */
[----:B------:R-:W-:Y:S01]  /*29b0*/  IMAD R12, R11, R16, RZ ;  /* 0x000000100b0c7224 */ /* 0x000fe200078e02ff */
[----:B------:R-:W-:-:S03]  /*29c0*/  MOV R11, R19 ;  /* 0x00000013000b7202 */ /* 0x000fc60000000f00 */
[----:B------:R-:W-:-:S04]  /*29d0*/  IMAD.WIDE.U32 R10, R16, R9, R10 ;  /* 0x00000009100a7225 */ /* 0x000fc800078e000a */
[----:B------:R-:W-:-:S05]  /*29e0*/  IMAD R9, R17, R9, R12 ;  /* 0x0000000911097224 */ /* 0x000fca00078e020c */
[----:B------:R-:W-:Y:S01]  /*29f0*/  IADD3 R11, PT, PT, R9, R11, RZ ;  /* 0x0000000b090b7210 */ /* 0x000fe20007ffe0ff */
[----:B------:R-:W-:-:S07]  /*2a00*/  IMAD.MOV.U32 R9, RZ, RZ, R25 ;  /* 0x000000ffff097224 */ /* 0x000fce00078e0019 */
.L_x_355:
[----:B------:R-:W-:Y:S05]  /*2a10*/  BSYNC.RECONVERGENT B1 ;  /* 0x0000000000017941 */ /* 0x000fea0003800200 */
.L_x_353:
[----:B------:R-:W-:Y:S01]  /*2a20*/  MOV R36, R22 ;  /* 0x0000001600247202 */ /* 0x000fe20000000f00 */
[----:B------:R-:W-:Y:S02]  /*2a30*/  IMAD R11, R11, R38, RZ ;  /* 0x000000260b0b7224 */ /* 0x000fe400078e02ff */
[----:B------:R-:W-:Y:S02]  /*2a40*/  VIADD R8, R8, 0xfffffffe ;  /* 0xfffffffe08087836 */ /* 0x000fe40000000000 */
[----:B------:R-:W-:-:S04]  /*2a50*/  IMAD.WIDE.U32 R22, R38, R10, R36 ;  /* 0x0000000a26167225 */ /* 0x000fc800078e0024 */
[----:B------:R-:W-:-:S05]  /*2a60*/  IMAD R11, R39, R10, R11 ;  /* 0x0000000a270b7224 */ /* 0x000fca00078e020b */
[----:B------:R-:W-:-:S07]  /*2a70*/  IADD3 R23, PT, PT, R23, R11, RZ ;  /* 0x0000000b17177210 */ /* 0x000fce0007ffe0ff */
.L_x_343:
        /* <DEDUP_REMOVED lines=30> */
.L_x_357:
[----:B------:R-:W-:Y:S01]  /*2c60*/  MOV R18, R6 ;  /* 0x0000000600127202 */ /* 0x000fe20000000f00 */
[----:B------:R-:W-:Y:S01]  /*2c70*/  IMAD.MOV.U32 R19, RZ, RZ, R7 ;  /* 0x000000ffff137224 */ /* 0x000fe200078e0007 */
[----:B------:R-:W-:Y:S01]  /*2c80*/  MOV R24, R10 ;  /* 0x0000000a00187202 */ /* 0x000fe20000000f00 */
[----:B------:R-:W-:Y:S01]  /*2c90*/  IMAD.MOV.U32 R21, RZ, RZ, R11 ;  /* 0x000000ffff157224 */ /* 0x000fe200078e000b */
[----:B------:R-:W-:-:S07]  /*2ca0*/  MOV R26, 0x2cc0 ;  /* 0x00002cc0001a7802 */ /* 0x000fce0000000f00 */
[----:B------:R-:W-:Y:S05]  /*2cb0*/  CALL.REL.NOINC `($__internal_9_$__cuda_sm20_rem_s64) ;  /* 0x0000004000c47944 */ /* 0x000fea0003c00000 */
.L_x_358:
[----:B------:R-:W-:Y:S05]  /*2cc0*/  BSYNC.RECONVERGENT B1 ;  /* 0x0000000000017941 */ /* 0x000fea0003800200 */
.L_x_356:
        /* <DEDUP_REMOVED lines=30> */
.L_x_360:
[----:B------:R-:W-:Y:S01]  /*2eb0*/  MOV R24, R10 ;  /* 0x0000000a00187202 */ /* 0x000fe20000000f00 */
[----:B------:R-:W-:Y:S01]  /*2ec0*/  IMAD.MOV.U32 R21, RZ, RZ, R11 ;  /* 0x000000ffff157224 */ /* 0x000fe200078e000b */
[----:B------:R-:W-:Y:S01]  /*2ed0*/  MOV R18, R20 ;  /* 0x0000001400127202 */ /* 0x000fe20000000f00 */
[----:B------:R-:W-:Y:S01]  /*2ee0*/  IMAD.MOV.U32 R19, RZ, RZ, R9 ;  /* 0x000000ffff137224 */ /* 0x000fe200078e0009 */
[----:B------:R-:W-:-:S07]  /*2ef0*/  MOV R26, 0x2f10 ;  /* 0x00002f10001a7802 */ /* 0x000fce0000000f00 */
[----:B------:R-:W-:Y:S05]  /*2f00*/  CALL.REL.NOINC `($__internal_9_$__cuda_sm20_rem_s64) ;  /* 0x0000004000307944 */ /* 0x000fea0003c00000 */
.L_x_361:
[----:B------:R-:W-:Y:S05]  /*2f10*/  BSYNC.RECONVERGENT B1 ;  /* 0x0000000000017941 */ /* 0x000fea0003800200 */
.L_x_359:
[----:B------:R-:W-:Y:S02]  /*2f20*/  IMAD R7, R7, R16, RZ ;  /* 0x0000001007077224 */ /* 0x000fe400078e02ff */
[----:B------:R-:W-:-:S04]  /*2f30*/  IMAD.WIDE.U32 R22, R16, R6, R22 ;  /* 0x0000000610167225 */ /* 0x000fc800078e0016 */
[----:B------:R-:W-:-:S05]  /*2f40*/  IMAD R7, R17, R6, R7 ;  /* 0x0000000611077224 */ /* 0x000fca00078e0207 */
[----:B------:R-:W-:-:S07]  /*2f50*/  IADD3 R23, PT, PT, R23, R7, RZ ;  /* 0x0000000717177210 */ /* 0x000fce0007ffe0ff */
.L_x_316:
[----:B------:R-:W0:Y:S02]  /*2f60*/  LDCU.64 UR4, c[0x0][0x388] ;  /* 0x00007100ff0477ac */ /* 0x000e240008000a00 */
[----:B0-----:R-:W-:Y:S02]  /*2f70*/  LEA R6, P1, R22, UR4, 0x3 ;  /* 0x0000000416067c11 */ /* 0x001fe4000f8218ff */
[----:B------:R-:W-:Y:S02]  /*2f80*/  LEA R8, P0, R4, UR4, 0x3 ;  /* 0x0000000404087c11 */ /* 0x000fe4000f8018ff */
[----:B------:R-:W-:Y:S02]  /*2f90*/  LEA.HI.X R7, R22, UR5, R23, 0x3, P1 ;  /* 0x0000000516077c11 */ /* 0x000fe400088f1c17 */
[----:B------:R-:W-:-:S04]  /*2fa0*/  LEA.HI.X R9, R4, UR5, R5, 0x3, P0 ;  /* 0x0000000504097c11 */ /* 0x000fc800080f1c05 */
[----:B------:R-:W2:Y:S04]  /*2fb0*/  LDG.E.64 R6, desc[UR12][R6.64] ;  /* 0x0000000c06067981 */ /* 0x000ea8000c1e1b00 */
[----:B------:R-:W2:Y:S02]  /*2fc0*/  LDG.E.64 R4, desc[UR12][R8.64] ;  /* 0x0000000c08047981 */ /* 0x000ea4000c1e1b00 */
[----:B--2---:R-:W-:-:S07]  /*2fd0*/  DADD R4, R4, R6 ;  /* 0x0000000004047229 */ /* 0x004fce0000000006 */
[----:B------:R0:W-:Y:S01]  /*2fe0*/  STS.64 [R3], R4 ;  /* 0x0000000403007388 */ /* 0x0001e20000000a00 */
[----:B------:R-:W-:Y:S05]  /*2ff0*/  BRA `(.L_x_362) ;  /* 0x0000003400b87947 */ /* 0x000fea0003800000 */
.L_x_315:
[----:B------:R-:W-:-:S04]  /*3000*/  ISETP.GE.U32.AND P0, PT, R6, UR8, PT ;  /* 0x0000000806007c0c */ /* 0x000fc8000bf06070 */
[----:B------:R-:W-:-:S13]  /*3010*/  ISETP.GE.U32.AND.EX P0, PT, RZ, UR9, PT, P0 ;  /* 0x00000009ff007c0c */ /* 0x000fda000bf06100 */
[----:B------:R-:W-:Y:S05]  /*3020*/  @P0 BRA `(.L_x_362) ;  /* 0x0000003400ac0947 */ /* 0x000fea0003800000 */
[----:B------:R-:W0:Y:S01]  /*3030*/  S2R R5, SR_CTAID.Y ;  /* 0x0000000000057919 */ /* 0x000e220000002600 */
[----:B------:R-:W-:Y:S01]  /*3040*/  ISETP.GE.AND P0, PT, R10, RZ, PT ;  /* 0x000000ff0a00720c */ /* 0x000fe20003f06270 */
[----:B------:R-:W-:Y:S02]  /*3050*/  IMAD.MOV.U32 R7, RZ, RZ, RZ ;  /* 0x000000ffff077224 */ /* 0x000fe400078e00ff */
[----:B0-----:R-:W-:-:S04]  /*3060*/  IMAD.WIDE.U32 R18, R5, UR8, R6 ;  /* 0x0000000805127c25 */ /* 0x001fc8000f8e0006 */
[----:B------:R-:W-:-:S06]  /*3070*/  IMAD R5, R5, UR9, R19 ;  /* 0x0000000905057c24 */ /* 0x000fcc000f8e0213 */
[----:B------:R-:W-:Y:S05]  /*3080*/  @!P0 BRA `(.L_x_363) ;  /* 0x00000034008c8947 */ /* 0x000fea0003800000 */
[----:B------:R-:W-:Y:S02]  /*3090*/  ISETP.GE.U32.AND P0, PT, R10, 0x7, PT ;  /* 0x000000070a00780c */ /* 0x000fe40003f06070 */
[----:B------:R-:W-:Y:S02]  /*30a0*/  MOV R19, R5 ;  /* 0x0000000500137202 */ /* 0x000fe40000000f00 */
[----:B------:R-:W-:-:S09]  /*30b0*/  LOP3.LUT R15, R11, 0x7, RZ, 0xc0, !PT ;  /* 0x000000070b0f7812 */ /* 0x000fd200078ec0ff */
[----:B------:R-:W-:Y:S05]  /*30c0*/  @!P0 BRA `(.L_x_364) ;  /* 0x0000001c00388947 */ /* 0x000fea0003800000 */
[----:B------:R-:W0:Y:S01]  /*30d0*/  LDC.64 R34, c[0x0][0x390] ;  /* 0x0000e400ff227b82 */ /* 0x000e220000000a00 */
[C---:B------:R-:W-:Y:S01]  /*30e0*/  LOP3.LUT R6, R11.reuse, 0xfffffff8, RZ, 0xc0, !PT ;  /* 0xfffffff80b067812 */ /* 0x040fe200078ec0ff */
[----:B------:R-:W-:-:S03]  /*30f0*/  VIADD R10, R11, 0xfffffffc ;  /* 0xfffffffc0b0a7836 */ /* 0x000fc60000000000 */
[----:B------:R-:W-:-:S03]  /*3100*/  IADD3 R6, PT, PT, -R6, RZ, RZ ;  /* 0x000000ff06067210 */ /* 0x000fc60007ffe1ff */
[----:B------:R-:W1:Y:S04]  /*3110*/  LDC.64 R16, c[0x0][0x398] ;  /* 0x0000e600ff107b82 */ /* 0x000e680000000a00 */
.L_x_389:
[----:B------:R-:W-:-:S04]  /*3120*/  VIADD R5, R10, 0x3 ;  /* 0x000000030a057836 */ /* 0x000fc80000000000 */
        /* <DEDUP_REMOVED lines=29> */
.L_x_366:
        /* <DEDUP_REMOVED lines=11> */
[----:B------:R-:W-:-:S04]  /*33b0*/  IMAD R7, R7, R20, RZ ;  /* 0x0000001407077224 */ /* 0x000fc800078e02ff */
[----:B------:R-:W-:Y:S02]  /*33c0*/  IMAD R7, R21, R11, R7 ;  /* 0x0000000b15077224 */ /* 0x000fe400078e0207 */
[----:B------:R-:W-:-:S03]  /*33d0*/  IMAD.MOV.U32 R21, RZ, RZ, R12 ;  /* 0x000000ffff157224 */ /* 0x000fc600078e000c */
[----:B------:R-:W-:-:S07]  /*33e0*/  IADD3 R11, PT, PT, R13, R7, RZ ;  /* 0x000000070d0b7210 */ /* 0x000fce0007ffe0ff */
.L_x_367:
[----:B------:R-:W-:Y:S05]  /*33f0*/  BSYNC.RECONVERGENT B1 ;  /* 0x0000000000017941 */ /* 0x000fea0003800200 */
.L_x_365:
[----:B------:R-:W0:Y:S01]  /*3400*/  LDC.64 R18, c[0x0][0x390] ;  /* 0x0000e400ff127b82 */ /* 0x000e220000000a00 */
[----:B------:R-:W-:-:S07]  /*3410*/  VIADD R7, R10, 0x2 ;  /* 0x000000020a077836 */ /* 0x000fce0000000000 */
[----:B------:R-:W2:Y:S01]  /*3420*/  LDC.64 R22, c[0x0][0x398] ;  /* 0x0000e600ff167b82 */ /* 0x000ea20000000a00 */
[----:B0-----:R-:W-:-:S06]  /*3430*/  IMAD.WIDE.U32 R38, R7, 0x8, R18 ;  /* 0x0000000807267825 */ /* 0x001fcc00078e0012 */
[----:B------:R-:W3:Y:S01]  /*3440*/  LDG.E.64 R38, desc[UR12][R38.64] ;  /* 0x0000000c26267981 */ /* 0x000ee2000c1e1b00 */
[----:B--2---:R-:W-:-:S06]  /*3450*/  IMAD.WIDE.U32 R12, R5, 0x8, R22 ;  /* 0x00000008050c7825 */ /* 0x004fcc00078e0016 */
[----:B------:R-:W2:Y:S01]  /*3460*/  LDG.E.64 R12, desc[UR12][R12.64] ;  /* 0x0000000c0c0c7981 */ /* 0x000ea2000c1e1b00 */
[----:B------:R-:W-:Y:S01]  /*3470*/  BSSY.RECONVERGENT B1, `(.L_x_368) ;  /* 0x0000031000017945 */ /* 0x000fe20003800200 */
[----:B---3--:R-:W-:-:S04]  /*3480*/  LOP3.LUT R14, R37, R39, RZ, 0xfc, !PT ;  /* 0x00000027250e7212 */ /* 0x008fc800078efcff */
[----:B------:R-:W-:Y:S01]  /*3490*/  ISETP.NE.U32.AND P0, PT, R14, RZ, PT ;  /* 0x000000ff0e00720c */ /* 0x000fe20003f05070 */
[-C--:B--2---:R-:W-:Y:S02]  /*34a0*/  IMAD R20, R13, R21.reuse, RZ ;  /* 0x000000150d147224 */ /* 0x084fe400078e02ff */
[----:B------:R-:W-:-:S04]  /*34b0*/  IMAD.WIDE.U32 R4, R12, R21, RZ ;  /* 0x000000150c047225 */ /* 0x000fc800078e00ff */
        /* <DEDUP_REMOVED lines=27> */
.L_x_369:
        /* <DEDUP_REMOVED lines=17> */
.L_x_370:
[----:B------:R-:W-:Y:S05]  /*3780*/  BSYNC.RECONVERGENT B1 ;  /* 0x0000000000017941 */ /* 0x000fea0003800200 */
.L_x_368:
        /* <DEDUP_REMOVED lines=37> */
.L_x_372:
        /* <DEDUP_REMOVED lines=14> */
[----:B------:R-:W-:Y:S01]  /*3ac0*/  MOV R21, R25 ;  /* 0x0000001900157202 */ /* 0x000fe20000000f00 */
[----:B------:R-:W-:-:S03]  /*3ad0*/  IMAD.MOV.U32 R41, RZ, RZ, R12 ;  /* 0x000000ffff297224 */ /* 0x000fc600078e000c */
[----:B------:R-:W-:-:S07]  /*3ae0*/  IADD3 R11, PT, PT, R13, R11, RZ ;  /* 0x0000000b0d0b7210 */ /* 0x000fce0007ffe0ff */
.L_x_373:
[----:B------:R-:W-:Y:S05]  /*3af0*/  BSYNC.RECONVERGENT B1 ;  /* 0x0000000000017941 */ /* 0x000fea0003800200 */
.L_x_371:
[----:B------:R-:W-:-:S04]  /*3b00*/  IMAD.WIDE.U32 R36, R10, 0x8, R18 ;  /* 0x000000080a247825 */ /* 0x000fc800078e0012 */
[----:B------:R-:W-:Y:S02]  /*3b10*/  IMAD.WIDE.U32 R12, R5, 0x8, R22 ;  /* 0x00000008050c7825 */ /* 0x000fe400078e0016 */
        /* <DEDUP_REMOVED lines=8> */
[----:B------:R-:W-:Y:S01]  /*3ba0*/  IMAD R7, R4, R11, R5 ;  /* 0x0000000b04077224 */ /* 0x000fe200078e0205 */
[----:B------:R-:W-:-:S03]  /*3bb0*/  IADD3 R5, PT, PT, R10, -0x4, RZ ;  /* 0xfffffffc0a057810 */ /* 0x000fc60007ffe0ff */
        /* <DEDUP_REMOVED lines=26> */
.L_x_375:
[----:B------:R-:W-:Y:S01]  /*3d60*/  IMAD.MOV.U32 R26, RZ, RZ, R20 ;  /* 0x000000ffff1a7224 */ /* 0x000fe200078e0014 */
[----:B------:R-:W-:Y:S01]  /*3d70*/  MOV R13, R21 ;  /* 0x00000015000d7202 */ /* 0x000fe20000000f00 */
[----:B------:R-:W-:Y:S01]  /*3d80*/  IMAD.MOV.U32 R14, RZ, RZ, R36 ;  /* 0x000000ffff0e7224 */ /* 0x000fe200078e0024 */
[----:B------:R-:W-:Y:S02]  /*3d90*/  MOV R11, R37 ;  /* 0x00000025000b7202 */ /* 0x000fe40000000f00 */
[----:B------:R-:W-:-:S07]  /*3da0*/  MOV R12, 0x3dc0 ;  /* 0x00003dc0000c7802 */ /* 0x000fce0000000f00 */
[----:B-1----:R-:W-:Y:S05]  /*3db0*/  CALL.REL.NOINC `($__internal_8_$__cuda_sm20_div_s64) ;  /* 0x0000002c00387944 */ /* 0x002fea0003c00000 */
        /* <DEDUP_REMOVED lines=11> */
.L_x_376:
[----:B------:R-:W-:Y:S05]  /*3e70*/  BSYNC.RECONVERGENT B1 ;  /* 0x0000000000017941 */ /* 0x000fea0003800200 */
.L_x_374:
        /* <DEDUP_REMOVED lines=38> */
.L_x_378:
        /* <DEDUP_REMOVED lines=13> */
[----:B------:R-:W-:Y:S02]  /*41b0*/  IMAD R7, R7, R22, RZ ;  /* 0x0000001607077224 */ /* 0x000fe400078e02ff */
[----:B------:R-:W-:Y:S02]  /*41c0*/  IMAD.MOV.U32 R27, RZ, RZ, R12 ;  /* 0x000000ffff1b7224 */ /* 0x000fe400078e000c */
[----:B------:R-:W-:-:S05]  /*41d0*/  IMAD R7, R23, R11, R7 ;  /* 0x0000000b17077224 */ /* 0x000fca00078e0207 */
[----:B------:R-:W-:-:S07]  /*41e0*/  IADD3 R11, PT, PT, R13, R7, RZ ;  /* 0x000000070d0b7210 */ /* 0x000fce0007ffe0ff */
.L_x_379:
[----:B------:R-:W-:Y:S05]  /*41f0*/  BSYNC.RECONVERGENT B1 ;  /* 0x0000000000017941 */ /* 0x000fea0003800200 */
.L_x_377:
[----:B------:R-:W0:Y:S01]  /*4200*/  LDC.64 R22, c[0x0][0x390] ;  /* 0x0000e400ff167b82 */ /* 0x000e220000000a00 */
[----:B------:R-:W-:-:S07]  /*4210*/  VIADD R7, R10, 0xfffffffe ;  /* 0xfffffffe0a077836 */ /* 0x000fce0000000000 */
[----:B------:R-:W2:Y:S01]  /*4220*/  LDC.64 R12, c[0x0][0x398] ;  /* 0x0000e600ff0c7b82 */ /* 0x000ea20000000a00 */
[----:B0-----:R-:W-:-:S06]  /*4230*/  IMAD.WIDE.U32 R22, R7, 0x8, R22 ;  /* 0x0000000807167825 */ /* 0x001fcc00078e0016 */
[----:B------:R-:W3:Y:S01]  /*4240*/  LDG.E.64 R22, desc[UR12][R22.64] ;  /* 0x0000000c16167981 */ /* 0x000ee2000c1e1b00 */
[----:B--2---:R-:W-:-:S06]  /*4250*/  IMAD.WIDE.U32 R12, R4, 0x8, R12 ;  /* 0x00000008040c7825 */ /* 0x004fcc00078e000c */
[----:B------:R-:W2:Y:S01]  /*4260*/  LDG.E.64 R12, desc[UR12][R12.64] ;  /* 0x0000000c0c0c7981 */ /* 0x000ea2000c1e1b00 */
        /* <DEDUP_REMOVED lines=33> */
.L_x_381:
        /* <DEDUP_REMOVED lines=17> */
.L_x_382:
[----:B------:R-:W-:Y:S05]  /*4590*/  BSYNC.RECONVERGENT B1 ;  /* 0x0000000000017941 */ /* 0x000fea0003800200 */
.L_x_380:
[----:B------:R-:W0:Y:S01]  /*45a0*/  LDC.64 R22, c[0x0][0x390] ;  /* 0x0000e400ff167b82 */ /* 0x000e220000000a00 */
[----:B------:R-:W-:-:S07]  /*45b0*/  IADD3 R4, PT, PT, R10, -0x3, RZ ;  /* 0xfffffffd0a047810 */ /* 0x000fce0007ffe0ff */
[----:B------:R-:W2:Y:S01]  /*45c0*/  LDC.64 R12, c[0x0][0x398] ;  /* 0x0000e600ff0c7b82 */ /* 0x000ea20000000a00 */
[----:B0-----:R-:W-:-:S06]  /*45d0*/  IMAD.WIDE.U32 R22, R4, 0x8, R22 ;  /* 0x0000000804167825 */ /* 0x001fcc00078e0016 */
[----:B------:R-:W3:Y:S01]  /*45e0*/  LDG.E.64 R22, desc[UR12][R22.64] ;  /* 0x0000000c16167981 */ /* 0x000ee2000c1e1b00 */
[----:B--2---:R-:W-:-:S06]  /*45f0*/  IMAD.WIDE.U32 R12, R7, 0x8, R12 ;  /* 0x00000008070c7825 */ /* 0x004fcc00078e000c */
[----:B------:R-:W2:Y:S01]  /*4600*/  LDG.E.64 R12, desc[UR12][R12.64] ;  /* 0x0000000c0c0c7981 */ /* 0x000ea2000c1e1b00 */
        /* <DEDUP_REMOVED lines=33> */
.L_x_384:
        /* <DEDUP_REMOVED lines=17> */
.L_x_385:
[----:B------:R-:W-:Y:S05]  /*4930*/  BSYNC.RECONVERGENT B1 ;  /* 0x0000000000017941 */ /* 0x000fea0003800200 */
.L_x_383:
[----:B------:R-:W0:Y:S08]  /*4940*/  LDC.64 R22, c[0x0][0x390] ;  /* 0x0000e400ff167b82 */ /* 0x000e300000000a00 */
        /* <DEDUP_REMOVED lines=37> */
.L_x_387:
        /* <DEDUP_REMOVED lines=8> */
[----:B------:R-:W-:Y:S02]  /*4c20*/  MOV R12, R20 ;  /* 0x00000014000c7202 */ /* 0x000fe40000000f00 */
[----:B------:R-:W-:Y:S01]  /*4c30*/  MOV R18, R24 ;  /* 0x0000001800127202 */ /* 0x000fe20000000f00 */
[----:B------:R-:W-:Y:S02]  /*4c40*/  IMAD.X R11, RZ, RZ, ~R25, P0 ;  /* 0x000000ffff0b7224 */ /* 0x000fe400000e0e19 */
[----:B------:R-:W-:-:S04]  /*4c50*/  IMAD.WIDE.U32 R12, R22, R19, R12 ;  /* 0x00000013160c7225 */ /* 0x000fc800078e000c */
[----:B------:R-:W-:Y:S02]  /*4c60*/  IMAD R11, R11, R22, RZ ;  /* 0x000000160b0b7224 */ /* 0x000fe400078e02ff */
[----:B------:R-:W-:Y:S02]  /*4c70*/  IMAD.MOV.U32 R21, RZ, RZ, R12 ;  /* 0x000000ffff157224 */ /* 0x000fe400078e000c */
[----:B------:R-:W-:Y:S02]  /*4c80*/  IMAD R11, R23, R19, R11 ;  /* 0x00000013170b7224 */ /* 0x000fe400078e020b */
[----:B------:R-:W-:-:S03]  /*4c90*/  IMAD.MOV.U32 R19, RZ, RZ, R25 ;  /* 0x000000ffff137224 */ /* 0x000fc600078e0019 */
[----:B------:R-:W-:-:S07]  /*4ca0*/  IADD3 R11, PT, PT, R13, R11, RZ ;  /* 0x0000000b0d0b7210 */ /* 0x000fce0007ffe0ff */
.L_x_388:
[----:B------:R-:W-:Y:S05]  /*4cb0*/  BSYNC.RECONVERGENT B1 ;  /* 0x0000000000017941 */ /* 0x000fea0003800200 */
.L_x_386:
[----:B-1----:R-:W-:-:S06]  /*4cc0*/  IMAD.WIDE.U32 R4, R5, 0x8, R16 ;  /* 0x0000000805047825 */ /* 0x002fcc00078e0010 */
[----:B------:R-:W2:Y:S01]  /*4cd0*/  LDG.E.64 R4, desc[UR12][R4.64] ;  /* 0x0000000c04047981 */ /* 0x000ea2000c1e1b00 */
[----:B------:R-:W-:Y:S01]  /*4ce0*/  IADD3 R6, PT, PT, R6, 0x8, RZ ;  /* 0x0000000806067810 */ /* 0x000fe20007ffe0ff */
[----:B------:R-:W-:Y:S01]  /*4cf0*/  IMAD.MOV.U32 R13, RZ, RZ, R7 ;  /* 0x000000ffff0d7224 */ /* 0x000fe200078e0007 */
[----:B------:R-:W-:Y:S02]  /*4d00*/  MOV R12, R36 ;  /* 0x00000024000c7202 */ /* 0x000fe40000000f00 */
[----:B------:R-:W-:Y:S02]  /*4d10*/  ISETP.NE.AND P0, PT, R6, RZ, PT ;  /* 0x000000ff0600720c */ /* 0x000fe40003f05270 */
[----:B------:R-:W-:Y:S01]  /*4d20*/  IADD3 R10, PT, PT, R10, -0x8, RZ ;  /* 0xfffffff80a0a7810 */ /* 0x000fe20007ffe0ff */
[-C--:B--2---:R-:W-:Y:S02]  /*4d30*/  IMAD R7, R5, R21.reuse, RZ ;  /* 0x0000001505077224 */ /* 0x084fe400078e02ff */
[----:B------:R-:W-:-:S04]  /*4d40*/  IMAD.WIDE.U32 R12, R4, R21, R12 ;  /* 0x00000015040c7225 */ /* 0x000fc800078e000c */
[----:B------:R-:W-:Y:S01]  /*4d50*/  IMAD R7, R4, R11, R7 ;  /* 0x0000000b04077224 */ /* 0x000fe200078e0207 */
[----:B------:R-:W-:-:S03]  /*4d60*/  LEA R8, P1, R12, R8, 0x3 ;  /* 0x000000080c087211 */ /* 0x000fc600078218ff */
[----:B------:R-:W-:-:S05]  /*4d70*/  IMAD.IADD R7, R13, 0x1, R7 ;  /* 0x000000010d077824 */ /* 0x000fca00078e0207 */
[----:B------:R-:W-:Y:S01]  /*4d80*/  LEA.HI.X R9, R12, R9, R7, 0x3, P1 ;  /* 0x000000090c097211 */ /* 0x000fe200008f1c07 */
[----:B------:R-:W-:Y:S06]  /*4d90*/  @P0 BRA `(.L_x_389) ;  /* 0xffffffe000e00947 */ /* 0x000fec000383ffff */
[----:B------:R-:W-:-:S07]  /*4da0*/  VIADD R10, R10, 0x3 ;  /* 0x000000030a0a7836 */ /* 0x000fce0000000000 */
.L_x_364:
        /* <DEDUP_REMOVED lines=34> */
[----:B------:R-:W-:Y:S02]  /*4fd0*/  IMAD R17, R6, R17, R18 ;  /* 0x0000001106117224 */ /* 0x000fe400078e0212 */
[----:B------:R-:W-:Y:S01]  /*4fe0*/  IMAD.MOV.U32 R18, RZ, RZ, R13 ;  /* 0x000000ffff127224 */ /* 0x000fe200078e000d */
[----:B------:R-:W-:Y:S06]  /*4ff0*/  BRA `(.L_x_393) ;  /* 0x00000000003c7947 */ /* 0x000fec0003800000 */
.L_x_392:
[----:B------:R-:W-:Y:S01]  /*5000*/  MOV R26, R18 ;  /* 0x00000012001a7202 */ /* 0x000fe20000000f00 */
[----:B------:R-:W-:Y:S01]  /*5010*/  IMAD.MOV.U32 R13, RZ, RZ, R19 ;  /* 0x000000ffff0d7224 */ /* 0x000fe200078e0013 */
[----:B------:R-:W-:Y:S02]  /*5020*/  MOV R14, R6 ;  /* 0x00000006000e7202 */ /* 0x000fe40000000f00 */
[----:B------:R-:W-:Y:S02]  /*5030*/  MOV R11, R7 ;  /* 0x00000007000b7202 */ /* 0x000fe40000000f00 */
[----:B------:R-:W-:-:S07]  /*5040*/  MOV R12, 0x5060 ;  /* 0x00005060000c7802 */ /* 0x000fce0000000f00 */
[----:B------:R-:W-:Y:S05]  /*5050*/  CALL.REL.NOINC `($__internal_8_$__cuda_sm20_div_s64) ;  /* 0x0000001800907944 */ /* 0x000fea0003c00000 */
[----:B------:R-:W-:-:S05]  /*5060*/  IADD3 R15, P0, PT, RZ, -R24, RZ ;  /* 0x80000018ff0f7210 */ /* 0x000fca0007f1e0ff */
[----:B------:R-:W-:Y:S02]  /*5070*/  IMAD.X R11, RZ, RZ, ~R25, P0 ;  /* 0x000000ffff0b7224 */ /* 0x000fe400000e0e19 */
[----:B------:R-:W-:Y:S01]  /*5080*/  IMAD.WIDE.U32 R12, R6, R15, R18 ;  /* 0x0000000f060c7225 */ /* 0x000fe200078e0012 */
[----:B------:R-:W-:-:S03]  /*5090*/  MOV R19, R25 ;  /* 0x0000001900137202 */ /* 0x000fc60000000f00 */
[----:B------:R-:W-:Y:S01]  /*50a0*/  IMAD R11, R11, R6, RZ ;  /* 0x000000060b0b7224 */ /* 0x000fe200078e02ff */
[----:B------:R-:W-:Y:S01]  /*50b0*/  MOV R17, R12 ;  /* 0x0000000c00117202 */ /* 0x000fe20000000f00 */
[----:B------:R-:W-:Y:S02]  /*50c0*/  IMAD.MOV.U32 R18, RZ, RZ, R24 ;  /* 0x000000ffff127224 */ /* 0x000fe400078e0018 */
[----:B------:R-:W-:-:S05]  /*50d0*/  IMAD R11, R7, R15, R11 ;  /* 0x0000000f070b7224 */ /* 0x000fca00078e020b */
[----:B------:R-:W-:-:S07]  /*50e0*/  IADD3 R15, PT, PT, R13, R11, RZ ;  /* 0x0000000b0d0f7210 */ /* 0x000fce0007ffe0ff */
.L_x_393:
[----:B------:R-:W-:Y:S05]  /*50f0*/  BSYNC.RECONVERGENT B1 ;  /* 0x0000000000017941 */ /* 0x000fea0003800200 */
.L_x_391:
        /* <DEDUP_REMOVED lines=39> */
.L_x_395:
        /* <DEDUP_REMOVED lines=17> */
.L_x_396:
[----:B------:R-:W-:Y:S05]  /*5480*/  BSYNC.RECONVERGENT B1 ;  /* 0x0000000000017941 */ /* 0x000fea0003800200 */
.L_x_394:
        /* <DEDUP_REMOVED lines=40> */
.L_x_398:
[----:B------:R-:W-:Y:S01]  /*5710*/  MOV R26, R18 ;  /* 0x00000012001a7202 */ /* 0x000fe20000000f00 */
[----:B------:R-:W-:Y:S01]  /*5720*/  IMAD.MOV.U32 R14, RZ, RZ, R20 ;  /* 0x000000ffff0e7224 */ /* 0x000fe200078e0014 */
[----:B------:R-:W-:Y:S02]  /*5730*/  MOV R13, R19 ;  /* 0x00000013000d7202 */ /* 0x000fe40000000f00 */
[----:B------:R-:W-:Y:S02]  /*5740*/  MOV R11, R21 ;  /* 0x00000015000b7202 */ /* 0x000fe40000000f00 */
[----:B------:R-:W-:-:S07]  /*5750*/  MOV R12, 0x5770 ;  /* 0x00005770000c7802 */ /* 0x000fce0000000f00 */
[----:B------:R-:W-:Y:S05]  /*5760*/  CALL.REL.NOINC `($__internal_8_$__cuda_sm20_div_s64) ;  /* 0x0000001000cc7944 */ /* 0x000fea0003c00000 */
        /* <DEDUP_REMOVED lines=8> */
[----:B------:R-:W-:Y:S01]  /*57f0*/  IMAD R11, R21, R15, R11 ;  /* 0x0000000f150b7224 */ /* 0x000fe200078e020b */
[----:B------:R-:W-:-:S03]  /*5800*/  MOV R15, R12 ;  /* 0x0000000c000f7202 */ /* 0x000fc60000000f00 */
[----:B------:R-:W-:-:S07]  /*5810*/  IMAD.IADD R11, R13, 0x1, R11 ;  /* 0x000000010d0b7824 */ /* 0x000fce00078e020b */
.L_x_399:
[----:B------:R-:W-:Y:S05]  /*5820*/  BSYNC.RECONVERGENT B1 ;  /* 0x0000000000017941 */ /* 0x000fea0003800200 */
.L_x_397:
        /* <DEDUP_REMOVED lines=38> */
[----:B------:R-:W-:Y:S01]  /*5a90*/  MOV R18, R13 ;  /* 0x0000000d00127202 */ /* 0x000fe20000000f00 */
[----:B------:R-:W-:Y:S06]  /*5aa0*/  BRA `(.L_x_402) ;  /* 0x0000000000447947 */ /* 0x000fec0003800000 */
.L_x_401:
[----:B------:R-:W-:Y:S01]  /*5ab0*/  MOV R26, R18 ;  /* 0x00000012001a7202 */ /* 0x000fe20000000f00 */
[----:B------:R-:W-:Y:S01]  /*5ac0*/  IMAD.MOV.U32 R13, RZ, RZ, R19 ;  /* 0x000000ffff0d7224 */ /* 0x000fe200078e0013 */
[----:B------:R-:W-:Y:S02]  /*5ad0*/  MOV R14, R20 ;  /* 0x00000014000e7202 */ /* 0x000fe40000000f00 */
[----:B------:R-:W-:Y:S02]  /*5ae0*/  MOV R11, R21 ;  /* 0x00000015000b7202 */ /* 0x000fe40000000f00 */
[----:B------:R-:W-:-:S07]  /*5af0*/  MOV R12, 0x5b10 ;  /* 0x00005b10000c7802 */ /* 0x000fce0000000f00 */
[----:B------:R-:W-:Y:S05]  /*5b00*/  CALL.REL.NOINC `($__internal_8_$__cuda_sm20_div_s64) ;  /* 0x0000000c00e47944 */ /* 0x000fea0003c00000 */
[----:B------:R-:W-:Y:S02]  /*5b10*/  IADD3 R15, P0, PT, RZ, -R24, RZ ;  /* 0x80000018ff0f7210 */ /* 0x000fe40007f1e0ff */
[----:B------:R-:W-:Y:S01]  /*5b20*/  MOV R12, R18 ;  /* 0x00000012000c7202 */ /* 0x000fe20000000f00 */
[----:B------:R-:W-:Y:S01]  /*5b30*/  IMAD.MOV.U32 R18, RZ, RZ, R24 ;  /* 0x000000ffff127224 */ /* 0x000fe200078e0018 */
[----:B------:R-:W-:Y:S01]  /*5b40*/  MOV R13, R19 ;  /* 0x00000013000d7202 */ /* 0x000fe20000000f00 */
[--C-:B------:R-:W-:Y:S02]  /*5b50*/  IMAD.X R11, RZ, RZ, ~R25.reuse, P0 ;  /* 0x000000ffff0b7224 */ /* 0x100fe400000e0e19 */
[----:B------:R-:W-:Y:S02]  /*5b60*/  IMAD.MOV.U32 R19, RZ, RZ, R25 ;  /* 0x000000ffff137224 */ /* 0x000fe400078e0019 */
[----:B------:R-:W-:Y:S02]  /*5b70*/  IMAD R11, R11, R20, RZ ;  /* 0x000000140b0b7224 */ /* 0x000fe400078e02ff */
[----:B------:R-:W-:-:S04]  /*5b80*/  IMAD.WIDE.U32 R12, R20, R15, R12 ;  /* 0x0000000f140c7225 */ /* 0x000fc800078e000c */
[----:B------:R-:W-:Y:S01]  /*5b90*/  IMAD R11, R21, R15, R11 ;  /* 0x0000000f150b7224 */ /* 0x000fe200078e020b */
[----:B------:R-:W-:-:S04]  /*5ba0*/  MOV R21, R12 ;  /* 0x0000000c00157202 */ /* 0x000fc80000000f00 */
[----:B------:R-:W-:-:S07]  /*5bb0*/  IADD3 R11, PT, PT, R13, R11, RZ ;  /* 0x0000000b0d0b7210 */ /* 0x000fce0007ffe0ff */
.L_x_402:
[----:B------:R-:W-:Y:S05]  /*5bc0*/  BSYNC.RECONVERGENT B1 ;  /* 0x0000000000017941 */ /* 0x000fea0003800200 */
.L_x_400:
        /* <DEDUP_REMOVED lines=11> */
.L_x_390:
[----:B------:R-:W-:-:S13]  /*5c80*/  ISETP.NE.AND P0, PT, R5, RZ, PT ;  /* 0x000000ff0500720c */ /* 0x000fda0003f05270 */
[----:B------:R-:W-:Y:S05]  /*5c90*/  @!P0 BRA `(.L_x_363) ;  /* 0x0000000800888947 */ /* 0x000fea0003800000 */
[----:B------:R-:W-:-:S13]  /*5ca0*/  ISETP.NE.AND P0, PT, R5, 0x1, PT ;  /* 0x000000010500780c */ /* 0x000fda0003f05270 */
        /* <DEDUP_REMOVED lines=32> */
.L_x_405:
[----:B------:R-:W-:Y:S01]  /*5eb0*/  IMAD.MOV.U32 R26, RZ, RZ, R18 ;  /* 0x000000ffff1a7224 */ /* 0x000fe200078e0012 */
[----:B------:R-:W-:Y:S01]  /*5ec0*/  MOV R13, R19 ;  /* 0x00000013000d7202 */ /* 0x000fe20000000f00 */
[----:B------:R-:W-:Y:S01]  /*5ed0*/  IMAD.MOV.U32 R11, RZ, RZ, R5 ;  /* 0x000000ffff0b7224 */ /* 0x000fe200078e0005 */
[----:B------:R-:W-:Y:S02]  /*5ee0*/  MOV R14, R4 ;  /* 0x00000004000e7202 */ /* 0x000fe40000000f00 */
[----:B------:R-:W-:-:S07]  /*5ef0*/  MOV R12, 0x5f10 ;  /* 0x00005f10000c7802 */ /* 0x000fce0000000f00 */
[----:B------:R-:W-:Y:S05]  /*5f00*/  CALL.REL.NOINC `($__internal_8_$__cuda_sm20_div_s64) ;  /* 0x0000000800e47944 */ /* 0x000fea0003c00000 */
[----:B------:R-:W-:-:S04]  /*5f10*/  IADD3 R13, P0, PT, RZ, -R24, RZ ;  /* 0x80000018ff0d7210 */ /* 0x000fc80007f1e0ff */
[----:B------:R-:W-:Y:S01]  /*5f20*/  IADD3.X R11, PT, PT, RZ, ~R25, RZ, P0, !PT ;  /* 0x80000019ff0b7210 */ /* 0x000fe200007fe4ff */
[----:B------:R-:W-:Y:S01]  /*5f30*/  IMAD.WIDE.U32 R6, R4, R13, R18 ;  /* 0x0000000d04067225 */ /* 0x000fe200078e0012 */
[----:B------:R-:W-:-:S03]  /*5f40*/  MOV R19, R25 ;  /* 0x0000001900137202 */ /* 0x000fc60000000f00 */
[----:B------:R-:W-:Y:S02]  /*5f50*/  IMAD R11, R11, R4, RZ ;  /* 0x000000040b0b7224 */ /* 0x000fe400078e02ff */
[----:B------:R-:W-:Y:S02]  /*5f60*/  IMAD.MOV.U32 R18, RZ, RZ, R24 ;  /* 0x000000ffff127224 */ /* 0x000fe400078e0018 */
[----:B------:R-:W-:-:S05]  /*5f70*/  IMAD R11, R5, R13, R11 ;  /* 0x0000000d050b7224 */ /* 0x000fca00078e020b */
[----:B------:R-:W-:-:S07]  /*5f80*/  IADD3 R11, PT, PT, R7, R11, RZ ;  /* 0x0000000b070b7210 */ /* 0x000fce0007ffe0ff */
.L_x_406:
[----:B------:R-:W-:Y:S05]  /*5f90*/  BSYNC.RECONVERGENT B1 ;  /* 0x0000000000017941 */ /* 0x000fea0003800200 */
.L_x_404:
        /* <DEDUP_REMOVED lines=39> */
.L_x_408:
        /* <DEDUP_REMOVED lines=17> */
.L_x_409:
[----:B------:R-:W-:Y:S05]  /*6320*/  BSYNC.RECONVERGENT B1 ;  /* 0x0000000000017941 */ /* 0x000fea0003800200 */
.L_x_407:
[----:B------:R-:W0:Y:S02]  /*6330*/  LDC.64 R12, c[0x0][0x398] ;  /* 0x0000e600ff0c7b82 */ /* 0x000e240000000a00 */
[----:B0-----:R-:W-:-:S06]  /*6340*/  IMAD.WIDE.U32 R12, R4, 0x8, R12 ;  /* 0x00000008040c7825 */ /* 0x001fcc00078e000c */
[----:B------:R-:W2:Y:S01]  /*6350*/  LDG.E.64 R12, desc[UR12][R12.64] ;  /* 0x0000000c0c0c7981 */ /* 0x000ea2000c1e1b00 */
[----:B------:R-:W-:Y:S02]  /*6360*/  MOV R4, R6 ;  /* 0x0000000600047202 */ /* 0x000fe40000000f00 */
[----:B------:R-:W-:Y:S01]  /*6370*/  IADD3 R10, PT, PT, R10, -0x2, RZ ;  /* 0xfffffffe0a0a7810 */ /* 0x000fe20007ffe0ff */
[-C--:B--2---:R-:W-:Y:S02]  /*6380*/  IMAD R7, R13, R17.reuse, RZ ;  /* 0x000000110d077224 */ /* 0x084fe400078e02ff */
[----:B------:R-:W-:-:S04]  /*6390*/  IMAD.WIDE.U32 R4, R12, R17, R4 ;  /* 0x000000110c047225 */ /* 0x000fc800078e0004 */
[----:B------:R-:W-:Y:S01]  /*63a0*/  IMAD R7, R12, R11, R7 ;  /* 0x0000000b0c077224 */ /* 0x000fe200078e0207 */
[----:B------:R-:W-:-:S03]  /*63b0*/  LEA R8, P0, R4, R8, 0x3 ;  /* 0x0000000804087211 */ /* 0x000fc600078018ff */
[----:B------:R-:W-:-:S05]  /*63c0*/  IMAD.IADD R5, R5, 0x1, R7 ;  /* 0x0000000105057824 */ /* 0x000fca00078e0207 */
[----:B------:R-:W-:-:S07]  /*63d0*/  LEA.HI.X R9, R4, R9, R5, 0x3, P0 ;  /* 0x0000000904097211 */ /* 0x000fce00000f1c05 */
.L_x_403:
        /* <DEDUP_REMOVED lines=28> */
[----:B------:R-:W-:-:S04]  /*65a0*/  @!P1 LOP3.LUT R7, RZ, R20, RZ, 0x33, !PT ;  /* 0x00000014ff079212 */ /* 0x000fc800078e33ff */
[----:B------:R-:W-:Y:S01]  /*65b0*/  MOV R4, R7 ;  /* 0x0000000700047202 */ /* 0x000fe20000000f00 */
[----:B------:R-:W-:Y:S06]  /*65c0*/  BRA `(.L_x_412) ;  /* 0x0000000000147947 */ /* 0x000fec0003800000 */
.L_x_411:
[----:B------:R-:W-:Y:S02]  /*65d0*/  MOV R24, R20 ;  /* 0x0000001400187202 */ /* 0x000fe40000000f00 */
[----:B------:R-:W-:-:S07]  /*65e0*/  MOV R26, 0x6600 ;  /* 0x00006600001a7802 */ /* 0x000fce0000000f00 */
[----:B------:R-:W-:Y:S05]  /*65f0*/  CALL.REL.NOINC `($__internal_9_$__cuda_sm20_rem_s64) ;  /* 0x0000000800747944 */ /* 0x000fea0003c00000 */
[----:B------:R-:W-:Y:S01]  /*6600*/  MOV R4, R6 ;  /* 0x0000000600047202 */ /* 0x000fe20000000f00 */
[----:B------:R-:W-:-:S07]  /*6610*/  IMAD.MOV.U32 R5, RZ, RZ, R7 ;  /* 0x000000ffff057224 */ /* 0x000fce00078e0007 */
.L_x_412:
[----:B------:R-:W-:Y:S05]  /*6620*/  BSYNC.RECONVERGENT B1 ;  /* 0x0000000000017941 */ /* 0x000fea0003800200 */
.L_x_410:
        /* <DEDUP_REMOVED lines=9> */
.L_x_363:
[----:B------:R-:W2:Y:S04]  /*66c0*/  LDG.E.64 R4, desc[UR12][R8.64] ;  /* 0x0000000c08047981 */ /* 0x000ea8000c1e1b00 */
[----:B--2---:R1:W-:Y:S02]  /*66d0*/  STS.64 [R3], R4 ;  /* 0x0000000403007388 */ /* 0x0043e40000000a00 */
.L_x_362:
[----:B------:R-:W-:Y:S05]  /*66e0*/  BSYNC.RECONVERGENT B0 ;  /* 0x0000000000007941 */ /* 0x000fea0003800200 */
.L_x_314:
[----:B------:R-:W-:Y:S01]  /*66f0*/  BAR.SYNC.DEFER_BLOCKING 0x0 ;  /* 0x0000000000007b1d */ /* 0x000fe20000010000 */
[----:B------:R-:W-:Y:S02]  /*6700*/  ISETP.GE.U32.AND P0, PT, R2, 0x42, PT ;  /* 0x000000420200780c */ /* 0x000fe40003f06070 */
[----:B------:R-:W-:-:S11]  /*6710*/  ISETP.GT.U32.AND P1, PT, R0, 0x1f, PT ;  /* 0x0000001f0000780c */ /* 0x000fd60003f24070 */
[----:B------:R-:W-:Y:S05]  /*6720*/  @!P0 BRA `(.L_x_413) ;  /* 0x00000000002c8947 */ /* 0x000fea0003800000 */
.L_x_414:
[----:B------:R-:W-:-:S04]  /*6730*/  SHF.R.U32.HI R8, RZ, 0x1, R2 ;  /* 0x00000001ff087819 */ /* 0x000fc80000011602 */
[----:B------:R-:W-:-:S13]  /*6740*/  ISETP.GE.U32.AND P0, PT, R0, R8, PT ;  /* 0x000000080000720c */ /* 0x000fda0003f06070 */
[----:B------:R-:W-:Y:S01]  /*6750*/  @!P0 LEA R6, R8, R3, 0x3 ;  /* 0x0000000308068211 */ /* 0x000fe200078e18ff */
[----:B01----:R-:W-:Y:S05]  /*6760*/  @!P0 LDS.64 R4, [R3] ;  /* 0x0000000003048984 */ /* 0x003fea0000000a00 */
[----:B------:R-:W0:Y:S02]  /*6770*/  @!P0 LDS.64 R6, [R6] ;  /* 0x0000000006068984 */ /* 0x000e240000000a00 */
[----:B0-----:R-:W-:-:S07]  /*6780*/  @!P0 DADD R4, R4, R6 ;  /* 0x0000000004048229 */ /* 0x001fce0000000006 */
[----:B------:R2:W-:Y:S01]  /*6790*/  @!P0 STS.64 [R3], R4 ;  /* 0x0000000403008388 */ /* 0x0005e20000000a00 */
[----:B------:R-:W-:Y:S01]  /*67a0*/  BAR.SYNC.DEFER_BLOCKING 0x0 ;  /* 0x0000000000007b1d */ /* 0x000fe20000010000 */
[----:B------:R-:W-:Y:S01]  /*67b0*/  ISETP.GT.U32.AND P0, PT, R2, 0x83, PT ;  /* 0x000000830200780c */ /* 0x000fe20003f04070 */
[----:B------:R-:W-:-:S12]  /*67c0*/  IMAD.MOV.U32 R2, RZ, RZ, R8 ;  /* 0x000000ffff027224 */ /* 0x000fd800078e0008 */
[----:B--2---:R-:W-:Y:S05]  /*67d0*/  @P0 BRA `(.L_x_414) ;  /* 0xfffffffc00d40947 */ /* 0x004fea000383ffff */
.L_x_413:
[----:B------:R-:W-:Y:S05]  /*67e0*/  @P1 EXIT ;  /* 0x000000000000194d */ /* 0x000fea0003800000 */
[----:B01----:R-:W-:Y:S01]  /*67f0*/  LDS.64 R4, [R3] ;  /* 0x0000000003047984 */ /* 0x003fe20000000a00 */
[----:B------:R-:W-:-:S03]  /*6800*/  ISETP.NE.AND P0, PT, R0, RZ, PT ;  /* 0x000000ff0000720c */ /* 0x000fc60003f05270 */
        /* <DEDUP_REMOVED lines=37> */
[----:B------:R-:W-:-:S04]  /*6a60*/  MOV R4, UR5 ;  /* 0x0000000500047c02 */ /* 0x000fc80008000f00 */
[----:B------:R-:W-:-:S05]  /*6a70*/  MOV R5, UR4 ;  /* 0x0000000400057c02 */ /* 0x000fca0008000f00 */
[----:B0-----:R-:W-:Y:S01]  /*6a80*/  STG.E.64 desc[UR12][R4.64], R2 ;  /* 0x0000000204007986 */ /* 0x001fe2000c101b0c */
[----:B------:R-:W-:Y:S05]  /*6a90*/  EXIT ;  /* 0x000000000000794d */ /* 0x000fea0003800000 */
        .weak           $__internal_8_$__cuda_sm20_div_s64
        .type           $__internal_8_$__cuda_sm20_div_s64,@function
        .size           $__internal_8_$__cuda_sm20_div_s64,($__internal_9_$__cuda_sm20_rem_s64 - $__internal_8_$__cuda_sm20_div_s64)
$__internal_8_$__cuda_sm20_div_s64:
        /* <DEDUP_REMOVED lines=27> */
[----:B------:R-:W-:Y:S02]  /*6c50*/  IADD3 R30, P0, PT, RZ, -R30, RZ ;  /* 0x8000001eff1e7210 */ /* 0x000fe40007f1e0ff */
[----:B------:R-:W-:Y:S01]  /*6c60*/  MOV R31, RZ ;  /* 0x000000ff001f7202 */ /* 0x000fe20000000f00 */
        /* <DEDUP_REMOVED lines=46> */
[----:B------:R-:W-:-:S02]  /*6f50*/  IMAD.X R14, RZ, RZ, ~R27, P3 ;  /* 0x000000ffff0e7224 */ /* 0x000fc400018e0e1b */
[----:B------:R-:W-:Y:S01]  /*6f60*/  HFMA2 R13, -RZ, RZ, 0, 0 ;  /* 0x00000000ff0d7431 */ /* 0x000fe200000001ff */
[----:B------:R-:W-:Y:S02]  /*6f70*/  ISETP.NE.AND.EX P0, PT, R11, RZ, PT, P0 ;  /* 0x000000ff0b00720c */ /* 0x000fe40003f05300 */
[----:B------:R-:W-:Y:S02]  /*6f80*/  SEL R24, R24, R25, !P2 ;  /* 0x0000001918187207 */ /* 0x000fe40005000000 */
[----:B------:R-:W-:Y:S02]  /*6f90*/  SEL R14, R14, R27, !P2 ;  /* 0x0000001b0e0e7207 */ /* 0x000fe40005000000 */
[----:B------:R-:W-:Y:S02]  /*6fa0*/  SEL R24, R24, 0xffffffff, P0 ;  /* 0xffffffff18187807 */ /* 0x000fe40000000000 */
[----:B------:R-:W-:Y:S01]  /*6fb0*/  SEL R25, R14, 0xffffffff, P0 ;  /* 0xffffffff0e197807 */ /* 0x000fe20000000000 */
[----:B------:R-:W-:Y:S06]  /*6fc0*/  RET.REL.NODEC R12 `(contiguous_reduce2_f64) ;  /* 0xffffff900c0c7950 */ /* 0x000fec0003c3ffff */
        .weak           $__internal_9_$__cuda_sm20_rem_s64
        .type           $__internal_9_$__cuda_sm20_rem_s64,@function
        .size           $__internal_9_$__cuda_sm20_rem_s64,(.L_x_3107 - $__internal_9_$__cuda_sm20_rem_s64)
$__internal_9_$__cuda_sm20_rem_s64:
        /* <DEDUP_REMOVED lines=76> */
[----:B------:R-:W-:Y:S06]  /*7490*/  RET.REL.NODEC R26 `(contiguous_reduce2_f64) ;  /* 0xffffff881ad87950 */ /* 0x000fec0003c3ffff */
.L_x_415:
        /* <DEDUP_REMOVED lines=14> */
.L_x_3107:


//--------------------- .text.uncontiguous_fast_reduce_f64 --------------------------
	.section	.text.uncontiguous_fast_reduce_f64,"ax",@progbits
	.align	128
        .global         uncontiguous_fast_reduce_f64
        .type           uncontiguous_fast_reduce_f64,@function
        .size           uncontiguous_fast_reduce_f64,(.L_x_3109 - uncontiguous_fast_reduce_f64)
        .other          uncontiguous_fast_reduce_f64,@"STO_CUDA_ENTRY STV_DEFAULT"
uncontiguous_fast_reduce_f64:
.text.uncontiguous_fast_reduce_f64:
[----:B------:R-:W-:Y:S01]  /*0000*/  LDC R1, c[0x0][0x37c] ;  /* 0x0000df00ff017b82 */ /* 0x000fe20000000800 */
[----:B------:R-:W0:Y:S07]  /*0010*/  S2R R0, SR_CTAID.X ;  /* 0x0000000000007919 */ /* 0x000e2e0000002500 */
[----:B------:R-:W1:Y:S01]  /*0020*/  S2UR UR5, SR_CgaCtaId ;  /* 0x00000000000579c3 */ /* 0x000e620000008800 */
[----:B------:R-:W2:Y:S01]  /*0030*/  LDCU UR8, c[0x0][0x360] ;  /* 0x00006c00ff0877ac */ /* 0x000ea20008000800 */
[----:B------:R-:W-:Y:S01]  /*0040*/  BSSY.RECONVERGENT B0, `(.L_x_416) ;  /* 0x000068d000007945 */ /* 0x000fe20003800200 */
[----:B------:R-:W3:Y:S01]  /*0050*/  S2R R2, SR_TID.X ;  /* 0x0000000000027919 */ /* 0x000ee20000002100 */
[----:B------:R-:W4:Y:S04]  /*0060*/  LDCU.64 UR10, c[0x0][0x3a8] ;  /* 0x00007500ff0a77ac */ /* 0x000f280008000a00 */
[----:B------:R-:W5:Y:S01]  /*0070*/  LDC R11, c[0x0][0x3a0] ;  /* 0x0000e800ff0b7b82 */ /* 0x000f620000000800 */
[----:B------:R-:W-:Y:S01]  /*0080*/  UMOV UR4, 0x400 ;  /* 0x0000040000047882 */ /* 0x000fe20000000000 */
[----:B------:R-:W3:Y:S01]  /*0090*/  LDCU.64 UR6, c[0x0][0x358] ;  /* 0x00006b00ff0677ac */ /* 0x000ee20008000a00 */
[----:B--2---:R-:W-:Y:S01]  /*00a0*/  MOV R4, UR8 ;  /* 0x0000000800047c02 */ /* 0x004fe20008000f00 */
[----:B-1----:R-:W-:Y:S01]  /*00b0*/  ULEA UR4, UR5, UR4, 0x18 ;  /* 0x0000000405047291 */ /* 0x002fe2000f8ec0ff */
[----:B0-----:R-:W-:-:S02]  /*00c0*/  IMAD R5, R0, UR8, RZ ;  /* 0x0000000800057c24 */ /* 0x001fc4000f8e02ff */
[----:B-----5:R-:W-:-:S03]  /*00d0*/  VIADD R9, R11, 0xffffffff ;  /* 0xffffffff0b097836 */ /* 0x020fc60000000000 */
[----:B---3--:R-:W-:Y:S02]  /*00e0*/  LEA R3, R2, UR4, 0x3 ;  /* 0x0000000402037c11 */ /* 0x008fe4000f8e18ff */
[----:B------:R-:W-:-:S03]  /*00f0*/  LEA R14, R5, R2, 0x1 ;  /* 0x00000002050e7211 */ /* 0x000fc600078e08ff */
[----:B------:R0:W-:Y:S02]  /*0100*/  STS.64 [R3], RZ ;  /* 0x000000ff03007388 */ /* 0x0001e40000000a00 */
[----:B------:R-:W-:-:S05]  /*0110*/  VIADD R7, R14, UR8 ;  /* 0x000000080e077c36 */ /* 0x000fca0008000000 */
[----:B----4-:R-:W-:-:S04]  /*0120*/  ISETP.GE.U32.AND P0, PT, R7, UR10, PT ;  /* 0x0000000a07007c0c */ /* 0x010fc8000bf06070 */
[----:B------:R-:W-:-:S13]  /*0130*/  ISETP.GE.U32.AND.EX P0, PT, RZ, UR11, PT, P0 ;  /* 0x0000000bff007c0c */ /* 0x000fda000bf06100 */
[----:B0-----:R-:W-:Y:S05]  /*0140*/  @P0 BRA `(.L_x_417) ;  /* 0x0000003000100947 */ /* 0x001fea0003800000 */
[----:B------:R-:W-:Y:S01]  /*0150*/  ISETP.GE.AND P0, PT, R9, RZ, PT ;  /* 0x000000ff0900720c */ /* 0x000fe20003f06270 */
[----:B------:R-:W-:Y:S02]  /*0160*/  HFMA2 R27, -RZ, RZ, 0, 0 ;  /* 0x00000000ff1b7431 */ /* 0x000fe400000001ff */
[----:B------:R-:W-:Y:S01]  /*0170*/  IMAD.MOV.U32 R28, RZ, RZ, RZ ;  /* 0x000000ffff1c7224 */ /* 0x000fe200078e00ff */
[----:B------:R-:W-:Y:S01]  /*0180*/  MOV R5, RZ ;  /* 0x000000ff00057202 */ /* 0x000fe20000000f00 */
[----:B------:R-:W-:-:S08]  /*0190*/  IMAD.MOV.U32 R6, RZ, RZ, RZ ;  /* 0x000000ffff067224 */ /* 0x000fd000078e00ff */
[----:B------:R-:W-:Y:S05]  /*01a0*/  @!P0 BRA `(.L_x_418) ;  /* 0x0000002c00d08947 */ /* 0x000fea0003800000 */
[----:B------:R-:W-:Y:S01]  /*01b0*/  ISETP.GE.U32.AND P0, PT, R9, 0x3, PT ;  /* 0x000000030900780c */ /* 0x000fe20003f06070 */
[----:B------:R-:W-:Y:S01]  /*01c0*/  IMAD.MOV.U32 R15, RZ, RZ, RZ ;  /* 0x000000ffff0f7224 */ /* 0x000fe200078e00ff */
[----:B------:R-:W-:Y:S01]  /*01d0*/  MOV R8, RZ ;  /* 0x000000ff00087202 */ /* 0x000fe20000000f00 */
[----:B------:R-:W-:Y:S01]  /*01e0*/  IMAD.MOV.U32 R6, RZ, RZ, RZ ;  /* 0x000000ffff067224 */ /* 0x000fe200078e00ff */
[----:B------:R-:W-:Y:S01]  /*01f0*/  MOV R5, RZ ;  /* 0x000000ff00057202 */ /* 0x000fe20000000f00 */
[----:B------:R-:W-:Y:S01]  /*0200*/  IMAD.MOV.U32 R28, RZ, RZ, RZ ;  /* 0x000000ffff1c7224 */ /* 0x000fe200078e00ff */
[----:B------:R-:W-:-:S07]  /*0210*/  MOV R27, RZ ;  /* 0x000000ff001b7202 */ /* 0x000fce0000000f00 */
[----:B------:R-:W-:Y:S05]  /*0220*/  @!P0 BRA `(.L_x_419) ;  /* 0x0000001800d88947 */ /* 0x000fea0003800000 */
[----:B------:R-:W0:Y:S01]  /*0230*/  LDC.64 R18, c[0x0][0x390] ;  /* 0x0000e400ff127b82 */ /* 0x000e220000000a00 */
[C---:B------:R-:W-:Y:S01]  /*0240*/  LOP3.LUT R10, R11.reuse, 0xfffffffc, RZ, 0xc0, !PT ;  /* 0xfffffffc0b0a7812 */ /* 0x040fe200078ec0ff */
[----:B------:R-:W-:Y:S01]  /*0250*/  HFMA2 R6, -RZ, RZ, 0, 0 ;  /* 0x00000000ff067431 */ /* 0x000fe200000001ff */
[----:B------:R-:W-:Y:S01]  /*0260*/  IADD3 R9, PT, PT, R11, -0x2, RZ ;  /* 0xfffffffe0b097810 */ /* 0x000fe20007ffe0ff */
[----:B------:R-:W-:Y:S02]  /*0270*/  IMAD.MOV.U32 R5, RZ, RZ, RZ ;  /* 0x000000ffff057224 */ /* 0x000fe400078e00ff */
[----:B------:R-:W-:-:S07]  /*0280*/  IMAD.MOV R10, RZ, RZ, -R10 ;  /* 0x000000ffff0a7224 */ /* 0x000fce00078e0a0a */
.L_x_444:
        /* <DEDUP_REMOVED lines=11> */
[----:B------:R-:W-:-:S06]  /*0340*/  ISETP.NE.U32.AND P3, PT, R16, RZ, PT ;  /* 0x000000ff1000720c */ /* 0x000fcc0003f65070 */
[----:B0-----:R-:W0:Y:S02]  /*0350*/  MUFU.RCP R11, R11 ;  /* 0x0000000b000b7308 */ /* 0x001e240000001000 */
[----:B0-----:R-:W-:Y:S01]  /*0360*/  IADD3 R12, PT, PT, R11, 0xffffffe, RZ ;  /* 0x0ffffffe0b0c7810 */ /* 0x001fe20007ffe0ff */
[----:B------:R-:W-:-:S05]  /*0370*/  HFMA2 R11, -RZ, RZ, 0, 0 ;  /* 0x00000000ff0b7431 */ /* 0x000fca00000001ff */
[----:B------:R0:W1:Y:S02]  /*0380*/  F2I.FTZ.U32.TRUNC.NTZ R13, R12 ;  /* 0x0000000c000d7305 */ /* 0x000064000021f000 */
[----:B0-----:R-:W-:Y:S01]  /*0390*/  MOV R12, RZ ;  /* 0x000000ff000c7202 */ /* 0x001fe20000000f00 */
        /* <DEDUP_REMOVED lines=16> */
.L_x_421:
[----:B------:R-:W-:Y:S01]  /*04a0*/  IMAD.MOV.U32 R29, RZ, RZ, R14 ;  /* 0x000000ffff1d7224 */ /* 0x000fe200078e000e */
[----:B------:R-:W-:Y:S01]  /*04b0*/  MOV R26, R15 ;  /* 0x0000000f001a7202 */ /* 0x000fe20000000f00 */
[----:B------:R-:W-:Y:S01]  /*04c0*/  IMAD.MOV.U32 R13, RZ, RZ, R16 ;  /* 0x000000ffff0d7224 */ /* 0x000fe200078e0010 */
[----:B------:R-:W-:Y:S02]  /*04d0*/  MOV R12, R17 ;  /* 0x00000011000c7202 */ /* 0x000fe40000000f00 */
[----:B------:R-:W-:-:S07]  /*04e0*/  MOV R11, 0x500 ;  /* 0x00000500000b7802 */ /* 0x000fce0000000f00 */
[----:B------:R-:W-:Y:S05]  /*04f0*/  CALL.REL.NOINC `($__internal_10_$__cuda_sm20_div_s64) ;  /* 0x0000006400d07944 */ /* 0x000fea0003c00000 */
[----:B------:R-:W-:-:S05]  /*0500*/  IADD3 R21, P0, PT, RZ, -R24, RZ ;  /* 0x80000018ff157210 */ /* 0x000fca0007f1e0ff */
[----:B------:R-:W-:Y:S02]  /*0510*/  IMAD.X R11, RZ, RZ, ~R25, P0 ;  /* 0x000000ffff0b7224 */ /* 0x000fe400000e0e19 */
[----:B------:R-:W-:Y:S01]  /*0520*/  IMAD.WIDE.U32 R12, R16, R21, R14 ;  /* 0x00000015100c7225 */ /* 0x000fe200078e000e */
[----:B------:R-:W-:-:S03]  /*0530*/  MOV R14, R24 ;  /* 0x00000018000e7202 */ /* 0x000fc60000000f00 */
[----:B------:R-:W-:Y:S01]  /*0540*/  IMAD R11, R11, R16, RZ ;  /* 0x000000100b0b7224 */ /* 0x000fe200078e02ff */
[----:B------:R-:W-:Y:S01]  /*0550*/  MOV R29, R12 ;  /* 0x0000000c001d7202 */ /* 0x000fe20000000f00 */
[----:B------:R-:W-:Y:S02]  /*0560*/  IMAD.MOV.U32 R15, RZ, RZ, R25 ;  /* 0x000000ffff0f7224 */ /* 0x000fe400078e0019 */
[----:B------:R-:W-:-:S04]  /*0570*/  IMAD R11, R17, R21, R11 ;  /* 0x00000015110b7224 */ /* 0x000fc800078e020b */
[----:B------:R-:W-:-:S07]  /*0580*/  IMAD.IADD R11, R13, 0x1, R11 ;  /* 0x000000010d0b7824 */ /* 0x000fce00078e020b */
.L_x_422:
[----:B------:R-:W-:Y:S05]  /*0590*/  BSYNC.RECONVERGENT B1 ;  /* 0x0000000000017941 */ /* 0x000fea0003800200 */
.L_x_420:
[----:B------:R-:W0:Y:S02]  /*05a0*/  LDC.64 R20, c[0x0][0x398] ;  /* 0x0000e600ff147b82 */ /* 0x000e240000000a00 */
[----:B0-----:R-:W-:-:S06]  /*05b0*/  IMAD.WIDE.U32 R22, R22, 0x8, R20 ;  /* 0x0000000816167825 */ /* 0x001fcc00078e0014 */
        /* <DEDUP_REMOVED lines=34> */
.L_x_424:
[----:B------:R-:W-:Y:S01]  /*07e0*/  IMAD.MOV.U32 R29, RZ, RZ, R7 ;  /* 0x000000ffff1d7224 */ /* 0x000fe200078e0007 */
[----:B------:R-:W-:Y:S01]  /*07f0*/  MOV R26, R8 ;  /* 0x00000008001a7202 */ /* 0x000fe20000000f00 */
[----:B------:R-:W-:Y:S01]  /*0800*/  IMAD.MOV.U32 R13, RZ, RZ, R16 ;  /* 0x000000ffff0d7224 */ /* 0x000fe200078e0010 */
[----:B------:R-:W-:Y:S02]  /*0810*/  MOV R12, R17 ;  /* 0x00000011000c7202 */ /* 0x000fe40000000f00 */
[----:B------:R-:W-:-:S07]  /*0820*/  MOV R11, 0x840 ;  /* 0x00000840000b7802 */ /* 0x000fce0000000f00 */
[----:B------:R-:W-:Y:S05]  /*0830*/  CALL.REL.NOINC `($__internal_10_$__cuda_sm20_div_s64) ;  /* 0x0000006400007944 */ /* 0x000fea0003c00000 */
[----:B------:R-:W-:Y:S01]  /*0840*/  IADD3 R11, P0, PT, RZ, -R24, RZ ;  /* 0x80000018ff0b7210 */ /* 0x000fe20007f1e0ff */
[----:B------:R-:W-:Y:S01]  /*0850*/  IMAD.MOV.U32 R36, RZ, RZ, R24 ;  /* 0x000000ffff247224 */ /* 0x000fe200078e0018 */
[----:B------:R-:W-:Y:S02]  /*0860*/  MOV R12, R7 ;  /* 0x00000007000c7202 */ /* 0x000fe40000000f00 */
[----:B------:R-:W-:Y:S01]  /*0870*/  MOV R37, R25 ;  /* 0x0000001900257202 */ /* 0x000fe20000000f00 */
[----:B------:R-:W-:-:S04]  /*0880*/  IMAD.X R13, RZ, RZ, ~R25, P0 ;  /* 0x000000ffff0d7224 */ /* 0x000fc800000e0e19 */
[----:B------:R-:W-:Y:S02]  /*0890*/  IMAD R26, R13, R16, RZ ;  /* 0x000000100d1a7224 */ /* 0x000fe400078e02ff */
[----:B------:R-:W-:Y:S02]  /*08a0*/  IMAD.MOV.U32 R13, RZ, RZ, R8 ;  /* 0x000000ffff0d7224 */ /* 0x000fe400078e0008 */
[----:B------:R-:W-:-:S04]  /*08b0*/  IMAD.WIDE.U32 R12, R16, R11, R12 ;  /* 0x0000000b100c7225 */ /* 0x000fc800078e000c */
[----:B------:R-:W-:-:S05]  /*08c0*/  IMAD R11, R17, R11, R26 ;  /* 0x0000000b110b7224 */ /* 0x000fca00078e021a */
[----:B------:R-:W-:-:S07]  /*08d0*/  IADD3 R11, PT, PT, R11, R13, RZ ;  /* 0x0000000d0b0b7210 */ /* 0x000fce0007ffe0ff */
.L_x_425:
[----:B------:R-:W-:Y:S05]  /*08e0*/  BSYNC.RECONVERGENT B1 ;  /* 0x0000000000017941 */ /* 0x000fea0003800200 */
.L_x_423:
[----:B------:R-:W-:-:S06]  /*08f0*/  IMAD.WIDE.U32 R16, R9, 0x8, R18 ;  /* 0x0000000809107825 */ /* 0x000fcc00078e0012 */
[----:B------:R-:W2:Y:S01]  /*0900*/  LDG.E.64 R16, desc[UR6][R16.64] ;  /* 0x0000000610107981 */ /* 0x000ea2000c1e1b00 */
[----:B------:R-:W-:Y:S01]  /*0910*/  MOV R39, R6 ;  /* 0x0000000600277202 */ /* 0x000fe20000000f00 */
[----:B------:R-:W-:Y:S01]  /*0920*/  IMAD R11, R11, R22, RZ ;  /* 0x000000160b0b7224 */ /* 0x000fe200078e02ff */
[----:B------:R-:W-:Y:S01]  /*0930*/  BSSY.RECONVERGENT B1, `(.L_x_426) ;  /* 0x0000031000017945 */ /* 0x000fe20003800200 */
[----:B------:R-:W-:Y:S02]  /*0940*/  IMAD.MOV.U32 R38, RZ, RZ, R5 ;  /* 0x000000ffff267224 */ /* 0x000fe400078e0005 */
[-C--:B------:R-:W-:Y:S02]  /*0950*/  IMAD R11, R23, R12.reuse, R11 ;  /* 0x0000000c170b7224 */ /* 0x080fe400078e020b */
[----:B------:R-:W-:-:S04]  /*0960*/  IMAD.WIDE.U32 R38, R22, R12, R38 ;  /* 0x0000000c16267225 */ /* 0x000fc800078e0026 */
[----:B------:R-:W-:Y:S01]  /*0970*/  VIADD R5, R9, 0xfffffffe ;  /* 0xfffffffe09057836 */ /* 0x000fe20000000000 */
        /* <DEDUP_REMOVED lines=28> */
.L_x_427:
[----:B------:R-:W-:Y:S01]  /*0b40*/  MOV R29, R14 ;  /* 0x0000000e001d7202 */ /* 0x000fe20000000f00 */
[----:B------:R-:W-:Y:S01]  /*0b50*/  IMAD.MOV.U32 R26, RZ, RZ, R15 ;  /* 0x000000ffff1a7224 */ /* 0x000fe200078e000f */
[----:B------:R-:W-:Y:S01]  /*0b60*/  MOV R13, R16 ;  /* 0x00000010000d7202 */ /* 0x000fe20000000f00 */
[----:B------:R-:W-:Y:S01]  /*0b70*/  IMAD.MOV.U32 R12, RZ, RZ, R17 ;  /* 0x000000ffff0c7224 */ /* 0x000fe200078e0011 */
[----:B------:R-:W-:-:S07]  /*0b80*/  MOV R11, 0xba0 ;  /* 0x00000ba0000b7802 */ /* 0x000fce0000000f00 */
[----:B------:R-:W-:Y:S05]  /*0b90*/  CALL.REL.NOINC `($__internal_10_$__cuda_sm20_div_s64) ;  /* 0x0000006000287944 */ /* 0x000fea0003c00000 */
        /* <DEDUP_REMOVED lines=10> */
.L_x_428:
[----:B------:R-:W-:Y:S05]  /*0c40*/  BSYNC.RECONVERGENT B1 ;  /* 0x0000000000017941 */ /* 0x000fea0003800200 */
.L_x_426:
        /* <DEDUP_REMOVED lines=34> */
.L_x_430:
        /* <DEDUP_REMOVED lines=16> */
.L_x_431:
[----:B------:R-:W-:Y:S05]  /*0f70*/  BSYNC.RECONVERGENT B1 ;  /* 0x0000000000017941 */ /* 0x000fea0003800200 */
.L_x_429:
[----:B------:R-:W-:-:S05]  /*0f80*/  IADD3 R8, PT, PT, R9, -0x1, RZ ;  /* 0xffffffff09087810 */ /* 0x000fca0007ffe0ff */
        /* <DEDUP_REMOVED lines=36> */
.L_x_433:
        /* <DEDUP_REMOVED lines=17> */
.L_x_434:
[----:B------:R-:W-:Y:S05]  /*12e0*/  BSYNC.RECONVERGENT B1 ;  /* 0x0000000000017941 */ /* 0x000fea0003800200 */
.L_x_432:
[----:B------:R-:W0:Y:S02]  /*12f0*/  LDC.64 R12, c[0x0][0x398] ;  /* 0x0000e600ff0c7b82 */ /* 0x000e240000000a00 */
[----:B0-----:R-:W-:-:S05]  /*1300*/  IMAD.WIDE.U32 R12, R8, 0x8, R12 ;  /* 0x00000008080c7825 */ /* 0x001fca00078e000c */
        /* <DEDUP_REMOVED lines=33> */
.L_x_436:
        /* <DEDUP_REMOVED lines=16> */
.L_x_437:
[----:B------:R-:W-:Y:S05]  /*1620*/  BSYNC.RECONVERGENT B1 ;  /* 0x0000000000017941 */ /* 0x000fea0003800200 */
.L_x_435:
[----:B------:R-:W-:-:S06]  /*1630*/  IMAD.WIDE.U32 R16, R5, 0x8, R18 ;  /* 0x0000000805107825 */ /* 0x000fcc00078e0012 */
[----:B------:R-:W2:Y:S01]  /*1640*/  LDG.E.64 R16, desc[UR6][R16.64] ;  /* 0x0000000610107981 */ /* 0x000ea2000c1e1b00 */
[----:B------:R-:W-:Y:S01]  /*1650*/  MOV R22, R36 ;  /* 0x0000002400167202 */ /* 0x000fe20000000f00 */
        /* <DEDUP_REMOVED lines=30> */
[----:B------:R-:W-:Y:S02]  /*1840*/  IMAD R27, R16, R27, R14 ;  /* 0x0000001b101b7224 */ /* 0x000fe400078e020e */
[----:B------:R-:W-:Y:S01]  /*1850*/  IMAD.MOV.U32 R14, RZ, RZ, R13 ;  /* 0x000000ffff0e7224 */ /* 0x000fe200078e000d */
[----:B------:R-:W-:Y:S06]  /*1860*/  BRA `(.L_x_440) ;  /* 0x0000000000447947 */ /* 0x000fec0003800000 */
.L_x_439:
[----:B------:R-:W-:Y:S01]  /*1870*/  MOV R29, R14 ;  /* 0x0000000e001d7202 */ /* 0x000fe20000000f00 */
[----:B------:R-:W-:Y:S01]  /*1880*/  IMAD.MOV.U32 R26, RZ, RZ, R15 ;  /* 0x000000ffff1a7224 */ /* 0x000fe200078e000f */
[----:B------:R-:W-:Y:S01]  /*1890*/  MOV R13, R16 ;  /* 0x00000010000d7202 */ /* 0x000fe20000000f00 */
[----:B------:R-:W-:Y:S01]  /*18a0*/  IMAD.MOV.U32 R12, RZ, RZ, R17 ;  /* 0x000000ffff0c7224 */ /* 0x000fe200078e0011 */
[----:B------:R-:W-:-:S07]  /*18b0*/  MOV R11, 0x18d0 ;  /* 0x000018d0000b7802 */ /* 0x000fce0000000f00 */
[----:B------:R-:W-:Y:S05]  /*18c0*/  CALL.REL.NOINC `($__internal_10_$__cuda_sm20_div_s64) ;  /* 0x0000005000dc7944 */ /* 0x000fea0003c00000 */
        /* <DEDUP_REMOVED lines=9> */
[----:B------:R-:W-:-:S03]  /*1960*/  MOV R27, R12 ;  /* 0x0000000c001b7202 */ /* 0x000fc60000000f00 */
[----:B------:R-:W-:-:S07]  /*1970*/  IMAD.IADD R11, R13, 0x1, R11 ;  /* 0x000000010d0b7824 */ /* 0x000fce00078e020b */
.L_x_440:
[----:B------:R-:W-:Y:S05]  /*1980*/  BSYNC.RECONVERGENT B1 ;  /* 0x0000000000017941 */ /* 0x000fea0003800200 */
.L_x_438:
[----:B------:R-:W0:Y:S02]  /*1990*/  LDC.64 R12, c[0x0][0x398] ;  /* 0x0000e600ff0c7b82 */ /* 0x000e240000000a00 */
[----:B0-----:R-:W-:-:S05]  /*19a0*/  IMAD.WIDE.U32 R12, R5, 0x8, R12 ;  /* 0x00000008050c7825 */ /* 0x001fca00078e000c */
[----:B------:R-:W2:Y:S01]  /*19b0*/  LDG.E.64 R34, desc[UR6][R12.64] ;  /* 0x000000060c227981 */ /* 0x000ea2000c1e1b00 */
[----:B------:R-:W-:Y:S01]  /*19c0*/  LOP3.LUT R5, R21, R17, RZ, 0xfc, !PT ;  /* 0x0000001115057212 */ /* 0x000fe200078efcff */
[----:B------:R-:W-:Y:S01]  /*19d0*/  IMAD.MOV.U32 R39, RZ, RZ, R7 ;  /* 0x000000ffff277224 */ /* 0x000fe200078e0007 */
[----:B------:R-:W-:Y:S02]  /*19e0*/  BSSY.RECONVERGENT B1, `(.L_x_441) ;  /* 0x0000030000017945 */ /* 0x000fe40003800200 */
[----:B------:R-:W-:Y:S01]  /*19f0*/  ISETP.NE.U32.AND P0, PT, R5, RZ, PT ;  /* 0x000000ff0500720c */ /* 0x000fe20003f05070 */
[-C--:B--2---:R-:W-:Y:S02]  /*1a00*/  IMAD R8, R35, R27.reuse, RZ ;  /* 0x0000001b23087224 */ /* 0x084fe400078e02ff */
[----:B------:R-:W-:-:S04]  /*1a10*/  IMAD.WIDE.U32 R38, R34, R27, R38 ;  /* 0x0000001b22267225 */ /* 0x000fc800078e0026 */
[----:B------:R-:W-:Y:S01]  /*1a20*/  IMAD R11, R34, R11, R8 ;  /* 0x0000000b220b7224 */ /* 0x000fe200078e0208 */
[----:B------:R-:W-:-:S03]  /*1a30*/  MOV R27, R38 ;  /* 0x00000026001b7202 */ /* 0x000fc60000000f00 */
[----:B------:R-:W-:Y:S02]  /*1a40*/  IMAD.IADD R28, R39, 0x1, R11 ;  /* 0x00000001271c7824 */ /* 0x000fe400078e020b */
        /* <DEDUP_REMOVED lines=24> */
.L_x_442:
        /* <DEDUP_REMOVED lines=8> */
[----:B------:R-:W-:Y:S02]  /*1c50*/  MOV R13, R21 ;  /* 0x00000015000d7202 */ /* 0x000fe40000000f00 */
[-C--:B------:R-:W-:Y:S02]  /*1c60*/  IADD3.X R7, PT, PT, RZ, ~R25.reuse, RZ, P0, !PT ;  /* 0x80000019ff077210 */ /* 0x080fe400007fe4ff */
[----:B------:R-:W-:Y:S01]  /*1c70*/  MOV R8, R25 ;  /* 0x0000001900087202 */ /* 0x000fe20000000f00 */
[----:B------:R-:W-:-:S04]  /*1c80*/  IMAD.WIDE.U32 R12, R16, R5, R12 ;  /* 0x00000005100c7225 */ /* 0x000fc800078e000c */
[----:B------:R-:W-:-:S04]  /*1c90*/  IMAD R7, R7, R16, RZ ;  /* 0x0000001007077224 */ /* 0x000fc800078e02ff */
[----:B------:R-:W-:Y:S01]  /*1ca0*/  IMAD R5, R17, R5, R7 ;  /* 0x0000000511057224 */ /* 0x000fe200078e0207 */
[----:B------:R-:W-:Y:S01]  /*1cb0*/  MOV R17, R12 ;  /* 0x0000000c00117202 */ /* 0x000fe20000000f00 */
[----:B------:R-:W-:Y:S02]  /*1cc0*/  IMAD.MOV.U32 R7, RZ, RZ, R24 ;  /* 0x000000ffff077224 */ /* 0x000fe400078e0018 */
[----:B------:R-:W-:-:S07]  /*1cd0*/  IMAD.IADD R5, R5, 0x1, R13 ;  /* 0x0000000105057824 */ /* 0x000fce00078e020d */
.L_x_443:
[----:B------:R-:W-:Y:S05]  /*1ce0*/  BSYNC.RECONVERGENT B1 ;  /* 0x0000000000017941 */ /* 0x000fea0003800200 */
.L_x_441:
[----:B------:R-:W-:Y:S01]  /*1cf0*/  MOV R13, R6 ;  /* 0x00000006000d7202 */ /* 0x000fe20000000f00 */
[----:B------:R-:W-:Y:S02]  /*1d00*/  IMAD R5, R5, R34, RZ ;  /* 0x0000002205057224 */ /* 0x000fe400078e02ff */
[----:B------:R-:W-:Y:S02]  /*1d10*/  IMAD.MOV.U32 R12, RZ, RZ, R22 ;  /* 0x000000ffff0c7224 */ /* 0x000fe400078e0016 */
[-C--:B------:R-:W-:Y:S02]  /*1d20*/  IMAD R5, R35, R17.reuse, R5 ;  /* 0x0000001123057224 */ /* 0x080fe400078e0205 */
[----:B------:R-:W-:-:S04]  /*1d30*/  IMAD.WIDE.U32 R12, R34, R17, R12 ;  /* 0x00000011220c7225 */ /* 0x000fc800078e000c */
[----:B------:R-:W-:Y:S01]  /*1d40*/  VIADD R9, R9, 0xfffffffc ;  /* 0xfffffffc09097836 */ /* 0x000fe20000000000 */
[----:B------:R-:W-:Y:S01]  /*1d50*/  IADD3 R6, PT, PT, R13, R5, RZ ;  /* 0x000000050d067210 */ /* 0x000fe20007ffe0ff */
[----:B------:R-:W-:Y:S01]  /*1d60*/  IMAD.MOV.U32 R5, RZ, RZ, R12 ;  /* 0x000000ffff057224 */ /* 0x000fe200078e000c */
[----:B------:R-:W-:Y:S06]  /*1d70*/  @P2 BRA `(.L_x_444) ;  /* 0xffffffe400442947 */ /* 0x000fec000383ffff */
[----:B------:R-:W-:-:S07]  /*1d80*/  IADD3 R9, PT, PT, R9, 0x1, RZ ;  /* 0x0000000109097810 */ /* 0x000fce0007ffe0ff */
.L_x_419:
        /* <DEDUP_REMOVED lines=36> */
.L_x_447:
[----:B------:R-:W-:Y:S01]  /*1fd0*/  MOV R29, R14 ;  /* 0x0000000e001d7202 */ /* 0x000fe20000000f00 */
[----:B------:R-:W-:Y:S01]  /*1fe0*/  IMAD.MOV.U32 R26, RZ, RZ, R15 ;  /* 0x000000ffff1a7224 */ /* 0x000fe200078e000f */
[----:B------:R-:W-:Y:S01]  /*1ff0*/  MOV R13, R16 ;  /* 0x00000010000d7202 */ /* 0x000fe20000000f00 */
[----:B------:R-:W-:Y:S01]  /*2000*/  IMAD.MOV.U32 R12, RZ, RZ, R17 ;  /* 0x000000ffff0c7224 */ /* 0x000fe200078e0011 */
[----:B------:R-:W-:-:S07]  /*2010*/  MOV R11, 0x2030 ;  /* 0x00002030000b7802 */ /* 0x000fce0000000f00 */
[----:B------:R-:W-:Y:S05]  /*2020*/  CALL.REL.NOINC `($__internal_10_$__cuda_sm20_div_s64) ;  /* 0x0000004c00047944 */ /* 0x000fea0003c00000 */
[----:B------:R-:W-:-:S04]  /*2030*/  IADD3 R19, P0, PT, RZ, -R24, RZ ;  /* 0x80000018ff137210 */ /* 0x000fc80007f1e0ff */
[----:B------:R-:W-:Y:S01]  /*2040*/  IADD3.X R13, PT, PT, RZ, ~R25, RZ, P0, !PT ;  /* 0x80000019ff0d7210 */ /* 0x000fe200007fe4ff */
[----:B------:R-:W-:Y:S01]  /*2050*/  IMAD.WIDE.U32 R10, R16, R19, R14 ;  /* 0x00000013100a7225 */ /* 0x000fe200078e000e */
[----:B------:R-:W-:-:S03]  /*2060*/  MOV R15, R25 ;  /* 0x00000019000f7202 */ /* 0x000fc60000000f00 */
[----:B------:R-:W-:Y:S02]  /*2070*/  IMAD R13, R13, R16, RZ ;  /* 0x000000100d0d7224 */ /* 0x000fe400078e02ff */
[----:B------:R-:W-:Y:S02]  /*2080*/  IMAD.MOV.U32 R14, RZ, RZ, R24 ;  /* 0x000000ffff0e7224 */ /* 0x000fe400078e0018 */
[----:B------:R-:W-:Y:S02]  /*2090*/  IMAD R19, R17, R19, R13 ;  /* 0x0000001311137224 */ /* 0x000fe400078e020d */
[----:B------:R-:W-:-:S03]  /*20a0*/  IMAD.MOV.U32 R13, RZ, RZ, R10 ;  /* 0x000000ffff0d7224 */ /* 0x000fc600078e000a */
[----:B------:R-:W-:-:S07]  /*20b0*/  IADD3 R19, PT, PT, R11, R19, RZ ;  /* 0x000000130b137210 */ /* 0x000fce0007ffe0ff */
.L_x_448:
[----:B------:R-:W-:Y:S05]  /*20c0*/  BSYNC.RECONVERGENT B1 ;  /* 0x0000000000017941 */ /* 0x000fea0003800200 */
.L_x_446:
        /* <DEDUP_REMOVED lines=36> */
.L_x_450:
        /* <DEDUP_REMOVED lines=8> */
[-C--:B------:R-:W-:Y:S01]  /*2390*/  MOV R19, R25.reuse ;  /* 0x0000001900137202 */ /* 0x080fe20000000f00 */
[----:B------:R-:W-:Y:S01]  /*23a0*/  IMAD.MOV.U32 R18, RZ, RZ, R24 ;  /* 0x000000ffff127224 */ /* 0x000fe200078e0018 */
[----:B------:R-:W-:-:S05]  /*23b0*/  IADD3.X R13, PT, PT, RZ, ~R25, RZ, P0, !PT ;  /* 0x80000019ff0d7210 */ /* 0x000fca00007fe4ff */
[----:B------:R-:W-:Y:S01]  /*23c0*/  IMAD R10, R13, R16, RZ ;  /* 0x000000100d0a7224 */ /* 0x000fe200078e02ff */
[----:B------:R-:W-:-:S03]  /*23d0*/  MOV R13, R8 ;  /* 0x00000008000d7202 */ /* 0x000fc60000000f00 */
[-C--:B------:R-:W-:Y:S02]  /*23e0*/  IMAD R17, R17, R11.reuse, R10 ;  /* 0x0000000b11117224 */ /* 0x080fe400078e020a */
[----:B------:R-:W-:-:S04]  /*23f0*/  IMAD.WIDE.U32 R12, R16, R11, R12 ;  /* 0x0000000b100c7225 */ /* 0x000fc800078e000c */
[----:B------:R-:W-:Y:S01]  /*2400*/  IMAD.MOV.U32 R11, RZ, RZ, R12 ;  /* 0x000000ffff0b7224 */ /* 0x000fe200078e000c */
[----:B------:R-:W-:-:S07]  /*2410*/  IADD3 R13, PT, PT, R17, R13, RZ ;  /* 0x0000000d110d7210 */ /* 0x000fce0007ffe0ff */
.L_x_451:
[----:B------:R-:W-:Y:S05]  /*2420*/  BSYNC.RECONVERGENT B1 ;  /* 0x0000000000017941 */ /* 0x000fea0003800200 */
.L_x_449:
[----:B------:R-:W0:Y:S01]  /*2430*/  LDC.64 R16, c[0x0][0x390] ;  /* 0x0000e400ff107b82 */ /* 0x000e220000000a00 */
[----:B------:R-:W-:-:S04]  /*2440*/  VIADD R7, R9, 0xffffffff ;  /* 0xffffffff09077836 */ /* 0x000fc80000000000 */
[----:B0-----:R-:W-:-:S06]  /*2450*/  IMAD.WIDE.U32 R16, R7, 0x8, R16 ;  /* 0x0000000807107825 */ /* 0x001fcc00078e0010 */
        /* <DEDUP_REMOVED lines=35> */
.L_x_453:
        /* <DEDUP_REMOVED lines=16> */
.L_x_454:
[----:B------:R-:W-:Y:S05]  /*2790*/  BSYNC.RECONVERGENT B1 ;  /* 0x0000000000017941 */ /* 0x000fea0003800200 */
.L_x_452:
        /* <DEDUP_REMOVED lines=9> */
[----:B------:R-:W-:Y:S02]  /*2830*/  IMAD R13, R38, R13, R6 ;  /* 0x0000000d260d7224 */ /* 0x000fe400078e0206 */
[----:B------:R-:W-:-:S03]  /*2840*/  IMAD.MOV.U32 R27, RZ, RZ, R36 ;  /* 0x000000ffff1b7224 */ /* 0x000fc600078e0024 */
        /* <DEDUP_REMOVED lines=25> */
.L_x_456:
        /* <DEDUP_REMOVED lines=10> */
[----:B------:R-:W-:Y:S02]  /*2a80*/  IMAD.X R7, RZ, RZ, ~R25, P0 ;  /* 0x000000ffff077224 */ /* 0x000fe400000e0e19 */
[----:B------:R-:W-:-:S04]  /*2a90*/  IMAD.WIDE.U32 R10, R16, R5, R10 ;  /* 0x00000005100a7225 */ /* 0x000fc800078e000a */
[----:B------:R-:W-:-:S04]  /*2aa0*/  IMAD R7, R7, R16, RZ ;  /* 0x0000001007077224 */ /* 0x000fc800078e02ff */
[----:B------:R-:W-:Y:S01]  /*2ab0*/  IMAD R5, R17, R5, R7 ;  /* 0x0000000511057224 */ /* 0x000fe200078e0207 */
[----:B------:R-:W-:-:S03]  /*2ac0*/  MOV R7, R24 ;  /* 0x0000001800077202 */ /* 0x000fc60000000f00 */
[----:B------:R-:W-:-:S07]  /*2ad0*/  IMAD.IADD R5, R5, 0x1, R11 ;  /* 0x0000000105057824 */ /* 0x000fce00078e020b */
.L_x_457:
[----:B------:R-:W-:Y:S05]  /*2ae0*/  BSYNC.RECONVERGENT B1 ;  /* 0x0000000000017941 */ /* 0x000fea0003800200 */
.L_x_455:
[----:B------:R-:W-:Y:S01]  /*2af0*/  IMAD R5, R5, R38, RZ ;  /* 0x0000002605057224 */ /* 0x000fe200078e02ff */
[----:B------:R-:W-:Y:S01]  /*2b00*/  IADD3 R9, PT, PT, R9, -0x2, RZ ;  /* 0xfffffffe09097810 */ /* 0x000fe20007ffe0ff */
[----:B------:R-:W-:Y:S02]  /*2b10*/  IMAD.MOV.U32 R34, RZ, RZ, R20 ;  /* 0x000000ffff227224 */ /* 0x000fe400078e0014 */
[-C--:B------:R-:W-:Y:S02]  /*2b20*/  IMAD R5, R39, R10.reuse, R5 ;  /* 0x0000000a27057224 */ /* 0x080fe400078e0205 */
[----:B------:R-:W-:-:S04]  /*2b30*/  IMAD.WIDE.U32 R34, R38, R10, R34 ;  /* 0x0000000a26227225 */ /* 0x000fc800078e0022 */
[----:B------:R-:W-:Y:S01]  /*2b40*/  IMAD.IADD R6, R35, 0x1, R5 ;  /* 0x0000000123067824 */ /* 0x000fe200078e0205 */
[----:B------:R-:W-:-:S07]  /*2b50*/  MOV R5, R34 ;  /* 0x0000002200057202 */ /* 0x000fce0000000f00 */
.L_x_445:
        /* <DEDUP_REMOVED lines=22> */
[----:B------:R-:W-:Y:S02]  /*2cc0*/  IMAD R13, R16, R11, R14 ;  /* 0x0000000b100d7224 */ /* 0x000fe400078e020e */
[----:B------:R-:W-:-:S03]  /*2cd0*/  HFMA2 R11, -RZ, RZ, 0, 0 ;  /* 0x00000000ff0b7431 */ /* 0x000fc600000001ff */
[----:B------:R-:W-:-:S13]  /*2ce0*/  ISETP.GE.U32.AND P0, PT, R13, R16, PT ;  /* 0x000000100d00720c */ /* 0x000fda0003f06070 */
[----:B------:R-:W-:-:S05]  /*2cf0*/  @P0 IMAD.IADD R13, R13, 0x1, -R16 ;  /* 0x000000010d0d0824 */ /* 0x000fca00078e0a10 */
[----:B------:R-:W-:-:S13]  /*2d00*/  ISETP.GE.U32.AND P0, PT, R13, R16, PT ;  /* 0x000000100d00720c */ /* 0x000fda0003f06070 */
[----:B------:R-:W-:Y:S02]  /*2d10*/  @P0 IADD3 R13, PT, PT, -R16, R13, RZ ;  /* 0x0000000d100d0210 */ /* 0x000fe40007ffe1ff */
[----:B------:R-:W-:-:S05]  /*2d20*/  @!P1 LOP3.LUT R13, RZ, R16, RZ, 0x33, !PT ;  /* 0x00000010ff0d9212 */ /* 0x000fca00078e33ff */
[----:B------:R-:W-:Y:S01]  /*2d30*/  IMAD.MOV.U32 R10, RZ, RZ, R13 ;  /* 0x000000ffff0a7224 */ /* 0x000fe200078e000d */
[----:B------:R-:W-:Y:S06]  /*2d40*/  BRA `(.L_x_460) ;  /* 0x0000000000207947 */ /* 0x000fec0003800000 */
.L_x_459:
[----:B------:R-:W-:Y:S01]  /*2d50*/  IMAD.MOV.U32 R20, RZ, RZ, R14 ;  /* 0x000000ffff147224 */ /* 0x000fe200078e000e */
[----:B------:R-:W-:Y:S01]  /*2d60*/  MOV R24, R15 ;  /* 0x0000000f00187202 */ /* 0x000fe20000000f00 */
[----:B------:R-:W-:Y:S01]  /*2d70*/  IMAD.MOV.U32 R21, RZ, RZ, R16 ;  /* 0x000000ffff157224 */ /* 0x000fe200078e0010 */
[----:B------:R-:W-:Y:S02]  /*2d80*/  MOV R22, R17 ;  /* 0x0000001100167202 */ /* 0x000fe40000000f00 */
[----:B------:R-:W-:-:S07]  /*2d90*/  MOV R23, 0x2db0 ;  /* 0x00002db000177802 */ /* 0x000fce0000000f00 */
[----:B------:R-:W-:Y:S05]  /*2da0*/  CALL.REL.NOINC `($__internal_11_$__cuda_sm20_rem_s64) ;  /* 0x0000004000f47944 */ /* 0x000fea0003c00000 */
[----:B------:R-:W-:Y:S01]  /*2db0*/  IMAD.MOV.U32 R10, RZ, RZ, R12 ;  /* 0x000000ffff0a7224 */ /* 0x000fe200078e000c */
[----:B------:R-:W-:-:S07]  /*2dc0*/  MOV R11, R13 ;  /* 0x0000000d000b7202 */ /* 0x000fce0000000f00 */
.L_x_460:
[----:B------:R-:W-:Y:S05]  /*2dd0*/  BSYNC.RECONVERGENT B1 ;  /* 0x0000000000017941 */ /* 0x000fea0003800200 */
.L_x_458:
        /* <DEDUP_REMOVED lines=33> */
.L_x_462:
[----:B------:R-:W-:Y:S01]  /*2ff0*/  MOV R21, R16 ;  /* 0x0000001000157202 */ /* 0x000fe20000000f00 */
[----:B------:R-:W-:Y:S01]  /*3000*/  IMAD.MOV.U32 R22, RZ, RZ, R17 ;  /* 0x000000ffff167224 */ /* 0x000fe200078e0011 */
[----:B------:R-:W-:Y:S01]  /*3010*/  MOV R20, R7 ;  /* 0x0000000700147202 */ /* 0x000fe20000000f00 */
[----:B------:R-:W-:Y:S01]  /*3020*/  IMAD.MOV.U32 R24, RZ, RZ, R8 ;  /* 0x000000ffff187224 */ /* 0x000fe200078e0008 */
[----:B------:R-:W-:-:S07]  /*3030*/  MOV R23, 0x3050 ;  /* 0x0000305000177802 */ /* 0x000fce0000000f00 */
[----:B------:R-:W-:Y:S05]  /*3040*/  CALL.REL.NOINC `($__internal_11_$__cuda_sm20_rem_s64) ;  /* 0x00000040004c7944 */ /* 0x000fea0003c00000 */
[----:B------:R-:W-:Y:S01]  /*3050*/  MOV R8, R12 ;  /* 0x0000000c00087202 */ /* 0x000fe20000000f00 */
[----:B------:R-:W-:-:S07]  /*3060*/  IMAD.MOV.U32 R9, RZ, RZ, R13 ;  /* 0x000000ffff097224 */ /* 0x000fce00078e000d */
.L_x_463:
[----:B------:R-:W-:Y:S05]  /*3070*/  BSYNC.RECONVERGENT B1 ;  /* 0x0000000000017941 */ /* 0x000fea0003800200 */
.L_x_461:
[----:B------:R-:W-:Y:S01]  /*3080*/  MOV R10, R5 ;  /* 0x00000005000a7202 */ /* 0x000fe20000000f00 */
[----:B------:R-:W-:Y:S02]  /*3090*/  IMAD R7, R9, R18, RZ ;  /* 0x0000001209077224 */ /* 0x000fe400078e02ff */
[----:B------:R-:W-:Y:S02]  /*30a0*/  IMAD.MOV.U32 R11, RZ, RZ, R6 ;  /* 0x000000ffff0b7224 */ /* 0x000fe400078e0006 */
[-C--:B------:R-:W-:Y:S02]  /*30b0*/  IMAD R7, R19, R8.reuse, R7 ;  /* 0x0000000813077224 */ /* 0x080fe400078e0207 */
[----:B------:R-:W-:-:S04]  /*30c0*/  IMAD.WIDE.U32 R10, R18, R8, R10 ;  /* 0x00000008120a7225 */ /* 0x000fc800078e000a */
[----:B------:R-:W-:Y:S01]  /*30d0*/  IMAD.MOV.U32 R5, RZ, RZ, R10 ;  /* 0x000000ffff057224 */ /* 0x000fe200078e000a */
[----:B------:R-:W-:-:S07]  /*30e0*/  IADD3 R6, PT, PT, R11, R7, RZ ;  /* 0x000000070b067210 */ /* 0x000fce0007ffe0ff */
.L_x_418:
        /* <DEDUP_REMOVED lines=10> */
.L_x_417:
[----:B------:R-:W-:-:S04]  /*3190*/  ISETP.GE.U32.AND P0, PT, R14, UR10, PT ;  /* 0x0000000a0e007c0c */ /* 0x000fc8000bf06070 */
[----:B------:R-:W-:-:S13]  /*31a0*/  ISETP.GE.U32.AND.EX P0, PT, RZ, UR11, PT, P0 ;  /* 0x0000000bff007c0c */ /* 0x000fda000bf06100 */
[----:B------:R-:W-:Y:S05]  /*31b0*/  @P0 BRA `(.L_x_464) ;  /* 0x0000003400d40947 */ /* 0x000fea0003800000 */
[----:B------:R-:W-:Y:S02]  /*31c0*/  ISETP.GE.AND P0, PT, R9, RZ, PT ;  /* 0x000000ff0900720c */ /* 0x000fe40003f06270 */
[----:B------:R-:W-:-:S11]  /*31d0*/  CS2R R6, SRZ ;  /* 0x0000000000067805 */ /* 0x000fd6000001ff00 */
[----:B------:R-:W-:Y:S05]  /*31e0*/  @!P0 BRA `(.L_x_465) ;  /* 0x0000003400b48947 */ /* 0x000fea0003800000 */
[----:B------:R-:W-:Y:S02]  /*31f0*/  ISETP.GE.U32.AND P0, PT, R9, 0x7, PT ;  /* 0x000000070900780c */ /* 0x000fe40003f06070 */
[----:B------:R-:W-:Y:S02]  /*3200*/  CS2R R6, SRZ ;  /* 0x0000000000067805 */ /* 0x000fe4000001ff00 */
[----:B------:R-:W-:Y:S01]  /*3210*/  MOV R15, R14 ;  /* 0x0000000e000f7202 */ /* 0x000fe20000000f00 */
[----:B------:R-:W-:Y:S01]  /*3220*/  IMAD.MOV.U32 R14, RZ, RZ, RZ ;  /* 0x000000ffff0e7224 */ /* 0x000fe200078e00ff */
[----:B------:R-:W-:-:S07]  /*3230*/  LOP3.LUT R10, R11, 0x7, RZ, 0xc0, !PT ;  /* 0x000000070b0a7812 */ /* 0x000fce00078ec0ff */
[----:B------:R-:W-:Y:S05]  /*3240*/  @!P0 BRA `(.L_x_466) ;  /* 0x0000001c003c8947 */ /* 0x000fea0003800000 */
[----:B------:R-:W0:Y:S01]  /*3250*/  LDC.64 R22, c[0x0][0x390] ;  /* 0x0000e400ff167b82 */ /* 0x000e220000000a00 */
[C---:B------:R-:W-:Y:S02]  /*3260*/  LOP3.LUT R8, R11.reuse, 0xfffffff8, RZ, 0xc0, !PT ;  /* 0xfffffff80b087812 */ /* 0x040fe400078ec0ff */
[----:B------:R-:W-:Y:S02]  /*3270*/  CS2R R6, SRZ ;  /* 0x0000000000067805 */ /* 0x000fe4000001ff00 */
[----:B------:R-:W-:Y:S01]  /*3280*/  IADD3 R9, PT, PT, R11, -0x4, RZ ;  /* 0xfffffffc0b097810 */ /* 0x000fe20007ffe0ff */
[----:B------:R-:W-:Y:S02]  /*3290*/  IMAD.MOV R8, RZ, RZ, -R8 ;  /* 0x000000ffff087224 */ /* 0x000fe400078e0a08 */
[----:B------:R-:W1:Y:S08]  /*32a0*/  LDC.64 R16, c[0x0][0x398] ;  /* 0x0000e600ff107b82 */ /* 0x000e700000000a00 */
[----:B------:R-:W2:Y:S08]  /*32b0*/  LDC.64 R18, c[0x0][0x390] ;  /* 0x0000e400ff127b82 */ /* 0x000eb00000000a00 */
[----:B------:R-:W3:Y:S02]  /*32c0*/  LDC.64 R20, c[0x0][0x398] ;  /* 0x0000e600ff147b82 */ /* 0x000ee40000000a00 */
.L_x_491:
        /* <DEDUP_REMOVED lines=33> */
.L_x_468:
[----:B------:R-:W-:Y:S01]  /*34e0*/  IMAD.MOV.U32 R29, RZ, RZ, R15 ;  /* 0x000000ffff1d7224 */ /* 0x000fe200078e000f */
[----:B------:R-:W-:Y:S01]  /*34f0*/  MOV R26, R14 ;  /* 0x0000000e001a7202 */ /* 0x000fe20000000f00 */
[----:B------:R-:W-:Y:S01]  /*3500*/  IMAD.MOV.U32 R13, RZ, RZ, R34 ;  /* 0x000000ffff0d7224 */ /* 0x000fe200078e0022 */
[----:B------:R-:W-:Y:S02]  /*3510*/  MOV R12, R35 ;  /* 0x00000023000c7202 */ /* 0x000fe40000000f00 */
[----:B------:R-:W-:-:S07]  /*3520*/  MOV R11, 0x3540 ;  /* 0x00003540000b7802 */ /* 0x000fce0000000f00 */
[----:B-123--:R-:W-:Y:S05]  /*3530*/  CALL.REL.NOINC `($__internal_10_$__cuda_sm20_div_s64) ;  /* 0x0000003400c07944 */ /* 0x00efea0003c00000 */
[----:B------:R-:W-:Y:S01]  /*3540*/  IADD3 R27, P0, PT, RZ, -R24, RZ ;  /* 0x80000018ff1b7210 */ /* 0x000fe20007f1e0ff */
[----:B------:R-:W-:Y:S01]  /*3550*/  IMAD.MOV.U32 R13, RZ, RZ, R14 ;  /* 0x000000ffff0d7224 */ /* 0x000fe200078e000e */
[----:B------:R-:W-:-:S03]  /*3560*/  MOV R12, R15 ;  /* 0x0000000f000c7202 */ /* 0x000fc60000000f00 */
[----:B------:R-:W-:Y:S02]  /*3570*/  IMAD.X R11, RZ, RZ, ~R25, P0 ;  /* 0x000000ffff0b7224 */ /* 0x000fe400000e0e19 */
[----:B------:R-:W-:-:S04]  /*3580*/  IMAD.WIDE.U32 R12, R34, R27, R12 ;  /* 0x0000001b220c7225 */ /* 0x000fc800078e000c */
[----:B------:R-:W-:Y:S01]  /*3590*/  IMAD R11, R11, R34, RZ ;  /* 0x000000220b0b7224 */ /* 0x000fe200078e02ff */
[----:B------:R-:W-:Y:S02]  /*35a0*/  MOV R15, R12 ;  /* 0x0000000c000f7202 */ /* 0x000fe40000000f00 */
[----:B------:R-:W-:Y:S01]  /*35b0*/  MOV R34, R24 ;  /* 0x0000001800227202 */ /* 0x000fe20000000f00 */
[----:B------:R-:W-:Y:S02]  /*35c0*/  IMAD R11, R35, R27, R11 ;  /* 0x0000001b230b7224 */ /* 0x000fe400078e020b */
[----:B------:R-:W-:Y:S02]  /*35d0*/  IMAD.MOV.U32 R35, RZ, RZ, R25 ;  /* 0x000000ffff237224 */ /* 0x000fe400078e0019 */
[----:B------:R-:W-:-:S07]  /*35e0*/  IMAD.IADD R11, R13, 0x1, R11 ;  /* 0x000000010d0b7824 */ /* 0x000fce00078e020b */
.L_x_469:
[----:B------:R-:W-:Y:S05]  /*35f0*/  BSYNC.RECONVERGENT B1 ;  /* 0x0000000000017941 */ /* 0x000fea0003800200 */
.L_x_467:
[----:B------:R-:W-:Y:S01]  /*3600*/  IADD3 R14, PT, PT, R9, 0x2, RZ ;  /* 0x00000002090e7810 */ /* 0x000fe20007ffe0ff */
[----:B---3--:R-:W-:-:S04]  /*3610*/  IMAD.WIDE.U32 R12, R5, 0x8, R20 ;  /* 0x00000008050c7825 */ /* 0x008fc800078e0014 */
[----:B--2---:R-:W-:Y:S02]  /*3620*/  IMAD.WIDE.U32 R36, R14, 0x8, R18 ;  /* 0x000000080e247825 */ /* 0x004fe400078e0012 */
[----:B------:R-:W2:Y:S04]  /*3630*/  LDG.E.64 R12, desc[UR6][R12.64] ;  /* 0x000000060c0c7981 */ /* 0x000ea8000c1e1b00 */
[----:B------:R-:W3:Y:S01]  /*3640*/  LDG.E.64 R36, desc[UR6][R36.64] ;  /* 0x0000000624247981 */ /* 0x000ee2000c1e1b00 */
[----:B------:R-:W-:Y:S01]  /*3650*/  MOV R39, R6 ;  /* 0x0000000600277202 */ /* 0x000fe20000000f00 */
[----:B------:R-:W-:Y:S01]  /*3660*/  IMAD.MOV.U32 R38, RZ, RZ, R7 ;  /* 0x000000ffff267224 */ /* 0x000fe200078e0007 */
        /* <DEDUP_REMOVED lines=32> */
.L_x_471:
[----:B------:R-:W-:Y:S01]  /*3870*/  IMAD.MOV.U32 R29, RZ, RZ, R34 ;  /* 0x000000ffff1d7224 */ /* 0x000fe200078e0022 */
[----:B------:R-:W-:Y:S01]  /*3880*/  MOV R26, R35 ;  /* 0x00000023001a7202 */ /* 0x000fe20000000f00 */
[----:B------:R-:W-:Y:S01]  /*3890*/  IMAD.MOV.U32 R13, RZ, RZ, R36 ;  /* 0x000000ffff0d7224 */ /* 0x000fe200078e0024 */
[----:B------:R-:W-:Y:S02]  /*38a0*/  MOV R12, R37 ;  /* 0x00000025000c7202 */ /* 0x000fe40000000f00 */
[----:B------:R-:W-:-:S07]  /*38b0*/  MOV R11, 0x38d0 ;  /* 0x000038d0000b7802 */ /* 0x000fce0000000f00 */
[----:B-1----:R-:W-:Y:S05]  /*38c0*/  CALL.REL.NOINC `($__internal_10_$__cuda_sm20_div_s64) ;  /* 0x0000003000dc7944 */ /* 0x002fea0003c00000 */
        /* <DEDUP_REMOVED lines=11> */
.L_x_472:
[----:B------:R-:W-:Y:S05]  /*3980*/  BSYNC.RECONVERGENT B1 ;  /* 0x0000000000017941 */ /* 0x000fea0003800200 */
.L_x_470:
[----:B------:R-:W-:Y:S01]  /*3990*/  IADD3 R5, PT, PT, R9, 0x1, RZ ;  /* 0x0000000109057810 */ /* 0x000fe20007ffe0ff */
        /* <DEDUP_REMOVED lines=37> */
.L_x_474:
[----:B------:R-:W-:Y:S01]  /*3bf0*/  MOV R29, R34 ;  /* 0x00000022001d7202 */ /* 0x000fe20000000f00 */
[----:B------:R-:W-:Y:S01]  /*3c00*/  IMAD.MOV.U32 R26, RZ, RZ, R35 ;  /* 0x000000ffff1a7224 */ /* 0x000fe200078e0023 */
[----:B------:R-:W-:Y:S01]  /*3c10*/  MOV R13, R36 ;  /* 0x00000024000d7202 */ /* 0x000fe20000000f00 */
[----:B------:R-:W-:Y:S01]  /*3c20*/  IMAD.MOV.U32 R12, RZ, RZ, R37 ;  /* 0x000000ffff0c7224 */ /* 0x000fe200078e0025 */
[----:B------:R-:W-:-:S07]  /*3c30*/  MOV R11, 0x3c50 ;  /* 0x00003c50000b7802 */ /* 0x000fce0000000f00 */
[----:B-1----:R-:W-:Y:S05]  /*3c40*/  CALL.REL.NOINC `($__internal_10_$__cuda_sm20_div_s64) ;  /* 0x0000002c00fc7944 */ /* 0x002fea0003c00000 */
        /* <DEDUP_REMOVED lines=11> */
.L_x_475:
[----:B------:R-:W-:Y:S05]  /*3d00*/  BSYNC.RECONVERGENT B1 ;  /* 0x0000000000017941 */ /* 0x000fea0003800200 */
.L_x_473:
[----:B------:R-:W-:-:S04]  /*3d10*/  IMAD.WIDE.U32 R36, R9, 0x8, R18 ;  /* 0x0000000809247825 */ /* 0x000fc800078e0012 */
[----:B------:R-:W-:Y:S02]  /*3d20*/  IMAD.WIDE.U32 R12, R5, 0x8, R20 ;  /* 0x00000008050c7825 */ /* 0x000fe400078e0014 */
[----:B------:R-:W2:Y:S04]  /*3d30*/  LDG.E.64 R36, desc[UR6][R36.64] ;  /* 0x0000000624247981 */ /* 0x000ea8000c1e1b00 */
[----:B------:R-:W3:Y:S01]  /*3d40*/  LDG.E.64 R12, desc[UR6][R12.64] ;  /* 0x000000060c0c7981 */ /* 0x000ee2000c1e1b00 */
[----:B------:R-:W-:Y:S01]  /*3d50*/  IMAD.MOV.U32 R15, RZ, RZ, R6 ;  /* 0x000000ffff0f7224 */ /* 0x000fe200078e0006 */
[----:B------:R-:W-:Y:S01]  /*3d60*/  BSSY.RECONVERGENT B1, `(.L_x_476) ;  /* 0x0000032000017945 */ /* 0x000fe20003800200 */
[----:B------:R-:W-:Y:S02]  /*3d70*/  IADD3 R6, PT, PT, R9, -0x4, RZ ;  /* 0xfffffffc09067810 */ /* 0x000fe40007ffe0ff */
        /* <DEDUP_REMOVED lines=31> */
.L_x_477:
        /* <DEDUP_REMOVED lines=17> */
.L_x_478:
[----:B------:R-:W-:Y:S05]  /*4080*/  BSYNC.RECONVERGENT B1 ;  /* 0x0000000000017941 */ /* 0x000fea0003800200 */
.L_x_476:
[C---:B------:R-:W-:Y:S01]  /*4090*/  IADD3 R5, PT, PT, R9.reuse, -0x1, RZ ;  /* 0xffffffff09057810 */ /* 0x040fe20007ffe0ff */
[----:B------:R-:W-:-:S04]  /*40a0*/  IMAD.WIDE.U32 R12, R9, 0x8, R20 ;  /* 0x00000008090c7825 */ /* 0x000fc800078e0014 */
[----:B------:R-:W-:Y:S02]  /*40b0*/  IMAD.WIDE.U32 R34, R5, 0x8, R18 ;  /* 0x0000000805227825 */ /* 0x000fe400078e0012 */
        /* <DEDUP_REMOVED lines=36> */
.L_x_480:
        /* <DEDUP_REMOVED lines=17> */
.L_x_481:
[----:B------:R-:W-:Y:S05]  /*4410*/  BSYNC.RECONVERGENT B1 ;  /* 0x0000000000017941 */ /* 0x000fea0003800200 */
.L_x_479:
[----:B------:R-:W-:Y:S01]  /*4420*/  IADD3 R7, PT, PT, R9, -0x2, RZ ;  /* 0xfffffffe09077810 */ /* 0x000fe20007ffe0ff */
        /* <DEDUP_REMOVED lines=37> */
.L_x_483:
        /* <DEDUP_REMOVED lines=17> */
.L_x_484:
[----:B------:R-:W-:Y:S05]  /*4790*/  BSYNC.RECONVERGENT B1 ;  /* 0x0000000000017941 */ /* 0x000fea0003800200 */
.L_x_482:
        /* <DEDUP_REMOVED lines=38> */
.L_x_486:
        /* <DEDUP_REMOVED lines=17> */
.L_x_487:
[----:B------:R-:W-:Y:S05]  /*4b10*/  BSYNC.RECONVERGENT B1 ;  /* 0x0000000000017941 */ /* 0x000fea0003800200 */
.L_x_485:
        /* <DEDUP_REMOVED lines=15> */
[----:B------:R-:W-:Y:S02]  /*4c10*/  ISETP.NE.U32.AND P3, PT, R36, RZ, PT ;  /* 0x000000ff2400720c */ /* 0x000fe40003f65070 */
        /* <DEDUP_REMOVED lines=20> */
.L_x_489:
        /* <DEDUP_REMOVED lines=15> */
[----:B------:R-:W-:-:S04]  /*4e50*/  IMAD R7, R37, R11, R7 ;  /* 0x0000000b25077224 */ /* 0x000fc800078e0207 */
[----:B------:R-:W-:-:S07]  /*4e60*/  IMAD.IADD R11, R13, 0x1, R7 ;  /* 0x000000010d0b7824 */ /* 0x000fce00078e0207 */
.L_x_490:
[----:B------:R-:W-:Y:S05]  /*4e70*/  BSYNC.RECONVERGENT B1 ;  /* 0x0000000000017941 */ /* 0x000fea0003800200 */
.L_x_488:
[----:B-1----:R-:W-:-:S05]  /*4e80*/  IMAD.WIDE.U32 R24, R6, 0x8, R16 ;  /* 0x0000000806187825 */ /* 0x002fca00078e0010 */
[----:B------:R-:W2:Y:S01]  /*4e90*/  LDG.E.64 R6, desc[UR6][R24.64] ;  /* 0x0000000618067981 */ /* 0x000ea2000c1e1b00 */
[----:B------:R-:W-:Y:S01]  /*4ea0*/  MOV R13, R5 ;  /* 0x00000005000d7202 */ /* 0x000fe20000000f00 */
[----:B------:R-:W-:Y:S02]  /*4eb0*/  IMAD.MOV.U32 R12, RZ, RZ, R38 ;  /* 0x000000ffff0c7224 */ /* 0x000fe400078e0026 */
[----:B------:R-:W-:Y:S02]  /*4ec0*/  VIADD R9, R9, 0xfffffff8 ;  /* 0xfffffff809097836 */ /* 0x000fe40000000000 */
[-C--:B--2---:R-:W-:Y:S02]  /*4ed0*/  IMAD R7, R7, R35.reuse, RZ ;  /* 0x0000002307077224 */ /* 0x084fe400078e02ff */
[----:B------:R-:W-:-:S04]  /*4ee0*/  IMAD.WIDE.U32 R12, R6, R35, R12 ;  /* 0x00000023060c7225 */ /* 0x000fc800078e000c */
[----:B------:R-:W-:Y:S01]  /*4ef0*/  IMAD R11, R6, R11, R7 ;  /* 0x0000000b060b7224 */ /* 0x000fe200078e0207 */
[----:B------:R-:W-:-:S03]  /*4f00*/  MOV R7, R12 ;  /* 0x0000000c00077202 */ /* 0x000fc60000000f00 */
[----:B------:R-:W-:Y:S01]  /*4f10*/  IMAD.IADD R6, R13, 0x1, R11 ;  /* 0x000000010d067824 */ /* 0x000fe200078e020b */
[----:B------:R-:W-:Y:S06]  /*4f20*/  @P2 BRA `(.L_x_491) ;  /* 0xffffffe000e82947 */ /* 0x000fec000383ffff */
[----:B------:R-:W-:-:S07]  /*4f30*/  IADD3 R9, PT, PT, R9, 0x3, RZ ;  /* 0x0000000309097810 */ /* 0x000fce0007ffe0ff */
.L_x_466:
        /* <DEDUP_REMOVED lines=35> */
.L_x_494:
        /* <DEDUP_REMOVED lines=9> */
[----:B------:R-:W-:Y:S02]  /*5200*/  IADD3.X R13, PT, PT, RZ, ~R25, RZ, P0, !PT ;  /* 0x80000019ff0d7210 */ /* 0x000fe400007fe4ff */
[----:B------:R-:W-:Y:S01]  /*5210*/  MOV R18, R24 ;  /* 0x0000001800127202 */ /* 0x000fe20000000f00 */
[----:B------:R-:W-:-:S04]  /*5220*/  IMAD.WIDE.U32 R10, R16, R19, R10 ;  /* 0x00000013100a7225 */ /* 0x000fc800078e000a */
[----:B------:R-:W-:Y:S02]  /*5230*/  IMAD R13, R13, R16, RZ ;  /* 0x000000100d0d7224 */ /* 0x000fe400078e02ff */
[----:B------:R-:W-:Y:S02]  /*5240*/  IMAD.MOV.U32 R15, RZ, RZ, R10 ;  /* 0x000000ffff0f7224 */ /* 0x000fe400078e000a */
[----:B------:R-:W-:Y:S02]  /*5250*/  IMAD R13, R17, R19, R13 ;  /* 0x00000013110d7224 */ /* 0x000fe400078e020d */
[----:B------:R-:W-:-:S03]  /*5260*/  IMAD.MOV.U32 R19, RZ, RZ, R25 ;  /* 0x000000ffff137224 */ /* 0x000fc600078e0019 */
[----:B------:R-:W-:-:S07]  /*5270*/  IADD3 R10, PT, PT, R11, R13, RZ ;  /* 0x0000000d0b0a7210 */ /* 0x000fce0007ffe0ff */
.L_x_495:
[----:B------:R-:W-:Y:S05]  /*5280*/  BSYNC.RECONVERGENT B1 ;  /* 0x0000000000017941 */ /* 0x000fea0003800200 */
.L_x_493:
[----:B------:R-:W0:Y:S01]  /*5290*/  LDC.64 R16, c[0x0][0x390] ;  /* 0x0000e400ff107b82 */ /* 0x000e220000000a00 */
[----:B------:R-:W-:-:S07]  /*52a0*/  IADD3 R8, PT, PT, R9, -0x1, RZ ;  /* 0xffffffff09087810 */ /* 0x000fce0007ffe0ff */
[----:B------:R-:W1:Y:S01]  /*52b0*/  LDC.64 R12, c[0x0][0x398] ;  /* 0x0000e600ff0c7b82 */ /* 0x000e620000000a00 */
[----:B0-----:R-:W-:-:S06]  /*52c0*/  IMAD.WIDE.U32 R16, R8, 0x8, R16 ;  /* 0x0000000808107825 */ /* 0x001fcc00078e0010 */
[----:B------:R-:W2:Y:S01]  /*52d0*/  LDG.E.64 R16, desc[UR6][R16.64] ;  /* 0x0000000610107981 */ /* 0x000ea2000c1e1b00 */
[----:B-1----:R-:W-:-:S06]  /*52e0*/  IMAD.WIDE.U32 R12, R9, 0x8, R12 ;  /* 0x00000008090c7825 */ /* 0x002fcc00078e000c */
[----:B------:R-:W3:Y:S01]  /*52f0*/  LDG.E.64 R12, desc[UR6][R12.64] ;  /* 0x000000060c0c7981 */ /* 0x000ee2000c1e1b00 */
[----:B------:R-:W-:-:S04]  /*5300*/  LOP3.LUT R7, R7, R6, RZ, 0x3c, !PT ;  /* 0x0000000607077212 */ /* 0x000fc800078e3cff */
[----:B------:R-:W-:-:S04]  /*5310*/  LOP3.LUT R6, R7, R6, RZ, 0x3c, !PT ;  /* 0x0000000607067212 */ /* 0x000fc800078e3cff */
[----:B------:R-:W-:Y:S01]  /*5320*/  LOP3.LUT R7, R7, R6, RZ, 0x3c, !PT ;  /* 0x0000000607077212 */ /* 0x000fe200078e3cff */
        /* <DEDUP_REMOVED lines=31> */
.L_x_497:
[----:B------:R-:W-:Y:S01]  /*5520*/  MOV R29, R18 ;  /* 0x00000012001d7202 */ /* 0x000fe20000000f00 */
[----:B------:R-:W-:Y:S01]  /*5530*/  IMAD.MOV.U32 R13, RZ, RZ, R16 ;  /* 0x000000ffff0d7224 */ /* 0x000fe200078e0010 */
[----:B------:R-:W-:Y:S02]  /*5540*/  MOV R26, R19 ;  /* 0x00000013001a7202 */ /* 0x000fe40000000f00 */
[----:B------:R-:W-:Y:S02]  /*5550*/  MOV R12, R17 ;  /* 0x00000011000c7202 */ /* 0x000fe40000000f00 */
[----:B------:R-:W-:-:S07]  /*5560*/  MOV R11, 0x5580 ;  /* 0x00005580000b7802 */ /* 0x000fce0000000f00 */
[----:B------:R-:W-:Y:S05]  /*5570*/  CALL.REL.NOINC `($__internal_10_$__cuda_sm20_div_s64) ;  /* 0x0000001400b07944 */ /* 0x000fea0003c00000 */
        /* <DEDUP_REMOVED lines=11> */
.L_x_498:
[----:B------:R-:W-:Y:S05]  /*5630*/  BSYNC.RECONVERGENT B1 ;  /* 0x0000000000017941 */ /* 0x000fea0003800200 */
.L_x_496:
        /* <DEDUP_REMOVED lines=19> */
[----:B------:R-:W-:Y:S02]  /*5770*/  ISETP.NE.U32.AND P2, PT, R20, RZ, PT ;  /* 0x000000ff1400720c */ /* 0x000fe40003f45070 */
[----:B------:R-:W-:-:S03]  /*5780*/  MOV R8, RZ ;  /* 0x000000ff00087202 */ /* 0x000fc60000000f00 */
        /* <DEDUP_REMOVED lines=19> */
.L_x_500:
[----:B------:R-:W-:Y:S01]  /*58c0*/  MOV R29, R18 ;  /* 0x00000012001d7202 */ /* 0x000fe20000000f00 */
[----:B------:R-:W-:Y:S01]  /*58d0*/  IMAD.MOV.U32 R26, RZ, RZ, R19 ;  /* 0x000000ffff1a7224 */ /* 0x000fe200078e0013 */
[----:B------:R-:W-:Y:S02]  /*58e0*/  MOV R13, R20 ;  /* 0x00000014000d7202 */ /* 0x000fe40000000f00 */
[----:B------:R-:W-:Y:S02]  /*58f0*/  MOV R12, R21 ;  /* 0x00000015000c7202 */ /* 0x000fe40000000f00 */
[----:B------:R-:W-:-:S07]  /*5900*/  MOV R11, 0x5920 ;  /* 0x00005920000b7802 */ /* 0x000fce0000000f00 */
[----:B------:R-:W-:Y:S05]  /*5910*/  CALL.REL.NOINC `($__internal_10_$__cuda_sm20_div_s64) ;  /* 0x0000001000c87944 */ /* 0x000fea0003c00000 */
        /* <DEDUP_REMOVED lines=11> */
.L_x_501:
[----:B------:R-:W-:Y:S05]  /*59d0*/  BSYNC.RECONVERGENT B1 ;  /* 0x0000000000017941 */ /* 0x000fea0003800200 */
.L_x_499:
        /* <DEDUP_REMOVED lines=39> */
.L_x_503:
[----:B------:R-:W-:Y:S01]  /*5c50*/  MOV R29, R18 ;  /* 0x00000012001d7202 */ /* 0x000fe20000000f00 */
[----:B------:R-:W-:Y:S01]  /*5c60*/  IMAD.MOV.U32 R26, RZ, RZ, R19 ;  /* 0x000000ffff1a7224 */ /* 0x000fe200078e0013 */
[----:B------:R-:W-:Y:S02]  /*5c70*/  MOV R13, R20 ;  /* 0x00000014000d7202 */ /* 0x000fe40000000f00 */
[----:B------:R-:W-:Y:S02]  /*5c80*/  MOV R12, R21 ;  /* 0x00000015000c7202 */ /* 0x000fe40000000f00 */
[----:B------:R-:W-:-:S07]  /*5c90*/  MOV R11, 0x5cb0 ;  /* 0x00005cb0000b7802 */ /* 0x000fce0000000f00 */
[----:B------:R-:W-:Y:S05]  /*5ca0*/  CALL.REL.NOINC `($__internal_10_$__cuda_sm20_div_s64) ;  /* 0x0000000c00e47944 */ /* 0x000fea0003c00000 */
[----:B------:R-:W-:Y:S01]  /*5cb0*/  IADD3 R15, P0, PT, RZ, -R24, RZ ;  /* 0x80000018ff0f7210 */ /* 0x000fe20007f1e0ff */
[--C-:B------:R-:W-:Y:S01]  /*5cc0*/  IMAD.MOV.U32 R14, RZ, RZ, R25.reuse ;  /* 0x000000ffff0e7224 */ /* 0x100fe200078e0019 */
[----:B------:R-:W-:Y:S02]  /*5cd0*/  MOV R10, R18 ;  /* 0x00000012000a7202 */ /* 0x000fe40000000f00 */
[----:B------:R-:W-:Y:S01]  /*5ce0*/  MOV R11, R19 ;  /* 0x00000013000b7202 */ /* 0x000fe20000000f00 */
[----:B------:R-:W-:-:S04]  /*5cf0*/  IMAD.X R13, RZ, RZ, ~R25, P0 ;  /* 0x000000ffff0d7224 */ /* 0x000fc800000e0e19 */
[----:B------:R-:W-:Y:S02]  /*5d00*/  IMAD R13, R13, R20, RZ ;  /* 0x000000140d0d7224 */ /* 0x000fe400078e02ff */
[----:B------:R-:W-:-:S04]  /*5d10*/  IMAD.WIDE.U32 R10, R20, R15, R10 ;  /* 0x0000000f140a7225 */ /* 0x000fc800078e000a */
[----:B------:R-:W-:Y:S01]  /*5d20*/  IMAD R19, R21, R15, R13 ;  /* 0x0000000f15137224 */ /* 0x000fe200078e020d */
[----:B------:R-:W-:Y:S01]  /*5d30*/  MOV R13, R10 ;  /* 0x0000000a000d7202 */ /* 0x000fe20000000f00 */
[----:B------:R-:W-:-:S03]  /*5d40*/  IMAD.MOV.U32 R15, RZ, RZ, R24 ;  /* 0x000000ffff0f7224 */ /* 0x000fc600078e0018 */
[----:B------:R-:W-:-:S07]  /*5d50*/  IADD3 R19, PT, PT, R11, R19, RZ ;  /* 0x000000130b137210 */ /* 0x000fce0007ffe0ff */
.L_x_504:
[----:B------:R-:W-:Y:S05]  /*5d60*/  BSYNC.RECONVERGENT B1 ;  /* 0x0000000000017941 */ /* 0x000fea0003800200 */
.L_x_502:
[----:B------:R-:W0:Y:S02]  /*5d70*/  LDC.64 R10, c[0x0][0x398] ;  /* 0x0000e600ff0a7b82 */ /* 0x000e240000000a00 */
[----:B0-----:R-:W-:-:S06]  /*5d80*/  IMAD.WIDE.U32 R10, R6, 0x8, R10 ;  /* 0x00000008060a7825 */ /* 0x001fcc00078e000a */
[----:B------:R-:W2:Y:S01]  /*5d90*/  LDG.E.64 R10, desc[UR6][R10.64] ;  /* 0x000000060a0a7981 */ /* 0x000ea2000c1e1b00 */
[----:B------:R-:W-:Y:S02]  /*5da0*/  MOV R6, R16 ;  /* 0x0000001000067202 */ /* 0x000fe40000000f00 */
[----:B------:R-:W-:Y:S01]  /*5db0*/  IADD3 R9, PT, PT, R9, -0x4, RZ ;  /* 0xfffffffc09097810 */ /* 0x000fe20007ffe0ff */
[-C--:B--2---:R-:W-:Y:S02]  /*5dc0*/  IMAD R8, R11, R13.reuse, RZ ;  /* 0x0000000d0b087224 */ /* 0x084fe400078e02ff */
[----:B------:R-:W-:-:S04]  /*5dd0*/  IMAD.WIDE.U32 R12, R10, R13, R6 ;  /* 0x0000000d0a0c7225 */ /* 0x000fc800078e0006 */
[----:B------:R-:W-:Y:S02]  /*5de0*/  IMAD R19, R10, R19, R8 ;  /* 0x000000130a137224 */ /* 0x000fe400078e0208 */
[----:B------:R-:W-:-:S03]  /*5df0*/  IMAD.MOV.U32 R7, RZ, RZ, R12 ;  /* 0x000000ffff077224 */ /* 0x000fc600078e000c */
[----:B------:R-:W-:-:S07]  /*5e00*/  IADD3 R6, PT, PT, R13, R19, RZ ;  /* 0x000000130d067210 */ /* 0x000fce0007ffe0ff */
.L_x_492:
        /* <DEDUP_REMOVED lines=34> */
.L_x_507:
        /* <DEDUP_REMOVED lines=17> */
.L_x_508:
[----:B------:R-:W-:Y:S05]  /*6140*/  BSYNC.RECONVERGENT B1 ;  /* 0x0000000000017941 */ /* 0x000fea0003800200 */
.L_x_506:
        /* <DEDUP_REMOVED lines=23> */
[----:B0-----:R-:W-:-:S06]  /*62c0*/  IADD3 R10, PT, PT, R8, 0xffffffe, RZ ;  /* 0x0ffffffe080a7810 */ /* 0x001fcc0007ffe0ff */
        /* <DEDUP_REMOVED lines=17> */
.L_x_510:
        /* <DEDUP_REMOVED lines=17> */
.L_x_511:
[----:B------:R-:W-:Y:S05]  /*64f0*/  BSYNC.RECONVERGENT B1 ;  /* 0x0000000000017941 */ /* 0x000fea0003800200 */
.L_x_509:
        /* <DEDUP_REMOVED lines=10> */
.L_x_505:
        /* <DEDUP_REMOVED lines=31> */
.L_x_513:
[----:B------:R-:W-:Y:S01]  /*6790*/  MOV R21, R10 ;  /* 0x0000000a00157202 */ /* 0x000fe20000000f00 */
[----:B------:R-:W-:Y:S01]  /*67a0*/  IMAD.MOV.U32 R20, RZ, RZ, R15 ;  /* 0x000000ffff147224 */ /* 0x000fe200078e000f */
[----:B------:R-:W-:Y:S02]  /*67b0*/  MOV R22, R11 ;  /* 0x0000000b00167202 */ /* 0x000fe40000000f00 */
[----:B------:R-:W-:Y:S02]  /*67c0*/  MOV R24, R14 ;  /* 0x0000000e00187202 */ /* 0x000fe40000000f00 */
[----:B------:R-:W-:-:S07]  /*67d0*/  MOV R23, 0x67f0 ;  /* 0x000067f000177802 */ /* 0x000fce0000000f00 */
[----:B------:R-:W-:Y:S05]  /*67e0*/  CALL.REL.NOINC `($__internal_11_$__cuda_sm20_rem_s64) ;  /* 0x0000000800647944 */ /* 0x000fea0003c00000 */
[----:B------:R-:W-:Y:S01]  /*67f0*/  MOV R10, R12 ;  /* 0x0000000c000a7202 */ /* 0x000fe20000000f00 */
[----:B------:R-:W-:-:S07]  /*6800*/  IMAD.MOV.U32 R11, RZ, RZ, R13 ;  /* 0x000000ffff0b7224 */ /* 0x000fce00078e000d */
.L_x_514:
[----:B------:R-:W-:Y:S05]  /*6810*/  BSYNC.RECONVERGENT B1 ;  /* 0x0000000000017941 */ /* 0x000fea0003800200 */
.L_x_512:
[----:B------:R-:W0:Y:S02]  /*6820*/  LDC.64 R12, c[0x0][0x398] ;  /* 0x0000e600ff0c7b82 */ /* 0x000e240000000a00 */
[----:B0-----:R-:W-:-:S06]  /*6830*/  IMAD.WIDE.U32 R8, R9, 0x8, R12 ;  /* 0x0000000809087825 */ /* 0x001fcc00078e000c */
[----:B------:R-:W2:Y:S01]  /*6840*/  LDG.E.64 R8, desc[UR6][R8.64] ;  /* 0x0000000608087981 */ /* 0x000ea2000c1e1b00 */
[----:B------:R-:W-:Y:S02]  /*6850*/  MOV R12, R7 ;  /* 0x00000007000c7202 */ /* 0x000fe40000000f00 */
[----:B------:R-:W-:Y:S01]  /*6860*/  MOV R13, R6 ;  /* 0x00000006000d7202 */ /* 0x000fe20000000f00 */
[-C--:B--2---:R-:W-:Y:S02]  /*6870*/  IMAD R5, R9, R10.reuse, RZ ;  /* 0x0000000a09057224 */ /* 0x084fe400078e02ff */
[----:B------:R-:W-:-:S04]  /*6880*/  IMAD.WIDE.U32 R12, R8, R10, R12 ;  /* 0x0000000a080c7225 */ /* 0x000fc800078e000c */
[----:B------:R-:W-:Y:S02]  /*6890*/  IMAD R5, R8, R11, R5 ;  /* 0x0000000b08057224 */ /* 0x000fe400078e0205 */
[----:B------:R-:W-:-:S03]  /*68a0*/  IMAD.MOV.U32 R7, RZ, RZ, R12 ;  /* 0x000000ffff077224 */ /* 0x000fc600078e000c */
[----:B------:R-:W-:-:S07]  /*68b0*/  IADD3 R6, PT, PT, R13, R5, RZ ;  /* 0x000000050d067210 */ /* 0x000fce0007ffe0ff */
.L_x_465:
[----:B------:R-:W0:Y:S02]  /*68c0*/  LDCU.64 UR4, c[0x0][0x388] ;  /* 0x00007100ff0477ac */ /* 0x000e240008000a00 */
[----:B0-----:R-:W-:-:S04]  /*68d0*/  LEA R8, P0, R7, UR4, 0x3 ;  /* 0x0000000407087c11 */ /* 0x001fc8000f8018ff */
[----:B------:R-:W-:-:S05]  /*68e0*/  LEA.HI.X R9, R7, UR5, R6, 0x3, P0 ;  /* 0x0000000507097c11 */ /* 0x000fca00080f1c06 */
[----:B------:R-:W2:Y:S04]  /*68f0*/  LDG.E.64 R6, desc[UR6][R8.64] ;  /* 0x0000000608067981 */ /* 0x000ea8000c1e1b00 */
[----:B--2---:R0:W-:Y:S02]  /*6900*/  STS.64 [R3], R6 ;  /* 0x0000000603007388 */ /* 0x0041e40000000a00 */
.L_x_464:
[----:B------:R-:W-:Y:S05]  /*6910*/  BSYNC.RECONVERGENT B0 ;  /* 0x0000000000007941 */ /* 0x000fea0003800200 */
.L_x_416:
[----:B------:R-:W-:Y:S01]  /*6920*/  BAR.SYNC.DEFER_BLOCKING 0x0 ;  /* 0x0000000000007b1d */ /* 0x000fe20000010000 */
[----:B------:R-:W-:Y:S02]  /*6930*/  ISETP.GE.U32.AND P0, PT, R4, 0x42, PT ;  /* 0x000000420400780c */ /* 0x000fe40003f06070 */
[----:B------:R-:W-:-:S11]  /*6940*/  ISETP.GT.U32.AND P1, PT, R2, 0x1f, PT ;  /* 0x0000001f0200780c */ /* 0x000fd60003f24070 */
[----:B------:R-:W-:Y:S05]  /*6950*/  @!P0 BRA `(.L_x_515) ;  /* 0x00000000002c8947 */ /* 0x000fea0003800000 */
.L_x_516:
        /* <DEDUP_REMOVED lines=11> */
.L_x_515:
        /* <DEDUP_REMOVED lines=28> */
[----:B------:R-:W-:-:S07]  /*6bd0*/  UMOV UR4, 0x400 ;  /* 0x0000040000047882 */ /* 0x000fce0000000000 */
[----:B------:R-:W2:Y:S01]  /*6be0*/  LDC.64 R4, c[0x0][0x380] ;  /* 0x0000e000ff047b82 */ /* 0x000ea20000000a00 */
[----:B-1----:R-:W-:Y:S01]  /*6bf0*/  ULEA UR4, UR5, UR4, 0x18 ;  /* 0x0000000405047291 */ /* 0x002fe2000f8ec0ff */
[----:B--2---:R-:W-:-:S08]  /*6c00*/  IMAD.WIDE.U32 R4, R0, 0x8, R4 ;  /* 0x0000000800047825 */ /* 0x004fd000078e0004 */
[----:B0-----:R-:W0:Y:S04]  /*6c10*/  LDS.64 R2, [UR4] ;  /* 0x00000004ff027984 */ /* 0x001e280008000a00 */
[----:B0-----:R-:W-:Y:S01]  /*6c20*/  STG.E.64 desc[UR6][R4.64], R2 ;  /* 0x0000000204007986 */ /* 0x001fe2000c101b06 */
[----:B------:R-:W-:Y:S05]  /*6c30*/  EXIT ;  /* 0x000000000000794d */ /* 0x000fea0003800000 */
        .weak           $__internal_10_$__cuda_sm20_div_s64
        .type           $__internal_10_$__cuda_sm20_div_s64,@function
        .size           $__internal_10_$__cuda_sm20_div_s64,($__internal_11_$__cuda_sm20_rem_s64 - $__internal_10_$__cuda_sm20_div_s64)
$__internal_10_$__cuda_sm20_div_s64:
[-C--:B------:R-:W-:Y:S02]  /*6c40*/  IADD3 R24, P1, PT, RZ, -R13.reuse, RZ ;  /* 0x8000000dff187210 */ /* 0x080fe40007f3e0ff */
[----:B------:R-:W-:Y:S02]  /*6c50*/  ISETP.GE.AND P0, PT, R12, RZ, PT ;  /* 0x000000ff0c00720c */ /* 0x000fe40003f06270 */
[-C--:B------:R-:W-:Y:S02]  /*6c60*/  IADD3.X R25, PT, PT, RZ, ~R12.reuse, RZ, P1, !PT ;  /* 0x8000000cff197210 */ /* 0x080fe40000ffe4ff */
[----:B------:R-:W-:Y:S02]  /*6c70*/  SEL R24, R24, R13, !P0 ;  /* 0x0000000d18187207 */ /* 0x000fe40004000000 */
[----:B------:R-:W-:Y:S02]  /*6c80*/  SEL R25, R25, R12, !P0 ;  /* 0x0000000c19197207 */ /* 0x000fe40004000000 */
[----:B------:R-:W-:-:S02]  /*6c90*/  ISETP.GE.AND P3, PT, R26, RZ, PT ;  /* 0x000000ff1a00720c */ /* 0x000fc40003f66270 */
[----:B------:R-:W0:Y:S08]  /*6ca0*/  I2F.U64.RP R30, R24 ;  /* 0x00000018001e7312 */ /* 0x000e300000309000 */
[----:B0-----:R-:W0:Y:S02]  /*6cb0*/  MUFU.RCP R30, R30 ;  /* 0x0000001e001e7308 */ /* 0x001e240000001000 */
[----:B0-----:R-:W-:-:S06]  /*6cc0*/  IADD3 R30, PT, PT, R30, 0x1ffffffe, RZ ;  /* 0x1ffffffe1e1e7810 */ /* 0x001fcc0007ffe0ff */
[----:B------:R-:W0:Y:S02]  /*6cd0*/  F2I.U64.TRUNC R42, R30 ;  /* 0x0000001e002a7311 */ /* 0x000e24000020d800 */
[----:B0-----:R-:W-:-:S04]  /*6ce0*/  IMAD.WIDE.U32 R32, R42, R24, RZ ;  /* 0x000000182a207225 */ /* 0x001fc800078e00ff */
[C---:B------:R-:W-:Y:S01]  /*6cf0*/  IMAD R30, R42.reuse, R25, R33 ;  /* 0x000000192a1e7224 */ /* 0x040fe200078e0221 */
[----:B------:R-:W-:Y:S02]  /*6d00*/  IADD3 R31, P0, PT, RZ, -R32, RZ ;  /* 0x80000020ff1f7210 */ /* 0x000fe40007f1e0ff */
[----:B------:R-:W-:Y:S01]  /*6d10*/  MOV R33, R42 ;  /* 0x0000002a00217202 */ /* 0x000fe20000000f00 */
[----:B------:R-:W-:Y:S02]  /*6d20*/  IMAD R30, R43, R24, R30 ;  /* 0x000000182b1e7224 */ /* 0x000fe400078e021e */
[----:B------:R-:W-:-:S04]  /*6d30*/  IMAD.HI.U32 R32, R42, R31, RZ ;  /* 0x0000001f2a207227 */ /* 0x000fc800078e00ff */
[----:B------:R-:W-:-:S04]  /*6d40*/  IMAD.X R30, RZ, RZ, ~R30, P0 ;  /* 0x000000ffff1e7224 */ /* 0x000fc800000e0e1e */
        /* <DEDUP_REMOVED lines=12> */
[----:B------:R-:W-:-:S04]  /*6e10*/  IMAD.X R31, RZ, RZ, ~R31, P0 ;  /* 0x000000ffff1f7224 */ /* 0x000fc800000e0e1f */
[----:B------:R-:W-:-:S04]  /*6e20*/  IMAD.WIDE.U32 R42, P1, R43, R31, R42 ;  /* 0x0000001f2b2a7225 */ /* 0x000fc8000782002a */
[----:B------:R-:W-:-:S04]  /*6e30*/  IMAD.HI.U32 R32, R33, R31, RZ ;  /* 0x0000001f21207227 */ /* 0x000fc800078e00ff */
[----:B------:R-:W-:-:S04]  /*6e40*/  IMAD.HI.U32 R30, P0, R33, R30, R42 ;  /* 0x0000001e211e7227 */ /* 0x000fc8000780002a */
[----:B------:R-:W-:Y:S01]  /*6e50*/  IMAD R31, R33, R31, RZ ;  /* 0x0000001f211f7224 */ /* 0x000fe200078e02ff */
[----:B------:R-:W-:Y:S01]  /*6e60*/  IADD3.X R33, PT, PT, R32, R33, RZ, P1, !PT ;  /* 0x0000002120217210 */ /* 0x000fe20000ffe4ff */
[----:B------:R-:W-:-:S03]  /*6e70*/  IMAD.MOV.U32 R43, RZ, RZ, RZ ;  /* 0x000000ffff2b7224 */ /* 0x000fc600078e00ff */
        /* <DEDUP_REMOVED lines=9> */
[C---:B------:R-:W-:Y:S02]  /*6f10*/  IMAD R32, R33.reuse, R30, RZ ;  /* 0x0000001e21207224 */ /* 0x040fe400078e02ff */
[----:B------:R-:W-:-:S04]  /*6f20*/  IMAD.HI.U32 R31, P0, R33, R29, R42 ;  /* 0x0000001d211f7227 */ /* 0x000fc8000780002a */
[----:B------:R-:W-:Y:S01]  /*6f30*/  IMAD.HI.U32 R33, R33, R30, RZ ;  /* 0x0000001e21217227 */ /* 0x000fe200078e00ff */
[----:B------:R-:W-:-:S04]  /*6f40*/  IADD3 R32, P1, PT, R32, R31, RZ ;  /* 0x0000001f20207210 */ /* 0x000fc80007f3e0ff */
[----:B------:R-:W-:Y:S01]  /*6f50*/  IADD3.X R33, PT, PT, R33, RZ, RZ, P0, !PT ;  /* 0x000000ff21217210 */ /* 0x000fe200007fe4ff */
[----:B------:R-:W-:-:S03]  /*6f60*/  IMAD.WIDE.U32 R42, R32, R24, RZ ;  /* 0x00000018202a7225 */ /* 0x000fc600078e00ff */
[----:B------:R-:W-:Y:S01]  /*6f70*/  IADD3.X R33, PT, PT, RZ, R33, RZ, P1, !PT ;  /* 0x00000021ff217210 */ /* 0x000fe20000ffe4ff */
[----:B------:R-:W-:Y:S01]  /*6f80*/  IMAD R31, R32, R25, R43 ;  /* 0x00000019201f7224 */ /* 0x000fe200078e022b */
[----:B------:R-:W-:-:S03]  /*6f90*/  IADD3 R29, P3, PT, -R42, R29, RZ ;  /* 0x0000001d2a1d7210 */ /* 0x000fc60007f7e1ff */
[-C--:B------:R-:W-:Y:S01]  /*6fa0*/  IMAD R31, R33, R24.reuse, R31 ;  /* 0x00000018211f7224 */ /* 0x080fe200078e021f */
[----:B------:R-:W-:-:S03]  /*6fb0*/  ISETP.GE.U32.AND P0, PT, R29, R24, PT ;  /* 0x000000181d00720c */ /* 0x000fc60003f06070 */
[----:B------:R-:W-:Y:S01]  /*6fc0*/  IMAD.X R30, R30, 0x1, ~R31, P3 ;  /* 0x000000011e1e7824 */ /* 0x000fe200018e0e1f */
[----:B------:R-:W-:-:S04]  /*6fd0*/  IADD3 R31, P3, PT, R29, -R24, RZ ;  /* 0x800000181d1f7210 */ /* 0x000fc80007f7e0ff */
[----:B------:R-:W-:-:S04]  /*6fe0*/  ISETP.GE.U32.AND.EX P0, PT, R30, R25, PT, P0 ;  /* 0x000000191e00720c */ /* 0x000fc80003f06100 */
[----:B------:R-:W-:-:S04]  /*6ff0*/  SEL R31, R31, R29, P0 ;  /* 0x0000001d1f1f7207 */ /* 0x000fc80000000000 */
[----:B------:R-:W-:Y:S02]  /*7000*/  ISETP.GE.U32.AND P1, PT, R31, R24, PT ;  /* 0x000000181f00720c */ /* 0x000fe40003f26070 */
[----:B------:R-:W-:Y:S02]  /*7010*/  IADD3.X R24, PT, PT, R30, ~R25, RZ, P3, !PT ;  /* 0x800000191e187210 */ /* 0x000fe40001ffe4ff */
[----:B------:R-:W-:Y:S02]  /*7020*/  IADD3 R29, P3, PT, R32, 0x1, RZ ;  /* 0x00000001201d7810 */ /* 0x000fe40007f7e0ff */
[----:B------:R-:W-:Y:S02]  /*7030*/  SEL R24, R24, R30, P0 ;  /* 0x0000001e18187207 */ /* 0x000fe40000000000 */
[----:B------:R-:W-:Y:S02]  /*7040*/  SEL R32, R29, R32, P0 ;  /* 0x000000201d207207 */ /* 0x000fe40000000000 */
[----:B------:R-:W-:-:S04]  /*7050*/  IADD3.X R29, PT, PT, RZ, R33, RZ, P3, !PT ;  /* 0x00000021ff1d7210 */ /* 0x000fc80001ffe4ff */
[----:B------:R-:W-:Y:S02]  /*7060*/  SEL R29, R29, R33, P0 ;  /* 0x000000211d1d7207 */ /* 0x000fe40000000000 */
[----:B------:R-:W-:Y:S02]  /*7070*/  ISETP.GE.U32.AND.EX P0, PT, R24, R25, PT, P1 ;  /* 0x000000191800720c */ /* 0x000fe40003f06110 */
[----:B------:R-:W-:-:S04]  /*7080*/  IADD3 R25, P1, PT, R32, 0x1, RZ ;  /* 0x0000000120197810 */ /* 0x000fc80007f3e0ff */
[----:B------:R-:W-:Y:S01]  /*7090*/  SEL R25, R25, R32, P0 ;  /* 0x0000002019197207 */ /* 0x000fe20000000000 */
[----:B------:R-:W-:Y:S01]  /*70a0*/  IMAD.X R24, RZ, RZ, R29, P1 ;  /* 0x000000ffff187224 */ /* 0x000fe200008e061d */
[----:B------:R-:W-:-:S04]  /*70b0*/  ISETP.GE.AND P1, PT, R26, RZ, PT ;  /* 0x000000ff1a00720c */ /* 0x000fc80003f26270 */
[----:B------:R-:W-:Y:S02]  /*70c0*/  SEL R29, R24, R29, P0 ;  /* 0x0000001d181d7207 */ /* 0x000fe40000000000 */
[----:B------:R-:W-:Y:S02]  /*70d0*/  IADD3 R24, P3, PT, RZ, -R25, RZ ;  /* 0x80000019ff187210 */ /* 0x000fe40007f7e0ff */
[----:B------:R-:W-:Y:S02]  /*70e0*/  ISETP.NE.U32.AND P0, PT, R13, RZ, PT ;  /* 0x000000ff0d00720c */ /* 0x000fe40003f05070 */
[-C--:B------:R-:W-:Y:S02]  /*70f0*/  IADD3.X R13, PT, PT, RZ, ~R29.reuse, RZ, P3, !PT ;  /* 0x8000001dff0d7210 */ /* 0x080fe40001ffe4ff */
[----:B------:R-:W-:Y:S02]  /*7100*/  ISETP.NE.AND.EX P0, PT, R12, RZ, PT, P0 ;  /* 0x000000ff0c00720c */ /* 0x000fe40003f05300 */
[----:B------:R-:W-:-:S02]  /*7110*/  SEL R13, R13, R29, !P1 ;  /* 0x0000001d0d0d7207 */ /* 0x000fc40004800000 */
[----:B------:R-:W-:Y:S02]  /*7120*/  SEL R24, R24, R25, !P1 ;  /* 0x0000001918187207 */ /* 0x000fe40004800000 */
[----:B------:R-:W-:Y:S01]  /*7130*/  SEL R25, R13, 0xffffffff, P0 ;  /* 0xffffffff0d197807 */ /* 0x000fe20000000000 */
[----:B------:R-:W-:Y:S01]  /*7140*/  IMAD.MOV.U32 R13, RZ, RZ, 0x0 ;  /* 0x00000000ff0d7424 */ /* 0x000fe200078e00ff */
[----:B------:R-:W-:Y:S02]  /*7150*/  MOV R12, R11 ;  /* 0x0000000b000c7202 */ /* 0x000fe40000000f00 */
[----:B------:R-:W-:Y:S02]  /*7160*/  SEL R24, R24, 0xffffffff, P0 ;  /* 0xffffffff18187807 */ /* 0x000fe40000000000 */
[----:B------:R-:W-:Y:S05]  /*7170*/  RET.REL.NODEC R12 `(uncontiguous_fast_reduce_f64) ;  /* 0xffffff8c0ca07950 */ /* 0x000fea0003c3ffff */
        .weak           $__internal_11_$__cuda_sm20_rem_s64
        .type           $__internal_11_$__cuda_sm20_rem_s64,@function
        .size           $__internal_11_$__cuda_sm20_rem_s64,(.L_x_3109 - $__internal_11_$__cuda_sm20_rem_s64)
$__internal_11_$__cuda_sm20_rem_s64:
        /* <DEDUP_REMOVED lines=23> */
[----:B------:R-:W-:Y:S01]  /*72f0*/  IMAD.WIDE.U32 R12, R15, R10, RZ ;  /* 0x0000000a0f0c7225 */ /* 0x000fe200078e00ff */
[----:B------:R-:W-:-:S03]  /*7300*/  ISETP.GE.AND P1, PT, R24, RZ, PT ;  /* 0x000000ff1800720c */ /* 0x000fc60003f26270 */
[----:B------:R-:W-:Y:S01]  /*7310*/  IMAD R13, R15, R11, R13 ;  /* 0x0000000b0f0d7224 */ /* 0x000fe200078e020d */
[----:B------:R-:W-:-:S03]  /*7320*/  IADD3 R29, P0, PT, RZ, -R12, RZ ;  /* 0x8000000cff1d7210 */ /* 0x000fc60007f1e0ff */
[----:B------:R-:W-:Y:S02]  /*7330*/  IMAD R13, R25, R10, R13 ;  /* 0x0000000a190d7224 */ /* 0x000fe400078e020d */
[----:B------:R-:W-:-:S04]  /*7340*/  IMAD.HI.U32 R14, R15, R29, RZ ;  /* 0x0000001d0f0e7227 */ /* 0x000fc800078e00ff */
[----:B------:R-:W-:Y:S01]  /*7350*/  IMAD.X R12, RZ, RZ, ~R13, P0 ;  /* 0x000000ffff0c7224 */ /* 0x000fe200000e0e0d */
[----:B------:R-:W-:-:S03]  /*7360*/  IADD3 R13, P4, PT, RZ, -R20, RZ ;  /* 0x80000014ff0d7210 */ /* 0x000fc60007f9e0ff */
[----:B------:R-:W-:-:S04]  /*7370*/  IMAD.WIDE.U32 R14, P0, R15, R12, R14 ;  /* 0x0000000c0f0e7225 */ /* 0x000fc8000780000e */
[----:B------:R-:W-:Y:S01]  /*7380*/  IMAD.HI.U32 R14, P2, R25, R29, R14 ;  /* 0x0000001d190e7227 */ /* 0x000fe2000784000e */
[----:B------:R-:W-:-:S03]  /*7390*/  SEL R15, R13, R20, !P1 ;  /* 0x000000140d0f7207 */ /* 0x000fc60004800000 */
[CC--:B------:R-:W-:Y:S02]  /*73a0*/  IMAD R29, R25.reuse, R12.reuse, RZ ;  /* 0x0000000c191d7224 */ /* 0x0c0fe400078e02ff */
[----:B------:R-:W-:-:S03]  /*73b0*/  IMAD.HI.U32 R12, R25, R12, RZ ;  /* 0x0000000c190c7227 */ /* 0x000fc600078e00ff */
[----:B------:R-:W-:Y:S02]  /*73c0*/  IADD3 R14, P3, PT, R29, R14, RZ ;  /* 0x0000000e1d0e7210 */ /* 0x000fe40007f7e0ff */
[-C--:B------:R-:W-:Y:S02]  /*73d0*/  IADD3.X R29, PT, PT, RZ, ~R24.reuse, RZ, P4, !PT ;  /* 0x80000018ff1d7210 */ /* 0x080fe400027fe4ff */
[----:B------:R-:W-:Y:S01]  /*73e0*/  IADD3.X R13, PT, PT, R12, R25, RZ, P0, !PT ;  /* 0x000000190c0d7210 */ /* 0x000fe200007fe4ff */
[C---:B------:R-:W-:Y:S01]  /*73f0*/  IMAD.HI.U32 R12, R14.reuse, R15, RZ ;  /* 0x0000000f0e0c7227 */ /* 0x040fe200078e00ff */
[----:B------:R-:W-:Y:S02]  /*7400*/  SEL R25, R29, R24, !P1 ;  /* 0x000000181d197207 */ /* 0x000fe40004800000 */
[----:B------:R-:W-:Y:S01]  /*7410*/  IADD3.X R20, PT, PT, RZ, RZ, R13, P3, P2 ;  /* 0x000000ffff147210 */ /* 0x000fe20001fe440d */
[----:B------:R-:W-:Y:S02]  /*7420*/  IMAD.MOV.U32 R13, RZ, RZ, RZ ;  /* 0x000000ffff0d7224 */ /* 0x000fe400078e00ff */
        /* <DEDUP_REMOVED lines=14> */
[CC--:B------:R-:W-:Y:S02]  /*7510*/  ISETP.GE.U32.AND.EX P0, PT, R29.reuse, R11.reuse, PT, P0 ;  /* 0x0000000b1d00720c */ /* 0x0c0fe40003f06100 */
[----:B------:R-:W-:Y:S02]  /*7520*/  IADD3.X R25, PT, PT, R29, ~R11, RZ, P2, !PT ;  /* 0x8000000b1d197210 */ /* 0x000fe400017fe4ff */
[----:B------:R-:W-:Y:S02]  /*7530*/  SEL R15, R15, R13, P0 ;  /* 0x0000000d0f0f7207 */ /* 0x000fe40000000000 */
[----:B------:R-:W-:Y:S02]  /*7540*/  SEL R25, R25, R29, P0 ;  /* 0x0000001d19197207 */ /* 0x000fe40000000000 */
[CC--:B------:R-:W-:Y:S02]  /*7550*/  ISETP.GE.U32.AND P0, PT, R15.reuse, R10.reuse, PT ;  /* 0x0000000a0f00720c */ /* 0x0c0fe40003f06070 */
[----:B------:R-:W-:-:S02]  /*7560*/  IADD3 R12, P2, PT, R15, -R10, RZ ;  /* 0x8000000a0f0c7210 */ /* 0x000fc40007f5e0ff */
[CC--:B------:R-:W-:Y:S02]  /*7570*/  ISETP.GE.U32.AND.EX P0, PT, R25.reuse, R11.reuse, PT, P0 ;  /* 0x0000000b1900720c */ /* 0x0c0fe40003f06100 */
[----:B------:R-:W-:Y:S02]  /*7580*/  IADD3.X R13, PT, PT, R25, ~R11, RZ, P2, !PT ;  /* 0x8000000b190d7210 */ /* 0x000fe400017fe4ff */
[----:B------:R-:W-:Y:S02]  /*7590*/  SEL R12, R12, R15, P0 ;  /* 0x0000000f0c0c7207 */ /* 0x000fe40000000000 */
[----:B------:R-:W-:Y:S02]  /*75a0*/  SEL R13, R13, R25, P0 ;  /* 0x000000190d0d7207 */ /* 0x000fe40000000000 */
[----:B------:R-:W-:Y:S02]  /*75b0*/  IADD3 R11, P2, PT, RZ, -R12, RZ ;  /* 0x8000000cff0b7210 */ /* 0x000fe40007f5e0ff */
[----:B------:R-:W-:-:S02]  /*75c0*/  ISETP.NE.U32.AND P0, PT, R21, RZ, PT ;  /* 0x000000ff1500720c */ /* 0x000fc40003f05070 */
[----:B------:R-:W-:Y:S01]  /*75d0*/  SEL R12, R11, R12, !P1 ;  /* 0x0000000c0b0c7207 */ /* 0x000fe20004800000 */
[----:B------:R-:W-:Y:S02]  /*75e0*/  IMAD.X R10, RZ, RZ, ~R13, P2 ;  /* 0x000000ffff0a7224 */ /* 0x000fe400010e0e0d */
[----:B------:R-:W-:Y:S01]  /*75f0*/  HFMA2 R11, -RZ, RZ, 0, 0 ;  /* 0x00000000ff0b7431 */ /* 0x000fe200000001ff */
[----:B------:R-:W-:Y:S02]  /*7600*/  ISETP.NE.AND.EX P0, PT, R22, RZ, PT, P0 ;  /* 0x000000ff1600720c */ /* 0x000fe40003f05300 */
[----:B------:R-:W-:Y:S02]  /*7610*/  SEL R13, R10, R13, !P1 ;  /* 0x0000000d0a0d7207 */ /* 0x000fe40004800000 */
[----:B------:R-:W-:Y:S02]  /*7620*/  MOV R10, R23 ;  /* 0x00000017000a7202 */ /* 0x000fe40000000f00 */
[----:B------:R-:W-:-:S02]  /*7630*/  SEL R12, R12, 0xffffffff, P0 ;  /* 0xffffffff0c0c7807 */ /* 0x000fc40000000000 */
[----:B------:R-:W-:Y:S01]  /*7640*/  SEL R13, R13, 0xffffffff, P0 ;  /* 0xffffffff0d0d7807 */ /* 0x000fe20000000000 */
[----:B------:R-:W-:Y:S06]  /*7650*/  RET.REL.NODEC R10 `(uncontiguous_fast_reduce_f64) ;  /* 0xffffff880a687950 */ /* 0x000fec0003c3ffff */
.L_x_517:
        /* <DEDUP_REMOVED lines=10> */
.L_x_3109:


//--------------------- .text.contiguous_fast_reduce_f64 --------------------------
	.section	.text.contiguous_fast_reduce_f64,"ax",@progbits
	.align	128
        .global         contiguous_fast_reduce_f64
        .type           contiguous_fast_reduce_f64,@function
        .size           contiguous_fast_reduce_f64,(.L_x_3179 - contiguous_fast_reduce_f64)
        .other          contiguous_fast_reduce_f64,@"STO_CUDA_ENTRY STV_DEFAULT"
contiguous_fast_reduce_f64:
.text.contiguous_fast_reduce_f64:
[----:B------:R-:W-:Y:S01]  /*0000*/  LDC R1, c[0x0][0x37c] ;  /* 0x0000df00ff017b82 */ /* 0x000fe20000000800 */
[----:B------:R-:W0:Y:S01]  /*0010*/  S2R R0, SR_CTAID.X ;  /* 0x0000000000007919 */ /* 0x000e220000002500 */
[----:B------:R-:W0:Y:S01]  /*0020*/  LDCU UR8, c[0x0][0x360] ;  /* 0x00006c00ff0877ac */ /* 0x000e220008000800 */
[----:B------:R-:W1:Y:S01]  /*0030*/  S2R R2, SR_TID.X ;  /* 0x0000000000027919 */ /* 0x000e620000002100 */
[----:B------:R-:W2:Y:S01]  /*0040*/  LDCU.64 UR10, c[0x0][0x390] ;  /* 0x00007200ff0a77ac */ /* 0x000ea20008000a00 */
[----:B------:R-:W3:Y:S01]  /*0050*/  LDCU.64 UR6, c[0x0][0x358] ;  /* 0x00006b00ff0677ac */ /* 0x000ee20008000a00 */
[----:B0-----:R-:W-:-:S04]  /*0060*/  IMAD R3, R0, UR8, RZ ;  /* 0x0000000800037c24 */ /* 0x001fc8000f8e02ff */
[----:B-1----:R-:W-:-:S04]  /*0070*/  IMAD R11, R3, 0x2, R2 ;  /* 0x00000002030b7824 */ /* 0x002fc800078e0202 */
[----:B------:R-:W-:-:S05]  /*0080*/  VIADD R3, R11, UR8 ;  /* 0x000000080b037c36 */ /* 0x000fca0008000000 */
[----:B--2---:R-:W-:-:S04]  /*0090*/  ISETP.GE.U32.AND P0, PT, R3, UR10, PT ;  /* 0x0000000a03007c0c */ /* 0x004fc8000bf06070 */
[----:B------:R-:W-:-:S13]  /*00a0*/  ISETP.GE.U32.AND.EX P0, PT, RZ, UR11, PT, P0 ;  /* 0x0000000bff007c0c */ /* 0x000fda000bf06100 */
[----:B------:R-:W0:Y:S08]  /*00b0*/  @!P0 LDC.64 R8, c[0x0][0x388] ;  /* 0x0000e200ff088b82 */ /* 0x000e300000000a00 */
[----:B------:R-:W1:Y:S01]  /*00c0*/  @!P0 LDC.64 R4, c[0x0][0x388] ;  /* 0x0000e200ff048b82 */ /* 0x000e620000000a00 */
[----:B0-----:R-:W-:-:S04]  /*00d0*/  @!P0 LEA R8, P1, R3, R8, 0x3 ;  /* 0x0000000803088211 */ /* 0x001fc800078218ff */
[----:B------:R-:W-:Y:S01]  /*00e0*/  @!P0 LEA.HI.X R9, R3, R9, RZ, 0x3, P1 ;  /* 0x0000000903098211 */ /* 0x000fe200008f1cff */
[----:B-1----:R-:W-:-:S04]  /*00f0*/  @!P0 IMAD.WIDE.U32 R4, R11, 0x8, R4 ;  /* 0x000000080b048825 */ /* 0x002fc800078e0004 */
[----:B---3--:R-:W2:Y:S04]  /*0100*/  @!P0 LDG.E.64 R6, desc[UR6][R8.64] ;  /* 0x0000000608068981 */ /* 0x008ea8000c1e1b00 */
[----:B------:R-:W2:Y:S01]  /*0110*/  @!P0 LDG.E.64 R4, desc[UR6][R4.64] ;  /* 0x0000000604048981 */ /* 0x000ea2000c1e1b00 */
[----:B------:R-:W0:Y:S01]  /*0120*/  S2UR UR5, SR_CgaCtaId ;  /* 0x00000000000579c3 */ /* 0x000e220000008800 */
[----:B------:R-:W-:Y:S02]  /*0130*/  UMOV UR4, 0x400 ;  /* 0x0000040000047882 */ /* 0x000fe40000000000 */
[----:B0-----:R-:W-:-:S06]  /*0140*/  ULEA UR4, UR5, UR4, 0x18 ;  /* 0x0000000405047291 */ /* 0x001fcc000f8ec0ff */
[----:B------:R-:W-:-:S05]  /*0150*/  LEA R3, R2, UR4, 0x3 ;  /* 0x0000000402037c11 */ /* 0x000fca000f8e18ff */
[----:B------:R0:W-:Y:S01]  /*0160*/  STS.64 [R3], RZ ;  /* 0x000000ff03007388 */ /* 0x0001e20000000a00 */
[----:B------:R-:W-:Y:S01]  /*0170*/  IMAD.U32 R10, RZ, RZ, UR8 ;  /* 0x00000008ff0a7e24 */ /* 0x000fe2000f8e00ff */
[----:B------:R-:W-:Y:S01]  /*0180*/  BSSY.RECONVERGENT B0, `(.L_x_518) ;  /* 0x000000e000007945 */ /* 0x000fe20003800200 */
[----:B------:R-:W-:-:S03]  /*0190*/  ISETP.GT.U32.AND P1, PT, R2, 0x1f, PT ;  /* 0x0000001f0200780c */ /* 0x000fc60003f24070 */
[----:B------:R-:W-:Y:S01]  /*01a0*/  ISETP.GE.U32.AND P2, PT, R10, 0x42, PT ;  /* 0x000000420a00780c */ /* 0x000fe20003f46070 */
[----:B--2---:R-:W-:-:S07]  /*01b0*/  @!P0 DADD R6, R4, R6 ;  /* 0x0000000004068229 */ /* 0x004fce0000000006 */
[----:B------:R0:W-:Y:S01]  /*01c0*/  @!P0 STS.64 [R3], R6 ;  /* 0x0000000603008388 */ /* 0x0001e20000000a00 */
[----:B------:R-:W-:Y:S05]  /*01d0*/  @!P0 BRA `(.L_x_519) ;  /* 0x0000000000208947 */ /* 0x000fea0003800000 */
[----:B------:R-:W-:-:S04]  /*01e0*/  ISETP.GE.U32.AND P0, PT, R11, UR10, PT ;  /* 0x0000000a0b007c0c */ /* 0x000fc8000bf06070 */
[----:B------:R-:W-:-:S13]  /*01f0*/  ISETP.GE.U32.AND.EX P0, PT, RZ, UR11, PT, P0 ;  /* 0x0000000bff007c0c */ /* 0x000fda000bf06100 */
[----:B------:R-:W-:Y:S05]  /*0200*/  @P0 BRA `(.L_x_519) ;  /* 0x0000000000140947 */ /* 0x000fea0003800000 */
[----:B------:R-:W1:Y:S02]  /*0210*/  LDCU.64 UR4, c[0x0][0x388] ;  /* 0x00007100ff0477ac */ /* 0x000e640008000a00 */
[----:B-1----:R-:W-:-:S04]  /*0220*/  LEA R4, P0, R11, UR4, 0x3 ;  /* 0x000000040b047c11 */ /* 0x002fc8000f8018ff */
[----:B------:R-:W-:-:S06]  /*0230*/  LEA.HI.X R5, R11, UR5, RZ, 0x3, P0 ;  /* 0x000000050b057c11 */ /* 0x000fcc00080f1cff */
[----:B------:R-:W2:Y:S04]  /*0240*/  LDG.E.64 R4, desc[UR6][R4.64] ;  /* 0x0000000604047981 */ /* 0x000ea8000c1e1b00 */
[----:B--2---:R1:W-:Y:S02]  /*0250*/  STS.64 [R3], R4 ;  /* 0x0000000403007388 */ /* 0x0043e40000000a00 */
.L_x_519:
[----:B------:R-:W-:Y:S05]  /*0260*/  BSYNC.RECONVERGENT B0 ;  /* 0x0000000000007941 */ /* 0x000fea0003800200 */
.L_x_518:
[----:B------:R-:W-:Y:S06]  /*0270*/  BAR.SYNC.DEFER_BLOCKING 0x0 ;  /* 0x0000000000007b1d */ /* 0x000fec0000010000 */
[----:B------:R-:W-:Y:S05]  /*0280*/  @!P2 BRA `(.L_x_520) ;  /* 0x00000000002ca947 */ /* 0x000fea0003800000 */
.L_x_521:
[----:B------:R-:W-:-:S04]  /*0290*/  SHF.R.U32.HI R8, RZ, 0x1, R10 ;  /* 0x00000001ff087819 */ /* 0x000fc8000001160a */
[----:B------:R-:W-:-:S13]  /*02a0*/  ISETP.GE.U32.AND P0, PT, R2, R8, PT ;  /* 0x000000080200720c */ /* 0x000fda0003f06070 */
[----:B0-----:R-:W-:Y:S01]  /*02b0*/  @!P0 IMAD R6, R8, 0x8, R3 ;  /* 0x0000000808068824 */ /* 0x001fe200078e0203 */
[----:B-1----:R-:W-:Y:S05]  /*02c0*/  @!P0 LDS.64 R4, [R3] ;  /* 0x0000000003048984 */ /* 0x002fea0000000a00 */
[----:B------:R-:W0:Y:S02]  /*02d0*/  @!P0 LDS.64 R6, [R6] ;  /* 0x0000000006068984 */ /* 0x000e240000000a00 */
[----:B0-----:R-:W-:-:S07]  /*02e0*/  @!P0 DADD R4, R4, R6 ;  /* 0x0000000004048229 */ /* 0x001fce0000000006 */
[----:B------:R2:W-:Y:S01]  /*02f0*/  @!P0 STS.64 [R3], R4 ;  /* 0x0000000403008388 */ /* 0x0005e20000000a00 */
[----:B------:R-:W-:Y:S01]  /*0300*/  BAR.SYNC.DEFER_BLOCKING 0x0 ;  /* 0x0000000000007b1d */ /* 0x000fe20000010000 */
[----:B------:R-:W-:Y:S01]  /*0310*/  ISETP.GT.U32.AND P0, PT, R10, 0x83, PT ;  /* 0x000000830a00780c */ /* 0x000fe20003f04070 */
[----:B------:R-:W-:-:S12]  /*0320*/  IMAD.MOV.U32 R10, RZ, RZ, R8 ;  /* 0x000000ffff0a7224 */ /* 0x000fd800078e0008 */
[----:B--2---:R-:W-:Y:S05]  /*0330*/  @P0 BRA `(.L_x_521) ;  /* 0xfffffffc00d40947 */ /* 0x004fea000383ffff */
.L_x_520:
[----:B------:R-:W-:Y:S05]  /*0340*/  @P1 EXIT ;  /* 0x000000000000194d */ /* 0x000fea0003800000 */
[----:B-1----:R-:W-:Y:S01]  /*0350*/  LDS.64 R4, [R3] ;  /* 0x0000000003047984 */ /* 0x002fe20000000a00 */
[----:B------:R-:W-:-:S03]  /*0360*/  ISETP.NE.AND P0, PT, R2, RZ, PT ;  /* 0x000000ff0200720c */ /* 0x000fc60003f05270 */
[----:B0-----:R-:W0:Y:S02]  /*0370*/  LDS.64 R6, [R3+0x100] ;  /* 0x0001000003067984 */ /* 0x001e240000000a00 */
        /* <DEDUP_REMOVED lines=31> */
.L_x_522:
        /* <DEDUP_REMOVED lines=9> */
.L_x_3179:


//--------------------- .text.contiguous_reduce3_f32 --------------------------
	.section	.text.contiguous_reduce3_f32,"ax",@progbits
	.align	128
        .global         contiguous_reduce3_f32
        .type           contiguous_reduce3_f32,@function
        .size           contiguous_reduce3_f32,(.L_x_3111 - contiguous_reduce3_f32)
        .other          contiguous_reduce3_f32,@"STO_CUDA_ENTRY STV_DEFAULT"
contiguous_reduce3_f32:
.text.contiguous_reduce3_f32:
        /* <DEDUP_REMOVED lines=20> */
[----:B------:R0:W-:Y:S06]  /*0140*/  STS [R5], RZ ;  /* 0x000000ff05007388 */ /* 0x0001ec0000000800 */
        /* <DEDUP_REMOVED lines=23> */
.L_x_541:
        /* <DEDUP_REMOVED lines=27> */
.L_x_525:
[----:B------:R-:W-:Y:S01]  /*0470*/  MOV R26, R0 ;  /* 0x00000000001a7202 */ /* 0x000fe20000000f00 */
[----:B------:R-:W-:Y:S01]  /*0480*/  IMAD.MOV.U32 R2, RZ, RZ, R34 ;  /* 0x000000ffff027224 */ /* 0x000fe200078e0022 */
[----:B------:R-:W-:Y:S02]  /*0490*/  MOV R3, R35 ;  /* 0x0000002300037202 */ /* 0x000fe40000000f00 */
[----:B------:R-:W-:-:S07]  /*04a0*/  MOV R10, 0x4c0 ;  /* 0x000004c0000a7802 */ /* 0x000fce0000000f00 */
[----:B012-4-:R-:W-:Y:S05]  /*04b0*/  CALL.REL.NOINC `($__internal_12_$__cuda_sm20_div_s64) ;  /* 0x0000003000a47944 */ /* 0x017fea0003c00000 */
        /* <DEDUP_REMOVED lines=10> */
.L_x_526:
        /* <DEDUP_REMOVED lines=33> */
.L_x_527:
[----:B------:R-:W-:Y:S01]  /*0770*/  MOV R2, R28 ;  /* 0x0000001c00027202 */ /* 0x000fe20000000f00 */
[----:B------:R-:W-:Y:S01]  /*0780*/  IMAD.MOV.U32 R3, RZ, RZ, R29 ;  /* 0x000000ffff037224 */ /* 0x000fe200078e001d */
[----:B------:R-:W-:-:S07]  /*0790*/  MOV R10, 0x7b0 ;  /* 0x000007b0000a7802 */ /* 0x000fce0000000f00 */
[----:B0---4-:R-:W-:Y:S05]  /*07a0*/  CALL.REL.NOINC `($__internal_12_$__cuda_sm20_div_s64) ;  /* 0x0000002c00e87944 */ /* 0x011fea0003c00000 */
        /* <DEDUP_REMOVED lines=9> */
.L_x_528:
        /* <DEDUP_REMOVED lines=34> */
.L_x_529:
[----:B------:R-:W-:Y:S01]  /*0a60*/  IMAD.MOV.U32 R26, RZ, RZ, R0 ;  /* 0x000000ffff1a7224 */ /* 0x000fe200078e0000 */
[----:B------:R-:W-:Y:S01]  /*0a70*/  MOV R2, R36 ;  /* 0x0000002400027202 */ /* 0x000fe20000000f00 */
[----:B------:R-:W-:Y:S01]  /*0a80*/  IMAD.MOV.U32 R3, RZ, RZ, R37 ;  /* 0x000000ffff037224 */ /* 0x000fe200078e0025 */
[----:B------:R-:W-:-:S07]  /*0a90*/  MOV R10, 0xab0 ;  /* 0x00000ab0000a7802 */ /* 0x000fce0000000f00 */
[----:B0---4-:R-:W-:Y:S05]  /*0aa0*/  CALL.REL.NOINC `($__internal_12_$__cuda_sm20_div_s64) ;  /* 0x0000002c00287944 */ /* 0x011fea0003c00000 */
        /* <DEDUP_REMOVED lines=10> */
.L_x_530:
        /* <DEDUP_REMOVED lines=34> */
.L_x_531:
        /* <DEDUP_REMOVED lines=13> */
.L_x_532:
        /* <DEDUP_REMOVED lines=35> */
.L_x_533:
[----:B------:R-:W-:Y:S01]  /*1070*/  MOV R26, R28 ;  /* 0x0000001c001a7202 */ /* 0x000fe20000000f00 */
[----:B------:R-:W-:Y:S01]  /*1080*/  IMAD.MOV.U32 R2, RZ, RZ, R34 ;  /* 0x000000ffff027224 */ /* 0x000fe200078e0022 */
[----:B------:R-:W-:Y:S02]  /*1090*/  MOV R3, R35 ;  /* 0x0000002300037202 */ /* 0x000fe40000000f00 */
[----:B------:R-:W-:-:S07]  /*10a0*/  MOV R10, 0x10c0 ;  /* 0x000010c0000a7802 */ /* 0x000fce0000000f00 */
[----:B0---4-:R-:W-:Y:S05]  /*10b0*/  CALL.REL.NOINC `($__internal_12_$__cuda_sm20_div_s64) ;  /* 0x0000002400a47944 */ /* 0x011fea0003c00000 */
        /* <DEDUP_REMOVED lines=9> */
.L_x_534:
        /* <DEDUP_REMOVED lines=34> */
.L_x_535:
        /* <DEDUP_REMOVED lines=13> */
.L_x_536:
        /* <DEDUP_REMOVED lines=34> */
.L_x_537:
        /* <DEDUP_REMOVED lines=15> */
.L_x_538:
        /* <DEDUP_REMOVED lines=33> */
.L_x_539:
[----:B------:R-:W-:Y:S01]  /*1960*/  IMAD.MOV.U32 R2, RZ, RZ, R32 ;  /* 0x000000ffff027224 */ /* 0x000fe200078e0020 */
[----:B------:R-:W-:Y:S02]  /*1970*/  MOV R3, R33 ;  /* 0x0000002100037202 */ /* 0x000fe40000000f00 */
[----:B------:R-:W-:-:S07]  /*1980*/  MOV R10, 0x19a0 ;  /* 0x000019a0000a7802 */ /* 0x000fce0000000f00 */
[----:B0---4-:R-:W-:Y:S05]  /*1990*/  CALL.REL.NOINC `($__internal_12_$__cuda_sm20_div_s64) ;  /* 0x0000001c006c7944 */ /* 0x011fea0003c00000 */
        /* <DEDUP_REMOVED lines=8> */
.L_x_540:
        /* <DEDUP_REMOVED lines=13> */
.L_x_524:
        /* <DEDUP_REMOVED lines=33> */
.L_x_543:
[----:B------:R-:W-:Y:S01]  /*1d00*/  MOV R26, R0 ;  /* 0x00000000001a7202 */ /* 0x000fe20000000f00 */
[----:B------:R-:W-:Y:S01]  /*1d10*/  IMAD.MOV.U32 R2, RZ, RZ, R14 ;  /* 0x000000ffff027224 */ /* 0x000fe200078e000e */
[----:B------:R-:W-:Y:S02]  /*1d20*/  MOV R3, R15 ;  /* 0x0000000f00037202 */ /* 0x000fe40000000f00 */
[----:B------:R-:W-:-:S07]  /*1d30*/  MOV R10, 0x1d50 ;  /* 0x00001d50000a7802 */ /* 0x000fce0000000f00 */
[----:B0-----:R-:W-:Y:S05]  /*1d40*/  CALL.REL.NOINC `($__internal_12_$__cuda_sm20_div_s64) ;  /* 0x0000001800807944 */ /* 0x001fea0003c00000 */
        /* <DEDUP_REMOVED lines=10> */
.L_x_544:
        /* <DEDUP_REMOVED lines=35> */
.L_x_545:
[----:B------:R-:W-:Y:S02]  /*2020*/  MOV R2, R14 ;  /* 0x0000000e00027202 */ /* 0x000fe40000000f00 */
[----:B------:R-:W-:Y:S02]  /*2030*/  MOV R3, R15 ;  /* 0x0000000f00037202 */ /* 0x000fe40000000f00 */
[----:B------:R-:W-:-:S07]  /*2040*/  MOV R10, 0x2060 ;  /* 0x00002060000a7802 */ /* 0x000fce0000000f00 */
[----:B0-----:R-:W-:Y:S05]  /*2050*/  CALL.REL.NOINC `($__internal_12_$__cuda_sm20_div_s64) ;  /* 0x0000001400bc7944 */ /* 0x001fea0003c00000 */
        /* <DEDUP_REMOVED lines=9> */
.L_x_546:
        /* <DEDUP_REMOVED lines=36> */
.L_x_547:
[----:B------:R-:W-:Y:S01]  /*2330*/  MOV R26, R16 ;  /* 0x00000010001a7202 */ /* 0x000fe20000000f00 */
[----:B------:R-:W-:Y:S01]  /*2340*/  IMAD.MOV.U32 R2, RZ, RZ, R28 ;  /* 0x000000ffff027224 */ /* 0x000fe200078e001c */
[----:B------:R-:W-:Y:S02]  /*2350*/  MOV R3, R29 ;  /* 0x0000001d00037202 */ /* 0x000fe40000000f00 */
[----:B------:R-:W-:-:S07]  /*2360*/  MOV R10, 0x2380 ;  /* 0x00002380000a7802 */ /* 0x000fce0000000f00 */
[----:B0-----:R-:W-:Y:S05]  /*2370*/  CALL.REL.NOINC `($__internal_12_$__cuda_sm20_div_s64) ;  /* 0x0000001000f47944 */ /* 0x001fea0003c00000 */
        /* <DEDUP_REMOVED lines=9> */
.L_x_548:
        /* <DEDUP_REMOVED lines=37> */
.L_x_549:
[----:B------:R-:W-:Y:S01]  /*2660*/  MOV R2, R16 ;  /* 0x0000001000027202 */ /* 0x000fe20000000f00 */
[----:B------:R-:W-:Y:S01]  /*2670*/  IMAD.MOV.U32 R3, RZ, RZ, R17 ;  /* 0x000000ffff037224 */ /* 0x000fe200078e0011 */
[----:B------:R-:W-:-:S07]  /*2680*/  MOV R10, 0x26a0 ;  /* 0x000026a0000a7802 */ /* 0x000fce0000000f00 */
[----:B0-----:R-:W-:Y:S05]  /*2690*/  CALL.REL.NOINC `($__internal_12_$__cuda_sm20_div_s64) ;  /* 0x00000010002c7944 */ /* 0x001fea0003c00000 */
        /* <DEDUP_REMOVED lines=8> */
.L_x_550:
        /* <DEDUP_REMOVED lines=10> */
.L_x_542:
        /* <DEDUP_REMOVED lines=31> */
.L_x_552:
[----:B------:R-:W-:Y:S01]  /*29b0*/  IMAD.MOV.U32 R26, RZ, RZ, R0 ;  /* 0x000000ffff1a7224 */ /* 0x000fe200078e0000 */
[----:B------:R-:W-:Y:S02]  /*29c0*/  MOV R2, R14 ;  /* 0x0000000e00027202 */ /* 0x000fe40000000f00 */
[----:B------:R-:W-:Y:S02]  /*29d0*/  MOV R3, R15 ;  /* 0x0000000f00037202 */ /* 0x000fe40000000f00 */
[----:B------:R-:W-:-:S07]  /*29e0*/  MOV R10, 0x2a00 ;  /* 0x00002a00000a7802 */ /* 0x000fce0000000f00 */
[----:B0-----:R-:W-:Y:S05]  /*29f0*/  CALL.REL.NOINC `($__internal_12_$__cuda_sm20_div_s64) ;  /* 0x0000000c00547944 */ /* 0x001fea0003c00000 */
        /* <DEDUP_REMOVED lines=10> */
.L_x_553:
        /* <DEDUP_REMOVED lines=36> */
.L_x_554:
[----:B------:R-:W-:Y:S01]  /*2ce0*/  IMAD.MOV.U32 R2, RZ, RZ, R14 ;  /* 0x000000ffff027224 */ /* 0x000fe200078e000e */
[----:B------:R-:W-:Y:S02]  /*2cf0*/  MOV R3, R15 ;  /* 0x0000000f00037202 */ /* 0x000fe40000000f00 */
[----:B------:R-:W-:-:S07]  /*2d00*/  MOV R10, 0x2d20 ;  /* 0x00002d20000a7802 */ /* 0x000fce0000000f00 */
[----:B0-----:R-:W-:Y:S05]  /*2d10*/  CALL.REL.NOINC `($__internal_12_$__cuda_sm20_div_s64) ;  /* 0x00000008008c7944 */ /* 0x001fea0003c00000 */
        /* <DEDUP_REMOVED lines=8> */
.L_x_555:
        /* <DEDUP_REMOVED lines=10> */
.L_x_551:
        /* <DEDUP_REMOVED lines=29> */
.L_x_556:
[----:B------:R-:W-:-:S07]  /*3010*/  MOV R12, 0x3030 ;  /* 0x00003030000c7802 */ /* 0x000fce0000000f00 */
[----:B0-----:R-:W-:Y:S05]  /*3020*/  CALL.REL.NOINC `($__internal_13_$__cuda_sm20_rem_s64) ;  /* 0x0000000c00147944 */ /* 0x001fea0003c00000 */
.L_x_557:
[----:B------:R-:W1:Y:S02]  /*3030*/  LDC.64 R10, c[0x0][0x398] ;  /* 0x0000e600ff0a7b82 */ /* 0x000e640000000a00 */
[----:B-1----:R-:W-:-:S06]  /*3040*/  IMAD.WIDE.U32 R10, R4, 0x8, R10 ;  /* 0x00000008040a7825 */ /* 0x002fcc00078e000a */
[----:B------:R-:W2:Y:S02]  /*3050*/  LDG.E.64 R10, desc[UR10][R10.64] ;  /* 0x0000000a0a0a7981 */ /* 0x000ea4000c1e1b00 */
[-C--:B--2---:R-:W-:Y:S02]  /*3060*/  IMAD R13, R11, R2.reuse, RZ ;  /* 0x000000020b0d7224 */ /* 0x084fe400078e02ff */
[----:B------:R-:W-:-:S04]  /*3070*/  IMAD.WIDE.U32 R32, R10, R2, R32 ;  /* 0x000000020a207225 */ /* 0x000fc800078e0020 */
[----:B------:R-:W-:-:S04]  /*3080*/  IMAD R13, R10, R3, R13 ;  /* 0x000000030a0d7224 */ /* 0x000fc800078e020d */
[----:B------:R-:W-:-:S07]  /*3090*/  IMAD.IADD R33, R33, 0x1, R13 ;  /* 0x0000000121217824 */ /* 0x000fce00078e020d */
.L_x_523:
[----:B------:R-:W1:Y:S02]  /*30a0*/  LDCU.64 UR12, c[0x0][0x388] ;  /* 0x00007100ff0c77ac */ /* 0x000e640008000a00 */
[----:B-1----:R-:W-:-:S04]  /*30b0*/  LEA R2, P0, R32, UR12, 0x2 ;  /* 0x0000000c20027c11 */ /* 0x002fc8000f8010ff */
[----:B------:R-:W-:-:S05]  /*30c0*/  LEA.HI.X R3, R32, UR13, R33, 0x2, P0 ;  /* 0x0000000d20037c11 */ /* 0x000fca00080f1421 */
[----:B------:R-:W2:Y:S01]  /*30d0*/  LDG.E R2, desc[UR10][R2.64] ;  /* 0x0000000a02027981 */ /* 0x000ea2000c1e1900 */
[----:B------:R-:W-:-:S03]  /*30e0*/  ISETP.NE.AND P0, PT, R9, RZ, PT ;  /* 0x000000ff0900720c */ /* 0x000fc60003f05270 */
[----:B--2---:R1:W-:Y:S01]  /*30f0*/  STS [R5], R2 ;  /* 0x0000000205007388 */ /* 0x0043e20000000800 */
[----:B------:R-:W-:Y:S09]  /*3100*/  BAR.SYNC.DEFER_BLOCKING 0x0 ;  /* 0x0000000000007b1d */ /* 0x000ff20000010000 */
[----:B------:R-:W-:Y:S05]  /*3110*/  @P0 EXIT ;  /* 0x000000000000094d */ /* 0x000fea0003800000 */
[----:B------:R-:W-:-:S13]  /*3120*/  ISETP.GT.U32.AND P0, PT, R7, 0x1, PT ;  /* 0x000000010700780c */ /* 0x000fda0003f04070 */
[----:B------:R-:W-:-:S06]  /*3130*/  @!P0 LEA R3, R8, UR5, 0x2 ;  /* 0x0000000508038c11 */ /* 0x000fcc000f8e10ff */
[----:B------:R-:W2:Y:S01]  /*3140*/  @!P0 LDS R3, [R3] ;  /* 0x0000000003038984 */ /* 0x000ea20000000800 */
[----:B------:R-:W-:Y:S05]  /*3150*/  @!P0 BRA `(.L_x_558) ;  /* 0x0000000400688947 */ /* 0x000fea0003800000 */
[----:B------:R-:W-:Y:S01]  /*3160*/  LEA R0, R8, UR5, 0x2 ;  /* 0x0000000508007c11 */ /* 0x000fe2000f8e10ff */
[----:B------:R-:W-:Y:S01]  /*3170*/  IMAD.MOV.U32 R4, RZ, RZ, 0x1 ;  /* 0x00000001ff047424 */ /* 0x000fe200078e00ff */
[C---:B-1----:R-:W-:Y:S02]  /*3180*/  IADD3 R2, PT, PT, R7.reuse, -0x2, RZ ;  /* 0xfffffffe07027810 */ /* 0x042fe40007ffe0ff */
[----:B------:R-:W-:Y:S01]  /*3190*/  IADD3 R7, PT, PT, R7, -0x1, RZ ;  /* 0xffffffff07077810 */ /* 0x000fe20007ffe0ff */
[----:B--2---:R1:W2:Y:S01]  /*31a0*/  LDS R3, [R0] ;  /* 0x0000000000037984 */ /* 0x0042a20000000800 */
[----:B------:R-:W-:Y:S02]  /*31b0*/  ISETP.GE.U32.AND P0, PT, R2, 0x7, PT ;  /* 0x000000070200780c */ /* 0x000fe40003f06070 */
[----:B------:R-:W-:-:S11]  /*31c0*/  LOP3.LUT R2, R7, 0x7, RZ, 0xc0, !PT ;  /* 0x0000000707027812 */ /* 0x000fd600078ec0ff */
[----:B-1----:R-:W-:Y:S05]  /*31d0*/  @!P0 BRA `(.L_x_559) ;  /* 0x0000000000a88947 */ /* 0x002fea0003800000 */
[----:B------:R-:W1:Y:S01]  /*31e0*/  S2UR UR6, SR_CgaCtaId ;  /* 0x00000000000679c3 */ /* 0x000e620000008800 */
[----:B------:R-:W-:Y:S01]  /*31f0*/  USHF.L.U32 UR7, UR9, 0x2, URZ ;  /* 0x0000000209077899 */ /* 0x000fe200080006ff */
[----:B------:R-:W-:Y:S01]  /*3200*/  LOP3.LUT R4, R7, 0xfffffff8, RZ, 0xc0, !PT ;  /* 0xfffffff807047812 */ /* 0x000fe200078ec0ff */
[----:B------:R-:W-:Y:S01]  /*3210*/  UMOV UR4, 0x400 ;  /* 0x0000040000047882 */ /* 0x000fe20000000000 */
[----:B0-----:R-:W-:Y:S01]  /*3220*/  HFMA2 R5, -RZ, RZ, 0, 0 ;  /* 0x00000000ff057431 */ /* 0x001fe200000001ff */
[----:B------:R-:W-:Y:S02]  /*3230*/  MOV R21, 0x1 ;  /* 0x0000000100157802 */ /* 0x000fe40000000f00 */
[----:B------:R-:W-:Y:S01]  /*3240*/  LEA R8, R8, UR7, 0x2 ;  /* 0x0000000708087c11 */ /* 0x000fe2000f8e10ff */
[----:B------:R-:W-:Y:S01]  /*3250*/  IMAD.MOV R4, RZ, RZ, -R4 ;  /* 0x000000ffff047224 */ /* 0x000fe200078e0a04 */
[----:B-1----:R-:W-:-:S06]  /*3260*/  ULEA UR4, UR6, UR4, 0x18 ;  /* 0x0000000406047291 */ /* 0x002fcc000f8ec0ff */
[----:B------:R-:W-:-:S07]  /*3270*/  IADD3 R8, PT, PT, R8, UR4, RZ ;  /* 0x0000000408087c10 */ /* 0x000fce000fffe0ff */
.L_x_560:
[----:B------:R-:W-:Y:S01]  /*3280*/  IMAD R9, R21, UR9, RZ ;  /* 0x0000000915097c24 */ /* 0x000fe2000f8e02ff */
[----:B------:R-:W2:Y:S01]  /*3290*/  LDS R10, [R8] ;  /* 0x00000000080a7984 */ /* 0x000ea20000000800 */
[----:B------:R-:W-:Y:S01]  /*32a0*/  VIADD R4, R4, 0x8 ;  /* 0x0000000804047836 */ /* 0x000fe20000000000 */
[----:B------:R-:W-:Y:S01]  /*32b0*/  IADD3 R5, PT, PT, R5, 0x8, RZ ;  /* 0x0000000805057810 */ /* 0x000fe20007ffe0ff */
[----:B------:R-:W-:Y:S01]  /*32c0*/  VIADD R21, R21, 0x8 ;  /* 0x0000000815157836 */ /* 0x000fe20000000000 */
[----:B------:R-:W-:Y:S02]  /*32d0*/  LEA R9, R9, R0, 0x2 ;  /* 0x0000000009097211 */ /* 0x000fe400078e10ff */
[----:B------:R-:W-:-:S03]  /*32e0*/  ISETP.NE.AND P0, PT, R4, RZ, PT ;  /* 0x000000ff0400720c */ /* 0x000fc60003f05270 */
[----:B------:R-:W-:Y:S02]  /*32f0*/  VIADD R11, R9, UR7 ;  /* 0x00000007090b7c36 */ /* 0x000fe40008000000 */
[----:B------:R-:W0:Y:S03]  /*3300*/  LDS R9, [R9+UR7] ;  /* 0x0000000709097984 */ /* 0x000e260008000800 */
[----:B------:R-:W-:Y:S01]  /*3310*/  IADD3 R12, PT, PT, R11, UR7, RZ ;  /* 0x000000070b0c7c10 */ /* 0x000fe2000fffe0ff */
[----:B------:R-:W1:Y:S03]  /*3320*/  LDS R14, [R11+UR7] ;  /* 0x000000070b0e7984 */ /* 0x000e660008000800 */
[----:B------:R-:W-:Y:S02]  /*3330*/  IADD3 R13, PT, PT, R12, UR7, RZ ;  /* 0x000000070c0d7c10 */ /* 0x000fe4000fffe0ff */
[----:B------:R-:W3:Y:S03]  /*3340*/  LDS R12, [R12+UR7] ;  /* 0x000000070c0c7984 */ /* 0x000ee60008000800 */
[----:B------:R-:W-:Y:S01]  /*3350*/  VIADD R15, R13, UR7 ;  /* 0x000000070d0f7c36 */ /* 0x000fe20008000000 */
[----:B------:R-:W4:Y:S04]  /*3360*/  LDS R16, [R13+UR7] ;  /* 0x000000070d107984 */ /* 0x000f280008000800 */
[----:B------:R-:W-:Y:S01]  /*3370*/  IADD3 R17, PT, PT, R15, UR7, RZ ;  /* 0x000000070f117c10 */ /* 0x000fe2000fffe0ff */
[----:B------:R-:W5:Y:S03]  /*3380*/  LDS R18, [R15+UR7] ;  /* 0x000000070f127984 */ /* 0x000f660008000800 */
[----:B------:R-:W-:Y:S01]  /*3390*/  IADD3 R19, PT, PT, R17, UR7, RZ ;  /* 0x0000000711137c10 */ /* 0x000fe2000fffe0ff */
[----:B------:R-:W5:Y:S04]  /*33a0*/  LDS R20, [R17+UR7] ;  /* 0x0000000711147984 */ /* 0x000f680008000800 */
[----:B------:R-:W5:Y:S01]  /*33b0*/  LDS R22, [R19+UR7] ;  /* 0x0000000713167984 */ /* 0x000f620008000800 */
[----:B--2---:R-:W-:-:S02]  /*33c0*/  FADD R10, R10, R3 ;  /* 0x000000030a0a7221 */ /* 0x004fc40000000000 */
[----:B------:R-:W2:Y:S02]  /*33d0*/  LDC R3, c[0x0][0x360] ;  /* 0x0000d800ff037b82 */ /* 0x000ea40000000800 */
[----:B0-----:R-:W-:-:S04]  /*33e0*/  FADD R9, R10, R9 ;  /* 0x000000090a097221 */ /* 0x001fc80000000000 */
[----:B-1----:R-:W-:-:S04]  /*33f0*/  FADD R9, R9, R14 ;  /* 0x0000000e09097221 */ /* 0x002fc80000000000 */
[----:B---3--:R-:W-:-:S04]  /*3400*/  FADD R9, R9, R12 ;  /* 0x0000000c09097221 */ /* 0x008fc80000000000 */
[----:B----4-:R-:W-:Y:S01]  /*3410*/  FADD R9, R9, R16 ;  /* 0x0000001009097221 */ /* 0x010fe20000000000 */
[----:B--2---:R-:W-:-:S03]  /*3420*/  LEA R8, R3, R8, 0x5 ;  /* 0x0000000803087211 */ /* 0x004fc600078e28ff */
[----:B-----5:R-:W-:-:S04]  /*3430*/  FADD R9, R9, R18 ;  /* 0x0000001209097221 */ /* 0x020fc80000000000 */
[----:B------:R-:W-:-:S04]  /*3440*/  FADD R9, R9, R20 ;  /* 0x0000001409097221 */ /* 0x000fc80000000000 */
[----:B------:R-:W-:Y:S01]  /*3450*/  FADD R3, R9, R22 ;  /* 0x0000001609037221 */ /* 0x000fe20000000000 */
[----:B------:R-:W-:Y:S06]  /*3460*/  @P0 BRA `(.L_x_560) ;  /* 0xfffffffc00840947 */ /* 0x000fec000383ffff */
[----:B------:R-:W-:-:S07]  /*3470*/  IADD3 R4, PT, PT, R5, 0x1, RZ ;  /* 0x0000000105047810 */ /* 0x000fce0007ffe0ff */
.L_x_559:
[----:B------:R-:W-:-:S13]  /*3480*/  ISETP.NE.AND P0, PT, R2, RZ, PT ;  /* 0x000000ff0200720c */ /* 0x000fda0003f05270 */
[----:B------:R-:W-:Y:S05]  /*3490*/  @!P0 BRA `(.L_x_561) ;  /* 0x0000000000948947 */ /* 0x000fea0003800000 */
[----:B------:R-:W-:Y:S02]  /*34a0*/  ISETP.GE.U32.AND P0, PT, R2, 0x4, PT ;  /* 0x000000040200780c */ /* 0x000fe40003f06070 */
[----:B------:R-:W-:-:S04]  /*34b0*/  LOP3.LUT R14, R7, 0x3, RZ, 0xc0, !PT ;  /* 0x00000003070e7812 */ /* 0x000fc800078ec0ff */
[----:B------:R-:W-:-:S07]  /*34c0*/  ISETP.NE.AND P1, PT, R14, RZ, PT ;  /* 0x000000ff0e00720c */ /* 0x000fce0003f25270 */
[----:B------:R-:W-:Y:S06]  /*34d0*/  @!P0 BRA `(.L_x_562) ;  /* 0x00000000003c8947 */ /* 0x000fec0003800000 */
[----:B------:R-:W1:Y:S01]  /*34e0*/  LDC R11, c[0x0][0x360] ;  /* 0x0000d800ff0b7b82 */ /* 0x000e620000000800 */
[C---:B0-----:R-:W-:Y:S02]  /*34f0*/  IMAD R5, R4.reuse, UR9, RZ ;  /* 0x0000000904057c24 */ /* 0x041fe4000f8e02ff */
[----:B------:R-:W-:-:S03]  /*3500*/  VIADD R4, R4, 0x4 ;  /* 0x0000000404047836 */ /* 0x000fc60000000000 */
[----:B------:R-:W-:-:S05]  /*3510*/  LEA R5, R5, R0, 0x2 ;  /* 0x0000000005057211 */ /* 0x000fca00078e10ff */
[----:B------:R-:W2:Y:S01]  /*3520*/  LDS R2, [R5] ;  /* 0x0000000005027984 */ /* 0x000ea20000000800 */
[----:B-1----:R-:W-:-:S05]  /*3530*/  IMAD R8, R11, 0x4, R5 ;  /* 0x000000040b087824 */ /* 0x002fca00078e0205 */
[C---:B------:R-:W-:Y:S01]  /*3540*/  LEA R10, R11.reuse, R8, 0x2 ;  /* 0x000000080b0a7211 */ /* 0x040fe200078e10ff */
[----:B------:R-:W0:Y:S03]  /*3550*/  LDS R9, [R8] ;  /* 0x0000000008097984 */ /* 0x000e260000000800 */
[----:B------:R-:W-:Y:S02]  /*3560*/  LEA R12, R11, R10, 0x2 ;  /* 0x0000000a0b0c7211 */ /* 0x000fe400078e10ff */
[----:B------:R-:W1:Y:S04]  /*3570*/  LDS R11, [R10] ;  /* 0x000000000a0b7984 */ /* 0x000e680000000800 */
[----:B------:R-:W3:Y:S01]  /*3580*/  LDS R13, [R12] ;  /* 0x000000000c0d7984 */ /* 0x000ee20000000800 */
[----:B--2---:R-:W-:-:S04]  /*3590*/  FADD R2, R3, R2 ;  /* 0x0000000203027221 */ /* 0x004fc80000000000 */
[----:B0-----:R-:W-:-:S04]  /*35a0*/  FADD R2, R2, R9 ;  /* 0x0000000902027221 */ /* 0x001fc80000000000 */
[----:B-1----:R-:W-:-:S04]  /*35b0*/  FADD R2, R2, R11 ;  /* 0x0000000b02027221 */ /* 0x002fc80000000000 */
[----:B---3--:R-:W-:-:S07]  /*35c0*/  FADD R3, R2, R13 ;  /* 0x0000000d02037221 */ /* 0x008fce0000000000 */
.L_x_562:
[----:B------:R-:W-:Y:S05]  /*35d0*/  @!P1 BRA `(.L_x_561) ;  /* 0x0000000000449947 */ /* 0x000fea0003800000 */
[----:B------:R-:W-:Y:S02]  /*35e0*/  ISETP.NE.AND P0, PT, R14, 0x1, PT ;  /* 0x000000010e00780c */ /* 0x000fe40003f05270 */
[----:B------:R-:W-:-:S04]  /*35f0*/  LOP3.LUT R7, R7, 0x1, RZ, 0xc0, !PT ;  /* 0x0000000107077812 */ /* 0x000fc800078ec0ff */
[----:B------:R-:W-:-:S07]  /*3600*/  ISETP.NE.U32.AND P1, PT, R7, 0x1, PT ;  /* 0x000000010700780c */ /* 0x000fce0003f25070 */
[----:B------:R-:W-:Y:S06]  /*3610*/  @!P0 BRA `(.L_x_563) ;  /* 0x0000000000248947 */ /* 0x000fec0003800000 */
[----:B------:R-:W1:Y:S01]  /*3620*/  LDC R2, c[0x0][0x360] ;  /* 0x0000d800ff027b82 */ /* 0x000e620000000800 */
[C---:B0-----:R-:W-:Y:S02]  /*3630*/  IMAD R5, R4.reuse, UR9, RZ ;  /* 0x0000000904057c24 */ /* 0x041fe4000f8e02ff */
[----:B------:R-:W-:-:S03]  /*3640*/  VIADD R4, R4, 0x2 ;  /* 0x0000000204047836 */ /* 0x000fc60000000000 */
[----:B------:R-:W-:-:S04]  /*3650*/  LEA R5, R5, R0, 0x2 ;  /* 0x0000000005057211 */ /* 0x000fc800078e10ff */
[----:B-1----:R-:W-:Y:S02]  /*3660*/  LEA R7, R2, R5, 0x2 ;  /* 0x0000000502077211 */ /* 0x002fe400078e10ff */
[----:B------:R-:W2:Y:S04]  /*3670*/  LDS R2, [R5] ;  /* 0x0000000005027984 */ /* 0x000ea80000000800 */
[----:B------:R-:W0:Y:S01]  /*3680*/  LDS R7, [R7] ;  /* 0x0000000007077984 */ /* 0x000e220000000800 */
[----:B--2---:R-:W-:-:S04]  /*3690*/  FADD R2, R3, R2 ;  /* 0x0000000203027221 */ /* 0x004fc80000000000 */
[----:B0-----:R-:W-:-:S07]  /*36a0*/  FADD R3, R2, R7 ;  /* 0x0000000702037221 */ /* 0x001fce0000000000 */
.L_x_563:
[----:B0-----:R-:W-:-:S05]  /*36b0*/  @!P1 IMAD R5, R4, UR9, RZ ;  /* 0x0000000904059c24 */ /* 0x001fca000f8e02ff */
[----:B------:R-:W-:-:S05]  /*36c0*/  @!P1 LEA R5, R5, R0, 0x2 ;  /* 0x0000000005059211 */ /* 0x000fca00078e10ff */
[----:B------:R-:W2:Y:S02]  /*36d0*/  @!P1 LDS R2, [R5] ;  /* 0x0000000005029984 */ /* 0x000ea40000000800 */
[----:B--2---:R-:W-:-:S07]  /*36e0*/  @!P1 FADD R3, R3, R2 ;  /* 0x0000000203039221 */ /* 0x004fce0000000000 */
.L_x_561:
[----:B--2---:R3:W-:Y:S02]  /*36f0*/  STS [R0], R3 ;  /* 0x0000000300007388 */ /* 0x0047e40000000800 */
.L_x_558:
[----:B------:R-:W4:Y:S02]  /*3700*/  LDCU.64 UR6, c[0x0][0x380] ;  /* 0x00007000ff0677ac */ /* 0x000f240008000a00 */
[----:B----4-:R-:W-:-:S04]  /*3710*/  LEA R4, P0, R6, UR6, 0x2 ;  /* 0x0000000606047c11 */ /* 0x010fc8000f8010ff */
[----:B01----:R-:W-:-:S05]  /*3720*/  LEA.HI.X R5, R6, UR7, RZ, 0x2, P0 ;  /* 0x0000000706057c11 */ /* 0x003fca00080f14ff */
[----:B--2---:R-:W-:Y:S01]  /*3730*/  REDG.E.ADD.F32.FTZ.RN.STRONG.GPU desc[UR10][R4.64], R3 ;  /* 0x00000003040079a6 */ /* 0x004fe2000c12f30a */
[----:B------:R-:W-:Y:S05]  /*3740*/  EXIT ;  /* 0x000000000000794d */ /* 0x000fea0003800000 */
        .weak           $__internal_12_$__cuda_sm20_div_s64
        .type           $__internal_12_$__cuda_sm20_div_s64,@function
        .size           $__internal_12_$__cuda_sm20_div_s64,($__internal_13_$__cuda_sm20_rem_s64 - $__internal_12_$__cuda_sm20_div_s64)
$__internal_12_$__cuda_sm20_div_s64:
        /* <DEDUP_REMOVED lines=82> */
[----:B------:R-:W-:Y:S06]  /*3c70*/  RET.REL.NODEC R10 `(contiguous_reduce3_f32) ;  /* 0xffffffc00ae07950 */ /* 0x000fec0003c3ffff */
        .weak           $__internal_13_$__cuda_sm20_rem_s64
        .type           $__internal_13_$__cuda_sm20_rem_s64,@function
        .size           $__internal_13_$__cuda_sm20_rem_s64,(.L_x_3111 - $__internal_13_$__cuda_sm20_rem_s64)
$__internal_13_$__cuda_sm20_rem_s64:
        /* <DEDUP_REMOVED lines=65> */
[----:B------:R-:W-:Y:S06]  /*4090*/  RET.REL.NODEC R12 `(contiguous_reduce3_f32) ;  /* 0xffffffbc0cd87950 */ /* 0x000fec0003c3ffff */
.L_x_564:
        /* <DEDUP_REMOVED lines=14> */
.L_x_3111:


//--------------------- .text.contiguous_reduce22_f32 --------------------------
	.section	.text.contiguous_reduce22_f32,"ax",@progbits
	.align	128
        .global         contiguous_reduce22_f32
        .type           contiguous_reduce22_f32,@function
        .size           contiguous_reduce22_f32,(.L_x_3181 - contiguous_reduce22_f32)
        .other          contiguous_reduce22_f32,@"STO_CUDA_ENTRY STV_DEFAULT"
contiguous_reduce22_f32:
.text.contiguous_reduce22_f32:
        /* <DEDUP_REMOVED lines=13> */
[----:B------:R-:W-:Y:S01]  /*00d0*/  @!P0 MOV R11, RZ ;  /* 0x000000ff000b8202 */ /* 0x000fe20000000f00 */
[----:B------:R-:W-:Y:S02]  /*00e0*/  @!P0 IMAD.MOV.U32 R5, RZ, RZ, RZ ;  /* 0x000000ffff058224 */ /* 0x000fe400078e00ff */
[C---:B0-----:R-:W-:Y:S02]  /*00f0*/  @!P0 IMAD R13, R9.reuse, UR9, RZ ;  /* 0x00000009090d8c24 */ /* 0x041fe4000f8e02ff */
[----:B------:R-:W-:-:S04]  /*0100*/  @!P0 IMAD.WIDE.U32 R10, R9, UR8, R10 ;  /* 0x00000008090a8c25 */ /* 0x000fc8000f8e000a */
[----:B------:R-:W-:Y:S01]  /*0110*/  @!P0 IMAD.WIDE.U32 R6, R9, UR8, R4 ;  /* 0x0000000809068c25 */ /* 0x000fe2000f8e0004 */
[----:B-1----:R-:W-:-:S03]  /*0120*/  @!P0 LEA R12, P2, R10, R14, 0x2 ;  /* 0x0000000e0a0c8211 */ /* 0x002fc600078410ff */
[----:B------:R-:W-:Y:S01]  /*0130*/  @!P0 IMAD.IADD R2, R13, 0x1, R11 ;  /* 0x000000010d028824 */ /* 0x000fe200078e020b */
[----:B------:R-:W-:Y:S02]  /*0140*/  @!P0 IADD3 R7, PT, PT, R7, R13, RZ ;  /* 0x0000000d07078210 */ /* 0x000fe40007ffe0ff */
[----:B------:R-:W-:Y:S02]  /*0150*/  @!P0 LEA R8, P1, R6, R14, 0x2 ;  /* 0x0000000e06088211 */ /* 0x000fe400078210ff */
[-C--:B------:R-:W-:Y:S02]  /*0160*/  @!P0 LEA.HI.X R13, R10, R15.reuse, R2, 0x2, P2 ;  /* 0x0000000f0a0d8211 */ /* 0x080fe400010f1402 */
[----:B------:R-:W-:-:S04]  /*0170*/  @!P0 LEA.HI.X R9, R6, R15, R7, 0x2, P1 ;  /* 0x0000000f06098211 */ /* 0x000fc800008f1407 */
[----:B---3--:R-:W2:Y:S04]  /*0180*/  @!P0 LDG.E R13, desc[UR12][R12.64] ;  /* 0x0000000c0c0d8981 */ /* 0x008ea8000c1e1900 */
[----:B------:R-:W2:Y:S01]  /*0190*/  @!P0 LDG.E R8, desc[UR12][R8.64] ;  /* 0x0000000c08088981 */ /* 0x000ea2000c1e1900 */
[----:B------:R-:W0:Y:S01]  /*01a0*/  S2UR UR5, SR_CgaCtaId ;  /* 0x00000000000579c3 */ /* 0x000e220000008800 */
[----:B------:R-:W-:Y:S02]  /*01b0*/  UMOV UR4, 0x400 ;  /* 0x0000040000047882 */ /* 0x000fe40000000000 */
[----:B0-----:R-:W-:-:S06]  /*01c0*/  ULEA UR4, UR5, UR4, 0x18 ;  /* 0x0000000405047291 */ /* 0x001fcc000f8ec0ff */
[----:B------:R-:W-:-:S05]  /*01d0*/  LEA R2, R0, UR4, 0x2 ;  /* 0x0000000400027c11 */ /* 0x000fca000f8e10ff */
[----:B------:R0:W-:Y:S01]  /*01e0*/  STS [R2], RZ ;  /* 0x000000ff02007388 */ /* 0x0001e20000000800 */
[----:B------:R-:W-:Y:S01]  /*01f0*/  BSSY.RECONVERGENT B0, `(.L_x_565) ;  /* 0x0000012000007945 */ /* 0x000fe20003800200 */
[----:B------:R-:W-:Y:S02]  /*0200*/  ISETP.GE.U32.AND P1, PT, R3, 0x42, PT ;  /* 0x000000420300780c */ /* 0x000fe40003f26070 */
[----:B------:R-:W-:Y:S01]  /*0210*/  ISETP.GT.U32.AND P2, PT, R0, 0x1f, PT ;  /* 0x0000001f0000780c */ /* 0x000fe20003f44070 */
[----:B--2---:R-:W-:-:S05]  /*0220*/  @!P0 FADD R7, R8, R13 ;  /* 0x0000000d08078221 */ /* 0x004fca0000000000 */
[----:B------:R0:W-:Y:S01]  /*0230*/  @!P0 STS [R2], R7 ;  /* 0x0000000702008388 */ /* 0x0001e20000000800 */
[----:B------:R-:W-:Y:S06]  /*0240*/  @!P0 BRA `(.L_x_566) ;  /* 0x0000000000308947 */ /* 0x000fec0003800000 */
[----:B------:R-:W-:-:S04]  /*0250*/  ISETP.GE.U32.AND P0, PT, R4, UR8, PT ;  /* 0x0000000804007c0c */ /* 0x000fc8000bf06070 */
[----:B------:R-:W-:-:S13]  /*0260*/  ISETP.GE.U32.AND.EX P0, PT, RZ, UR9, PT, P0 ;  /* 0x00000009ff007c0c */ /* 0x000fda000bf06100 */
[----:B------:R-:W-:Y:S05]  /*0270*/  @P0 BRA `(.L_x_566) ;  /* 0x0000000000240947 */ /* 0x000fea0003800000 */
[----:B0-----:R-:W0:Y:S01]  /*0280*/  S2R R7, SR_CTAID.Y ;  /* 0x0000000000077919 */ /* 0x001e220000002600 */
[----:B------:R-:W1:Y:S01]  /*0290*/  LDCU.64 UR4, c[0x0][0x388] ;  /* 0x00007100ff0477ac */ /* 0x000e620008000a00 */
[----:B------:R-:W-:-:S03]  /*02a0*/  HFMA2 R5, -RZ, RZ, 0, 0 ;  /* 0x00000000ff057431 */ /* 0x000fc600000001ff */
[----:B0-----:R-:W-:-:S04]  /*02b0*/  IMAD.WIDE.U32 R4, R7, UR8, R4 ;  /* 0x0000000807047c25 */ /* 0x001fc8000f8e0004 */
[----:B------:R-:W-:Y:S01]  /*02c0*/  IMAD R7, R7, UR9, R5 ;  /* 0x0000000907077c24 */ /* 0x000fe2000f8e0205 */
[----:B-1----:R-:W-:-:S04]  /*02d0*/  LEA R6, P0, R4, UR4, 0x2 ;  /* 0x0000000404067c11 */ /* 0x002fc8000f8010ff */
[----:B------:R-:W-:-:S06]  /*02e0*/  LEA.HI.X R7, R4, UR5, R7, 0x2, P0 ;  /* 0x0000000504077c11 */ /* 0x000fcc00080f1407 */
[----:B------:R-:W2:Y:S04]  /*02f0*/  LDG.E R7, desc[UR12][R6.64] ;  /* 0x0000000c06077981 */ /* 0x000ea8000c1e1900 */
[----:B--2---:R1:W-:Y:S02]  /*0300*/  STS [R2], R7 ;  /* 0x0000000702007388 */ /* 0x0043e40000000800 */
.L_x_566:
[----:B------:R-:W-:Y:S05]  /*0310*/  BSYNC.RECONVERGENT B0 ;  /* 0x0000000000007941 */ /* 0x000fea0003800200 */
.L_x_565:
[----:B------:R-:W-:Y:S06]  /*0320*/  BAR.SYNC.DEFER_BLOCKING 0x0 ;  /* 0x0000000000007b1d */ /* 0x000fec0000010000 */
[----:B------:R-:W-:Y:S05]  /*0330*/  @!P1 BRA `(.L_x_567) ;  /* 0x00000000002c9947 */ /* 0x000fea0003800000 */
.L_x_568:
[----:B------:R-:W-:-:S04]  /*0340*/  SHF.R.U32.HI R9, RZ, 0x1, R3 ;  /* 0x00000001ff097819 */ /* 0x000fc80000011603 */
[----:B------:R-:W-:-:S13]  /*0350*/  ISETP.GE.U32.AND P0, PT, R0, R9, PT ;  /* 0x000000090000720c */ /* 0x000fda0003f06070 */
[----:B------:R-:W-:Y:S01]  /*0360*/  @!P0 IMAD R5, R9, 0x4, R2 ;  /* 0x0000000409058824 */ /* 0x000fe200078e0202 */
[----:B------:R-:W-:Y:S05]  /*0370*/  @!P0 LDS R4, [R2] ;  /* 0x0000000002048984 */ /* 0x000fea0000000800 */
[----:B------:R-:W0:Y:S02]  /*0380*/  @!P0 LDS R5, [R5] ;  /* 0x0000000005058984 */ /* 0x000e240000000800 */
[----:B01----:R-:W-:-:S05]  /*0390*/  @!P0 FADD R7, R4, R5 ;  /* 0x0000000504078221 */ /* 0x003fca0000000000 */
[----:B------:R2:W-:Y:S01]  /*03a0*/  @!P0 STS [R2], R7 ;  /* 0x0000000702008388 */ /* 0x0005e20000000800 */
[----:B------:R-:W-:Y:S01]  /*03b0*/  BAR.SYNC.DEFER_BLOCKING 0x0 ;  /* 0x0000000000007b1d */ /* 0x000fe20000010000 */
[----:B------:R-:W-:Y:S02]  /*03c0*/  ISETP.GT.U32.AND P0, PT, R3, 0x83, PT ;  /* 0x000000830300780c */ /* 0x000fe40003f04070 */
[----:B------:R-:W-:-:S11]  /*03d0*/  MOV R3, R9 ;  /* 0x0000000900037202 */ /* 0x000fd60000000f00 */
[----:B--2---:R-:W-:Y:S05]  /*03e0*/  @P0 BRA `(.L_x_568) ;  /* 0xfffffffc00d40947 */ /* 0x004fea000383ffff */
.L_x_567:
[----:B------:R-:W-:Y:S05]  /*03f0*/  @P2 EXIT ;  /* 0x000000000000294d */ /* 0x000fea0003800000 */
[----:B------:R-:W-:Y:S01]  /*0400*/  LDS R3, [R2] ;  /* 0x0000000002037984 */ /* 0x000fe20000000800 */
[----:B------:R-:W-:-:S03]  /*0410*/  ISETP.NE.AND P0, PT, R0, RZ, PT ;  /* 0x000000ff0000720c */ /* 0x000fc60003f05270 */
[----:B------:R-:W2:Y:S02]  /*0420*/  LDS R4, [R2+0x80] ;  /* 0x0000800002047984 */ /* 0x000ea40000000800 */
[----:B--2---:R-:W-:-:S05]  /*0430*/  FADD R3, R3, R4 ;  /* 0x0000000403037221 */ /* 0x004fca0000000000 */
[----:B------:R-:W-:Y:S04]  /*0440*/  STS [R2], R3 ;  /* 0x0000000302007388 */ /* 0x000fe80000000800 */
[----:B------:R-:W-:Y:S04]  /*0450*/  LDS R4, [R2] ;  /* 0x0000000002047984 */ /* 0x000fe80000000800 */
[----:B------:R-:W2:Y:S02]  /*0460*/  LDS R5, [R2+0x40] ;  /* 0x0000400002057984 */ /* 0x000ea40000000800 */
[----:B--2---:R-:W-:-:S05]  /*0470*/  FADD R5, R4, R5 ;  /* 0x0000000504057221 */ /* 0x004fca0000000000 */
[----:B------:R-:W-:Y:S04]  /*0480*/  STS [R2], R5 ;  /* 0x0000000502007388 */ /* 0x000fe80000000800 */
[----:B------:R-:W-:Y:S04]  /*0490*/  LDS R4, [R2] ;  /* 0x0000000002047984 */ /* 0x000fe80000000800 */
[----:B01----:R-:W0:Y:S02]  /*04a0*/  LDS R7, [R2+0x20] ;  /* 0x0000200002077984 */ /* 0x003e240000000800 */
[----:B0-----:R-:W-:-:S05]  /*04b0*/  FADD R7, R4, R7 ;  /* 0x0000000704077221 */ /* 0x001fca0000000000 */
[----:B------:R-:W-:Y:S04]  /*04c0*/  STS [R2], R7 ;  /* 0x0000000702007388 */ /* 0x000fe80000000800 */
[----:B------:R-:W-:Y:S04]  /*04d0*/  LDS R4, [R2] ;  /* 0x0000000002047984 */ /* 0x000fe80000000800 */
[----:B------:R-:W0:Y:S02]  /*04e0*/  LDS R9, [R2+0x10] ;  /* 0x0000100002097984 */ /* 0x000e240000000800 */
        /* <DEDUP_REMOVED lines=9> */
[----:B------:R0:W-:Y:S01]  /*0580*/  STS [R2], R5 ;  /* 0x0000000502007388 */ /* 0x0001e20000000800 */
        /* <DEDUP_REMOVED lines=8> */
[----:B0-----:R-:W0:Y:S01]  /*0610*/  LDS R5, [UR4] ;  /* 0x00000004ff057984 */ /* 0x001e220008000800 */
[----:B------:R-:W-:Y:S02]  /*0620*/  UMOV UR4, UR6 ;  /* 0x0000000600047c82 */ /* 0x000fe40008000000 */
[----:B--2---:R-:W-:-:S04]  /*0630*/  UIMAD.WIDE.U32 UR4, UR7, UR8, UR4 ;  /* 0x00000008070472a5 */ /* 0x004fc8000f8e0004 */
[----:B------:R-:W-:Y:S02]  /*0640*/  UIMAD UR7, UR7, UR9, UR5 ;  /* 0x00000009070772a4 */ /* 0x000fe4000f8e0205 */
[----:B---3--:R-:W-:-:S04]  /*0650*/  ULEA UR5, UP0, UR4, UR10, 0x2 ;  /* 0x0000000a04057291 */ /* 0x008fc8000f8010ff */
[----:B------:R-:W-:Y:S02]  /*0660*/  ULEA.HI.X UR4, UR4, UR11, UR7, 0x2, UP0 ;  /* 0x0000000b04047291 */ /* 0x000fe400080f1407 */
[----:B------:R-:W-:-:S04]  /*0670*/  IMAD.U32 R2, RZ, RZ, UR5 ;  /* 0x00000005ff027e24 */ /* 0x000fc8000f8e00ff */
[----:B------:R-:W-:-:S05]  /*0680*/  MOV R3, UR4 ;  /* 0x0000000400037c02 */ /* 0x000fca0008000f00 */
[----:B0-----:R-:W-:Y:S01]  /*0690*/  STG.E desc[UR12][R2.64], R5 ;  /* 0x0000000502007986 */ /* 0x001fe2000c10190c */
[----:B------:R-:W-:Y:S05]  /*06a0*/  EXIT ;  /* 0x000000000000794d */ /* 0x000fea0003800000 */
.L_x_569:
        /* <DEDUP_REMOVED lines=13> */
.L_x_3181:


//--------------------- .text.contiguous_reduce2_f32 --------------------------
	.section	.text.contiguous_reduce2_f32,"ax",@progbits
	.align	128
        .global         contiguous_reduce2_f32
        .type           contiguous_reduce2_f32,@function
        .size           contiguous_reduce2_f32,(.L_x_3113 - contiguous_reduce2_f32)
        .other          contiguous_reduce2_f32,@"STO_CUDA_ENTRY STV_DEFAULT"
contiguous_reduce2_f32:
.text.contiguous_reduce2_f32:
        /* <DEDUP_REMOVED lines=18> */
[----:B------:R1:W-:Y:S01]  /*0120*/  STS [R3], RZ ;  /* 0x000000ff03007388 */ /* 0x0003e20000000800 */
        /* <DEDUP_REMOVED lines=27> */
.L_x_598:
        /* <DEDUP_REMOVED lines=32> */
.L_x_575:
[----:B------:R-:W-:Y:S01]  /*04e0*/  MOV R26, R6 ;  /* 0x00000006001a7202 */ /* 0x000fe20000000f00 */
[----:B------:R-:W-:Y:S01]  /*04f0*/  IMAD.MOV.U32 R13, RZ, RZ, R7 ;  /* 0x000000ffff0d7224 */ /* 0x000fe200078e0007 */
[----:B------:R-:W-:Y:S01]  /*0500*/  MOV R14, R34 ;  /* 0x00000022000e7202 */ /* 0x000fe20000000f00 */
[----:B------:R-:W-:Y:S01]  /*0510*/  IMAD.MOV.U32 R11, RZ, RZ, R35 ;  /* 0x000000ffff0b7224 */ /* 0x000fe200078e0023 */
[----:B------:R-:W-:-:S07]  /*0520*/  MOV R12, 0x540 ;  /* 0x00000540000c7802 */ /* 0x000fce0000000f00 */
[----:B-1----:R-:W-:Y:S05]  /*0530*/  CALL.REL.NOINC `($__internal_14_$__cuda_sm20_div_s64) ;  /* 0x0000006400587944 */ /* 0x002fea0003c00000 */
        /* <DEDUP_REMOVED lines=9> */
.L_x_576:
[----:B------:R-:W-:Y:S05]  /*05d0*/  BSYNC.RECONVERGENT B1 ;  /* 0x0000000000017941 */ /* 0x000fea0003800200 */
.L_x_574:
        /* <DEDUP_REMOVED lines=34> */
.L_x_578:
[----:B------:R-:W-:Y:S01]  /*0800*/  IMAD.MOV.U32 R26, RZ, RZ, R20 ;  /* 0x000000ffff1a7224 */ /* 0x000fe200078e0014 */
[----:B------:R-:W-:Y:S01]  /*0810*/  MOV R13, R9 ;  /* 0x00000009000d7202 */ /* 0x000fe20000000f00 */
[----:B------:R-:W-:Y:S01]  /*0820*/  IMAD.MOV.U32 R14, RZ, RZ, R34 ;  /* 0x000000ffff0e7224 */ /* 0x000fe200078e0022 */
[----:B------:R-:W-:Y:S02]  /*0830*/  MOV R11, R35 ;  /* 0x00000023000b7202 */ /* 0x000fe40000000f00 */
[----:B------:R-:W-:-:S07]  /*0840*/  MOV R12, 0x860 ;  /* 0x00000860000c7802 */ /* 0x000fce0000000f00 */
[----:B------:R-:W-:Y:S05]  /*0850*/  CALL.REL.NOINC `($__internal_14_$__cuda_sm20_div_s64) ;  /* 0x0000006000907944 */ /* 0x000fea0003c00000 */
        /* <DEDUP_REMOVED lines=9> */
.L_x_579:
[----:B------:R-:W-:Y:S05]  /*08f0*/  BSYNC.RECONVERGENT B1 ;  /* 0x0000000000017941 */ /* 0x000fea0003800200 */
.L_x_577:
        /* <DEDUP_REMOVED lines=33> */
.L_x_581:
[----:B------:R-:W-:Y:S01]  /*0b10*/  IMAD.MOV.U32 R26, RZ, RZ, R36 ;  /* 0x000000ffff1a7224 */ /* 0x000fe200078e0024 */
[----:B------:R-:W-:Y:S01]  /*0b20*/  MOV R13, R37 ;  /* 0x00000025000d7202 */ /* 0x000fe20000000f00 */
[----:B------:R-:W-:Y:S01]  /*0b30*/  IMAD.MOV.U32 R14, RZ, RZ, R20 ;  /* 0x000000ffff0e7224 */ /* 0x000fe200078e0014 */
[----:B------:R-:W-:Y:S02]  /*0b40*/  MOV R11, R21 ;  /* 0x00000015000b7202 */ /* 0x000fe40000000f00 */
[----:B------:R-:W-:-:S07]  /*0b50*/  MOV R12, 0xb70 ;  /* 0x00000b70000c7802 */ /* 0x000fce0000000f00 */
[----:B------:R-:W-:Y:S05]  /*0b60*/  CALL.REL.NOINC `($__internal_14_$__cuda_sm20_div_s64) ;  /* 0x0000005c00cc7944 */ /* 0x000fea0003c00000 */
        /* <DEDUP_REMOVED lines=10> */
.L_x_582:
[----:B------:R-:W-:Y:S05]  /*0c10*/  BSYNC.RECONVERGENT B1 ;  /* 0x0000000000017941 */ /* 0x000fea0003800200 */
.L_x_580:
        /* <DEDUP_REMOVED lines=35> */
.L_x_584:
[----:B------:R-:W-:Y:S01]  /*0e50*/  MOV R26, R34 ;  /* 0x00000022001a7202 */ /* 0x000fe20000000f00 */
[----:B------:R-:W-:Y:S01]  /*0e60*/  IMAD.MOV.U32 R13, RZ, RZ, R35 ;  /* 0x000000ffff0d7224 */ /* 0x000fe200078e0023 */
[----:B------:R-:W-:Y:S01]  /*0e70*/  MOV R14, R20 ;  /* 0x00000014000e7202 */ /* 0x000fe20000000f00 */
[----:B------:R-:W-:Y:S01]  /*0e80*/  IMAD.MOV.U32 R11, RZ, RZ, R21 ;  /* 0x000000ffff0b7224 */ /* 0x000fe200078e0015 */
[----:B------:R-:W-:-:S07]  /*0e90*/  MOV R12, 0xeb0 ;  /* 0x00000eb0000c7802 */ /* 0x000fce0000000f00 */
[----:B------:R-:W-:Y:S05]  /*0ea0*/  CALL.REL.NOINC `($__internal_14_$__cuda_sm20_div_s64) ;  /* 0x0000005800fc7944 */ /* 0x000fea0003c00000 */
        /* <DEDUP_REMOVED lines=11> */
.L_x_585:
[----:B------:R-:W-:Y:S05]  /*0f60*/  BSYNC.RECONVERGENT B1 ;  /* 0x0000000000017941 */ /* 0x000fea0003800200 */
.L_x_583:
        /* <DEDUP_REMOVED lines=36> */
.L_x_587:
        /* <DEDUP_REMOVED lines=16> */
.L_x_588:
[----:B------:R-:W-:Y:S05]  /*12b0*/  BSYNC.RECONVERGENT B1 ;  /* 0x0000000000017941 */ /* 0x000fea0003800200 */
.L_x_586:
        /* <DEDUP_REMOVED lines=35> */
.L_x_590:
        /* <DEDUP_REMOVED lines=17> */
.L_x_591:
[----:B------:R-:W-:Y:S05]  /*1600*/  BSYNC.RECONVERGENT B1 ;  /* 0x0000000000017941 */ /* 0x000fea0003800200 */
.L_x_589:
        /* <DEDUP_REMOVED lines=35> */
.L_x_593:
        /* <DEDUP_REMOVED lines=16> */
.L_x_594:
[----:B------:R-:W-:Y:S05]  /*1940*/  BSYNC.RECONVERGENT B1 ;  /* 0x0000000000017941 */ /* 0x000fea0003800200 */
.L_x_592:
        /* <DEDUP_REMOVED lines=35> */
.L_x_596:
        /* <DEDUP_REMOVED lines=16> */
.L_x_597:
[----:B------:R-:W-:Y:S05]  /*1c80*/  BSYNC.RECONVERGENT B1 ;  /* 0x0000000000017941 */ /* 0x000fea0003800200 */
.L_x_595:
        /* <DEDUP_REMOVED lines=8> */
.L_x_573:
        /* <DEDUP_REMOVED lines=36> */
.L_x_601:
[----:B------:R-:W-:Y:S01]  /*1f50*/  MOV R26, R6 ;  /* 0x00000006001a7202 */ /* 0x000fe20000000f00 */
[----:B------:R-:W-:Y:S01]  /*1f60*/  IMAD.MOV.U32 R13, RZ, RZ, R7 ;  /* 0x000000ffff0d7224 */ /* 0x000fe200078e0007 */
[----:B------:R-:W-:Y:S01]  /*1f70*/  MOV R14, R16 ;  /* 0x00000010000e7202 */ /* 0x000fe20000000f00 */
[----:B------:R-:W-:Y:S01]  /*1f80*/  IMAD.MOV.U32 R11, RZ, RZ, R17 ;  /* 0x000000ffff0b7224 */ /* 0x000fe200078e0011 */
[----:B------:R-:W-:-:S07]  /*1f90*/  MOV R12, 0x1fb0 ;  /* 0x00001fb0000c7802 */ /* 0x000fce0000000f00 */
[----:B------:R-:W-:Y:S05]  /*1fa0*/  CALL.REL.NOINC `($__internal_14_$__cuda_sm20_div_s64) ;  /* 0x0000004800bc7944 */ /* 0x000fea0003c00000 */
        /* <DEDUP_REMOVED lines=9> */
.L_x_602:
[----:B------:R-:W-:Y:S05]  /*2040*/  BSYNC.RECONVERGENT B1 ;  /* 0x0000000000017941 */ /* 0x000fea0003800200 */
.L_x_600:
        /* <DEDUP_REMOVED lines=34> */
.L_x_604:
        /* <DEDUP_REMOVED lines=17> */
.L_x_605:
[----:B------:R-:W-:Y:S05]  /*2380*/  BSYNC.RECONVERGENT B1 ;  /* 0x0000000000017941 */ /* 0x000fea0003800200 */
.L_x_603:
        /* <DEDUP_REMOVED lines=36> */
.L_x_607:
        /* <DEDUP_REMOVED lines=16> */
.L_x_608:
[----:B------:R-:W-:Y:S05]  /*26d0*/  BSYNC.RECONVERGENT B1 ;  /* 0x0000000000017941 */ /* 0x000fea0003800200 */
.L_x_606:
        /* <DEDUP_REMOVED lines=35> */
.L_x_610:
[----:B------:R-:W-:Y:S01]  /*2910*/  MOV R26, R18 ;  /* 0x00000012001a7202 */ /* 0x000fe20000000f00 */
[----:B------:R-:W-:Y:S01]  /*2920*/  IMAD.MOV.U32 R13, RZ, RZ, R19 ;  /* 0x000000ffff0d7224 */ /* 0x000fe200078e0013 */
[----:B------:R-:W-:Y:S01]  /*2930*/  MOV R14, R16 ;  /* 0x00000010000e7202 */ /* 0x000fe20000000f00 */
[----:B------:R-:W-:Y:S01]  /*2940*/  IMAD.MOV.U32 R11, RZ, RZ, R17 ;  /* 0x000000ffff0b7224 */ /* 0x000fe200078e0011 */
[----:B------:R-:W-:-:S07]  /*2950*/  MOV R12, 0x2970 ;  /* 0x00002970000c7802 */ /* 0x000fce0000000f00 */
[----:B------:R-:W-:Y:S05]  /*2960*/  CALL.REL.NOINC `($__internal_14_$__cuda_sm20_div_s64) ;  /* 0x00000040004c7944 */ /* 0x000fea0003c00000 */
        /* <DEDUP_REMOVED lines=10> */
.L_x_611:
[----:B------:R-:W-:Y:S05]  /*2a10*/  BSYNC.RECONVERGENT B1 ;  /* 0x0000000000017941 */ /* 0x000fea0003800200 */
.L_x_609:
[----:B------:R-:W-:Y:S01]  /*2a20*/  MOV R36, R22 ;  /* 0x0000001600247202 */ /* 0x000fe20000000f00 */
[----:B------:R-:W-:Y:S02]  /*2a30*/  IMAD R11, R11, R38, RZ ;  /* 0x000000260b0b7224 */ /* 0x000fe400078e02ff */
[----:B------:R-:W-:Y:S02]  /*2a40*/  VIADD R8, R8, 0xfffffffe ;  /* 0xfffffffe08087836 */ /* 0x000fe40000000000 */
[----:B------:R-:W-:-:S04]  /*2a50*/  IMAD.WIDE.U32 R22, R38, R10, R36 ;  /* 0x0000000a26167225 */ /* 0x000fc800078e0024 */
[----:B------:R-:W-:-:S05]  /*2a60*/  IMAD R11, R39, R10, R11 ;  /* 0x0000000a270b7224 */ /* 0x000fca00078e020b */
[----:B------:R-:W-:-:S07]  /*2a70*/  IADD3 R23, PT, PT, R23, R11, RZ ;  /* 0x0000000b17177210 */ /* 0x000fce0007ffe0ff */
.L_x_599:
        /* <DEDUP_REMOVED lines=30> */
.L_x_613:
[----:B------:R-:W-:Y:S01]  /*2c60*/  MOV R18, R6 ;  /* 0x0000000600127202 */ /* 0x000fe20000000f00 */
[----:B------:R-:W-:Y:S01]  /*2c70*/  IMAD.MOV.U32 R19, RZ, RZ, R7 ;  /* 0x000000ffff137224 */ /* 0x000fe200078e0007 */
[----:B------:R-:W-:Y:S01]  /*2c80*/  MOV R24, R10 ;  /* 0x0000000a00187202 */ /* 0x000fe20000000f00 */
[----:B------:R-:W-:Y:S01]  /*2c90*/  IMAD.MOV.U32 R21, RZ, RZ, R11 ;  /* 0x000000ffff157224 */ /* 0x000fe200078e000b */
[----:B------:R-:W-:-:S07]  /*2ca0*/  MOV R26, 0x2cc0 ;  /* 0x00002cc0001a7802 */ /* 0x000fce0000000f00 */
[----:B------:R-:W-:Y:S05]  /*2cb0*/  CALL.REL.NOINC `($__internal_15_$__cuda_sm20_rem_s64) ;  /* 0x0000004000c47944 */ /* 0x000fea0003c00000 */
.L_x_614:
[----:B------:R-:W-:Y:S05]  /*2cc0*/  BSYNC.RECONVERGENT B1 ;  /* 0x0000000000017941 */ /* 0x000fea0003800200 */
.L_x_612:
        /* <DEDUP_REMOVED lines=30> */
.L_x_616:
[----:B------:R-:W-:Y:S01]  /*2eb0*/  MOV R24, R10 ;  /* 0x0000000a00187202 */ /* 0x000fe20000000f00 */
[----:B------:R-:W-:Y:S01]  /*2ec0*/  IMAD.MOV.U32 R21, RZ, RZ, R11 ;  /* 0x000000ffff157224 */ /* 0x000fe200078e000b */
[----:B------:R-:W-:Y:S01]  /*2ed0*/  MOV R18, R20 ;  /* 0x0000001400127202 */ /* 0x000fe20000000f00 */
[----:B------:R-:W-:Y:S01]  /*2ee0*/  IMAD.MOV.U32 R19, RZ, RZ, R9 ;  /* 0x000000ffff137224 */ /* 0x000fe200078e0009 */
[----:B------:R-:W-:-:S07]  /*2ef0*/  MOV R26, 0x2f10 ;  /* 0x00002f10001a7802 */ /* 0x000fce0000000f00 */
[----:B------:R-:W-:Y:S05]  /*2f00*/  CALL.REL.NOINC `($__internal_15_$__cuda_sm20_rem_s64) ;  /* 0x0000004000307944 */ /* 0x000fea0003c00000 */
.L_x_617:
[----:B------:R-:W-:Y:S05]  /*2f10*/  BSYNC.RECONVERGENT B1 ;  /* 0x0000000000017941 */ /* 0x000fea0003800200 */
.L_x_615:
[----:B------:R-:W-:Y:S02]  /*2f20*/  IMAD R7, R7, R16, RZ ;  /* 0x0000001007077224 */ /* 0x000fe400078e02ff */
[----:B------:R-:W-:-:S04]  /*2f30*/  IMAD.WIDE.U32 R22, R16, R6, R22 ;  /* 0x0000000610167225 */ /* 0x000fc800078e0016 */
[----:B------:R-:W-:-:S05]  /*2f40*/  IMAD R7, R17, R6, R7 ;  /* 0x0000000611077224 */ /* 0x000fca00078e0207 */
[----:B------:R-:W-:-:S07]  /*2f50*/  IADD3 R23, PT, PT, R23, R7, RZ ;  /* 0x0000000717177210 */ /* 0x000fce0007ffe0ff */
.L_x_572:
[----:B------:R-:W0:Y:S02]  /*2f60*/  LDCU.64 UR4, c[0x0][0x388] ;  /* 0x00007100ff0477ac */ /* 0x000e240008000a00 */
[----:B0-----:R-:W-:Y:S02]  /*2f70*/  LEA R8, P1, R22, UR4, 0x2 ;  /* 0x0000000416087c11 */ /* 0x001fe4000f8210ff */
[----:B------:R-:W-:Y:S02]  /*2f80*/  LEA R6, P0, R4, UR4, 0x2 ;  /* 0x0000000404067c11 */ /* 0x000fe4000f8010ff */
[----:B------:R-:W-:Y:S02]  /*2f90*/  LEA.HI.X R9, R22, UR5, R23, 0x2, P1 ;  /* 0x0000000516097c11 */ /* 0x000fe400088f1417 */
[----:B------:R-:W-:-:S04]  /*2fa0*/  LEA.HI.X R7, R4, UR5, R5, 0x2, P0 ;  /* 0x0000000504077c11 */ /* 0x000fc800080f1405 */
[----:B------:R-:W2:Y:S04]  /*2fb0*/  LDG.E R9, desc[UR12][R8.64] ;  /* 0x0000000c08097981 */ /* 0x000ea8000c1e1900 */
[----:B------:R-:W2:Y:S02]  /*2fc0*/  LDG.E R6, desc[UR12][R6.64] ;  /* 0x0000000c06067981 */ /* 0x000ea4000c1e1900 */
[----:B--2---:R-:W-:-:S05]  /*2fd0*/  FADD R4, R6, R9 ;  /* 0x0000000906047221 */ /* 0x004fca0000000000 */
[----:B------:R0:W-:Y:S01]  /*2fe0*/  STS [R3], R4 ;  /* 0x0000000403007388 */ /* 0x0001e20000000800 */
[----:B------:R-:W-:Y:S05]  /*2ff0*/  BRA `(.L_x_618) ;  /* 0x0000003400b87947 */ /* 0x000fea0003800000 */
.L_x_571:
        /* <DEDUP_REMOVED lines=18> */
.L_x_645:
        /* <DEDUP_REMOVED lines=30> */
.L_x_622:
        /* <DEDUP_REMOVED lines=15> */
.L_x_623:
[----:B------:R-:W-:Y:S05]  /*33f0*/  BSYNC.RECONVERGENT B1 ;  /* 0x0000000000017941 */ /* 0x000fea0003800200 */
.L_x_621:
        /* <DEDUP_REMOVED lines=39> */
.L_x_625:
        /* <DEDUP_REMOVED lines=17> */
.L_x_626:
[----:B------:R-:W-:Y:S05]  /*3780*/  BSYNC.RECONVERGENT B1 ;  /* 0x0000000000017941 */ /* 0x000fea0003800200 */
.L_x_624:
        /* <DEDUP_REMOVED lines=37> */
.L_x_628:
        /* <DEDUP_REMOVED lines=17> */
.L_x_629:
[----:B------:R-:W-:Y:S05]  /*3af0*/  BSYNC.RECONVERGENT B1 ;  /* 0x0000000000017941 */ /* 0x000fea0003800200 */
.L_x_627:
        /* <DEDUP_REMOVED lines=38> */
.L_x_631:
[----:B------:R-:W-:Y:S01]  /*3d60*/  IMAD.MOV.U32 R26, RZ, RZ, R20 ;  /* 0x000000ffff1a7224 */ /* 0x000fe200078e0014 */
[----:B------:R-:W-:Y:S01]  /*3d70*/  MOV R13, R21 ;  /* 0x00000015000d7202 */ /* 0x000fe20000000f00 */
[----:B------:R-:W-:Y:S01]  /*3d80*/  IMAD.MOV.U32 R14, RZ, RZ, R36 ;  /* 0x000000ffff0e7224 */ /* 0x000fe200078e0024 */
[----:B------:R-:W-:Y:S02]  /*3d90*/  MOV R11, R37 ;  /* 0x00000025000b7202 */ /* 0x000fe40000000f00 */
[----:B------:R-:W-:-:S07]  /*3da0*/  MOV R12, 0x3dc0 ;  /* 0x00003dc0000c7802 */ /* 0x000fce0000000f00 */
[----:B-1----:R-:W-:Y:S05]  /*3db0*/  CALL.REL.NOINC `($__internal_14_$__cuda_sm20_div_s64) ;  /* 0x0000002c00387944 */ /* 0x002fea0003c00000 */
        /* <DEDUP_REMOVED lines=11> */
.L_x_632:
[----:B------:R-:W-:Y:S05]  /*3e70*/  BSYNC.RECONVERGENT B1 ;  /* 0x0000000000017941 */ /* 0x000fea0003800200 */
.L_x_630:
        /* <DEDUP_REMOVED lines=38> */
.L_x_634:
        /* <DEDUP_REMOVED lines=17> */
.L_x_635:
[----:B------:R-:W-:Y:S05]  /*41f0*/  BSYNC.RECONVERGENT B1 ;  /* 0x0000000000017941 */ /* 0x000fea0003800200 */
.L_x_633:
        /* <DEDUP_REMOVED lines=40> */
.L_x_637:
        /* <DEDUP_REMOVED lines=17> */
.L_x_638:
[----:B------:R-:W-:Y:S05]  /*4590*/  BSYNC.RECONVERGENT B1 ;  /* 0x0000000000017941 */ /* 0x000fea0003800200 */
.L_x_636:
        /* <DEDUP_REMOVED lines=40> */
.L_x_640:
        /* <DEDUP_REMOVED lines=17> */
.L_x_641:
[----:B------:R-:W-:Y:S05]  /*4930*/  BSYNC.RECONVERGENT B1 ;  /* 0x0000000000017941 */ /* 0x000fea0003800200 */
.L_x_639:
        /* <DEDUP_REMOVED lines=38> */
.L_x_643:
[----:B------:R-:W-:Y:S01]  /*4ba0*/  MOV R26, R20 ;  /* 0x00000014001a7202 */ /* 0x000fe20000000f00 */
[----:B------:R-:W-:Y:S01]  /*4bb0*/  IMAD.MOV.U32 R14, RZ, RZ, R22 ;  /* 0x000000ffff0e7224 */ /* 0x000fe200078e0016 */
[----:B------:R-:W-:Y:S02]  /*4bc0*/  MOV R13, R21 ;  /* 0x00000015000d7202 */ /* 0x000fe40000000f00 */
[----:B------:R-:W-:Y:S02]  /*4bd0*/  MOV R11, R23 ;  /* 0x00000017000b7202 */ /* 0x000fe40000000f00 */
[----:B------:R-:W-:-:S07]  /*4be0*/  MOV R12, 0x4c00 ;  /* 0x00004c00000c7802 */ /* 0x000fce0000000f00 */
[----:B-1----:R-:W-:Y:S05]  /*4bf0*/  CALL.REL.NOINC `($__internal_14_$__cuda_sm20_div_s64) ;  /* 0x0000001c00a87944 */ /* 0x002fea0003c00000 */
        /* <DEDUP_REMOVED lines=11> */
.L_x_644:
[----:B------:R-:W-:Y:S05]  /*4cb0*/  BSYNC.RECONVERGENT B1 ;  /* 0x0000000000017941 */ /* 0x000fea0003800200 */
.L_x_642:
        /* <DEDUP_REMOVED lines=14> */
[----:B------:R-:W-:-:S07]  /*4da0*/  IADD3 R10, PT, PT, R10, 0x3, RZ ;  /* 0x000000030a0a7810 */ /* 0x000fce0007ffe0ff */
.L_x_620:
        /* <DEDUP_REMOVED lines=37> */
.L_x_648:
[----:B------:R-:W-:Y:S01]  /*5000*/  MOV R26, R18 ;  /* 0x00000012001a7202 */ /* 0x000fe20000000f00 */
[----:B------:R-:W-:Y:S01]  /*5010*/  IMAD.MOV.U32 R13, RZ, RZ, R19 ;  /* 0x000000ffff0d7224 */ /* 0x000fe200078e0013 */
[----:B------:R-:W-:Y:S02]  /*5020*/  MOV R14, R6 ;  /* 0x00000006000e7202 */ /* 0x000fe40000000f00 */
[----:B------:R-:W-:Y:S02]  /*5030*/  MOV R11, R7 ;  /* 0x00000007000b7202 */ /* 0x000fe40000000f00 */
[----:B------:R-:W-:-:S07]  /*5040*/  MOV R12, 0x5060 ;  /* 0x00005060000c7802 */ /* 0x000fce0000000f00 */
[----:B------:R-:W-:Y:S05]  /*5050*/  CALL.REL.NOINC `($__internal_14_$__cuda_sm20_div_s64) ;  /* 0x0000001800907944 */ /* 0x000fea0003c00000 */
        /* <DEDUP_REMOVED lines=9> */
.L_x_649:
[----:B------:R-:W-:Y:S05]  /*50f0*/  BSYNC.RECONVERGENT B1 ;  /* 0x0000000000017941 */ /* 0x000fea0003800200 */
.L_x_647:
        /* <DEDUP_REMOVED lines=39> */
.L_x_651:
        /* <DEDUP_REMOVED lines=17> */
.L_x_652:
[----:B------:R-:W-:Y:S05]  /*5480*/  BSYNC.RECONVERGENT B1 ;  /* 0x0000000000017941 */ /* 0x000fea0003800200 */
.L_x_650:
        /* <DEDUP_REMOVED lines=40> */
.L_x_654:
[----:B------:R-:W-:Y:S01]  /*5710*/  MOV R26, R18 ;  /* 0x00000012001a7202 */ /* 0x000fe20000000f00 */
[----:B------:R-:W-:Y:S01]  /*5720*/  IMAD.MOV.U32 R14, RZ, RZ, R20 ;  /* 0x000000ffff0e7224 */ /* 0x000fe200078e0014 */
[----:B------:R-:W-:Y:S02]  /*5730*/  MOV R13, R19 ;  /* 0x00000013000d7202 */ /* 0x000fe40000000f00 */
[----:B------:R-:W-:Y:S02]  /*5740*/  MOV R11, R21 ;  /* 0x00000015000b7202 */ /* 0x000fe40000000f00 */
[----:B------:R-:W-:-:S07]  /*5750*/  MOV R12, 0x5770 ;  /* 0x00005770000c7802 */ /* 0x000fce0000000f00 */
[----:B------:R-:W-:Y:S05]  /*5760*/  CALL.REL.NOINC `($__internal_14_$__cuda_sm20_div_s64) ;  /* 0x0000001000cc7944 */ /* 0x000fea0003c00000 */
        /* <DEDUP_REMOVED lines=11> */
.L_x_655:
[----:B------:R-:W-:Y:S05]  /*5820*/  BSYNC.RECONVERGENT B1 ;  /* 0x0000000000017941 */ /* 0x000fea0003800200 */
.L_x_653:
        /* <DEDUP_REMOVED lines=40> */
.L_x_657:
[----:B------:R-:W-:Y:S01]  /*5ab0*/  MOV R26, R18 ;  /* 0x00000012001a7202 */ /* 0x000fe20000000f00 */
[----:B------:R-:W-:Y:S01]  /*5ac0*/  IMAD.MOV.U32 R13, RZ, RZ, R19 ;  /* 0x000000ffff0d7224 */ /* 0x000fe200078e0013 */
[----:B------:R-:W-:Y:S02]  /*5ad0*/  MOV R14, R20 ;  /* 0x00000014000e7202 */ /* 0x000fe40000000f00 */
[----:B------:R-:W-:Y:S02]  /*5ae0*/  MOV R11, R21 ;  /* 0x00000015000b7202 */ /* 0x000fe40000000f00 */
[----:B------:R-:W-:-:S07]  /*5af0*/  MOV R12, 0x5b10 ;  /* 0x00005b10000c7802 */ /* 0x000fce0000000f00 */
[----:B------:R-:W-:Y:S05]  /*5b00*/  CALL.REL.NOINC `($__internal_14_$__cuda_sm20_div_s64) ;  /* 0x0000000c00e47944 */ /* 0x000fea0003c00000 */
        /* <DEDUP_REMOVED lines=11> */
.L_x_658:
[----:B------:R-:W-:Y:S05]  /*5bc0*/  BSYNC.RECONVERGENT B1 ;  /* 0x0000000000017941 */ /* 0x000fea0003800200 */
.L_x_656:
        /* <DEDUP_REMOVED lines=11> */
.L_x_646:
        /* <DEDUP_REMOVED lines=35> */
.L_x_661:
[----:B------:R-:W-:Y:S01]  /*5eb0*/  IMAD.MOV.U32 R26, RZ, RZ, R18 ;  /* 0x000000ffff1a7224 */ /* 0x000fe200078e0012 */
[----:B------:R-:W-:Y:S01]  /*5ec0*/  MOV R13, R19 ;  /* 0x00000013000d7202 */ /* 0x000fe20000000f00 */
[----:B------:R-:W-:Y:S01]  /*5ed0*/  IMAD.MOV.U32 R11, RZ, RZ, R5 ;  /* 0x000000ffff0b7224 */ /* 0x000fe200078e0005 */
[----:B------:R-:W-:Y:S02]  /*5ee0*/  MOV R14, R4 ;  /* 0x00000004000e7202 */ /* 0x000fe40000000f00 */
[----:B------:R-:W-:-:S07]  /*5ef0*/  MOV R12, 0x5f10 ;  /* 0x00005f10000c7802 */ /* 0x000fce0000000f00 */
[----:B------:R-:W-:Y:S05]  /*5f00*/  CALL.REL.NOINC `($__internal_14_$__cuda_sm20_div_s64) ;  /* 0x0000000800e47944 */ /* 0x000fea0003c00000 */
        /* <DEDUP_REMOVED lines=8> */
.L_x_662:
[----:B------:R-:W-:Y:S05]  /*5f90*/  BSYNC.RECONVERGENT B1 ;  /* 0x0000000000017941 */ /* 0x000fea0003800200 */
.L_x_660:
        /* <DEDUP_REMOVED lines=39> */
.L_x_664:
        /* <DEDUP_REMOVED lines=17> */
.L_x_665:
[----:B------:R-:W-:Y:S05]  /*6320*/  BSYNC.RECONVERGENT B1 ;  /* 0x0000000000017941 */ /* 0x000fea0003800200 */
.L_x_663:
        /* <DEDUP_REMOVED lines=11> */
.L_x_659:
        /* <DEDUP_REMOVED lines=31> */
.L_x_667:
[----:B------:R-:W-:Y:S02]  /*65d0*/  MOV R24, R20 ;  /* 0x0000001400187202 */ /* 0x000fe40000000f00 */
[----:B------:R-:W-:-:S07]  /*65e0*/  MOV R26, 0x6600 ;  /* 0x00006600001a7802 */ /* 0x000fce0000000f00 */
[----:B------:R-:W-:Y:S05]  /*65f0*/  CALL.REL.NOINC `($__internal_15_$__cuda_sm20_rem_s64) ;  /* 0x0000000800747944 */ /* 0x000fea0003c00000 */
[----:B------:R-:W-:Y:S01]  /*6600*/  MOV R4, R6 ;  /* 0x0000000600047202 */ /* 0x000fe20000000f00 */
[----:B------:R-:W-:-:S07]  /*6610*/  IMAD.MOV.U32 R5, RZ, RZ, R7 ;  /* 0x000000ffff057224 */ /* 0x000fce00078e0007 */
.L_x_668:
[----:B------:R-:W-:Y:S05]  /*6620*/  BSYNC.RECONVERGENT B1 ;  /* 0x0000000000017941 */ /* 0x000fea0003800200 */
.L_x_666:
        /* <DEDUP_REMOVED lines=9> */
.L_x_619:
[----:B------:R-:W2:Y:S04]  /*66c0*/  LDG.E R8, desc[UR12][R8.64] ;  /* 0x0000000c08087981 */ /* 0x000ea8000c1e1900 */
[----:B--2---:R1:W-:Y:S02]  /*66d0*/  STS [R3], R8 ;  /* 0x0000000803007388 */ /* 0x0043e40000000800 */
.L_x_618:
[----:B------:R-:W-:Y:S05]  /*66e0*/  BSYNC.RECONVERGENT B0 ;  /* 0x0000000000007941 */ /* 0x000fea0003800200 */
.L_x_570:
[----:B------:R-:W-:Y:S01]  /*66f0*/  BAR.SYNC.DEFER_BLOCKING 0x0 ;  /* 0x0000000000007b1d */ /* 0x000fe20000010000 */
[----:B------:R-:W-:Y:S02]  /*6700*/  ISETP.GE.U32.AND P0, PT, R2, 0x42, PT ;  /* 0x000000420200780c */ /* 0x000fe40003f06070 */
[----:B------:R-:W-:-:S11]  /*6710*/  ISETP.GT.U32.AND P1, PT, R0, 0x1f, PT ;  /* 0x0000001f0000780c */ /* 0x000fd60003f24070 */
[----:B------:R-:W-:Y:S05]  /*6720*/  @!P0 BRA `(.L_x_669) ;  /* 0x00000000002c8947 */ /* 0x000fea0003800000 */
.L_x_670:
[----:B------:R-:W-:-:S04]  /*6730*/  SHF.R.U32.HI R6, RZ, 0x1, R2 ;  /* 0x00000001ff067819 */ /* 0x000fc80000011602 */
[----:B------:R-:W-:-:S13]  /*6740*/  ISETP.GE.U32.AND P0, PT, R0, R6, PT ;  /* 0x000000060000720c */ /* 0x000fda0003f06070 */
[----:B------:R-:W-:Y:S01]  /*6750*/  @!P0 LEA R5, R6, R3, 0x2 ;  /* 0x0000000306058211 */ /* 0x000fe200078e10ff */
[----:B0-----:R-:W-:Y:S05]  /*6760*/  @!P0 LDS R4, [R3] ;  /* 0x0000000003048984 */ /* 0x001fea0000000800 */
[----:B------:R-:W0:Y:S02]  /*6770*/  @!P0 LDS R5, [R5] ;  /* 0x0000000005058984 */ /* 0x000e240000000800 */
[----:B0-----:R-:W-:-:S05]  /*6780*/  @!P0 FADD R4, R4, R5 ;  /* 0x0000000504048221 */ /* 0x001fca0000000000 */
[----:B------:R2:W-:Y:S01]  /*6790*/  @!P0 STS [R3], R4 ;  /* 0x0000000403008388 */ /* 0x0005e20000000800 */
[----:B------:R-:W-:Y:S01]  /*67a0*/  BAR.SYNC.DEFER_BLOCKING 0x0 ;  /* 0x0000000000007b1d */ /* 0x000fe20000010000 */
[----:B------:R-:W-:Y:S01]  /*67b0*/  ISETP.GT.U32.AND P0, PT, R2, 0x83, PT ;  /* 0x000000830200780c */ /* 0x000fe20003f04070 */
[----:B------:R-:W-:-:S12]  /*67c0*/  IMAD.MOV.U32 R2, RZ, RZ, R6 ;  /* 0x000000ffff027224 */ /* 0x000fd800078e0006 */
[----:B--2---:R-:W-:Y:S05]  /*67d0*/  @P0 BRA `(.L_x_670) ;  /* 0xfffffffc00d40947 */ /* 0x004fea000383ffff */
.L_x_669:
[----:B------:R-:W-:Y:S05]  /*67e0*/  @P1 EXIT ;  /* 0x000000000000194d */ /* 0x000fea0003800000 */
[----:B------:R-:W-:Y:S01]  /*67f0*/  LDS R2, [R3] ;  /* 0x0000000003027984 */ /* 0x000fe20000000800 */
[----:B------:R-:W-:-:S03]  /*6800*/  ISETP.NE.AND P0, PT, R0, RZ, PT ;  /* 0x000000ff0000720c */ /* 0x000fc60003f05270 */
[----:B------:R-:W2:Y:S02]  /*6810*/  LDS R5, [R3+0x80] ;  /* 0x0000800003057984 */ /* 0x000ea40000000800 */
[----:B--2---:R-:W-:-:S05]  /*6820*/  FADD R2, R2, R5 ;  /* 0x0000000502027221 */ /* 0x004fca0000000000 */
[----:B------:R-:W-:Y:S04]  /*6830*/  STS [R3], R2 ;  /* 0x0000000203007388 */ /* 0x000fe80000000800 */
[----:B0-----:R-:W-:Y:S04]  /*6840*/  LDS R4, [R3] ;  /* 0x0000000003047984 */ /* 0x001fe80000000800 */
        /* <DEDUP_REMOVED lines=8> */
[----:B-1----:R-:W0:Y:S02]  /*68d0*/  LDS R8, [R3+0x10] ;  /* 0x0000100003087984 */ /* 0x002e240000000800 */
        /* <DEDUP_REMOVED lines=18> */
[----:B------:R-:W1:Y:S01]  /*6a00*/  LDS R5, [UR4] ;  /* 0x00000004ff057984 */ /* 0x000e620008000800 */
[----:B------:R-:W-:Y:S02]  /*6a10*/  UMOV UR4, UR6 ;  /* 0x0000000600047c82 */ /* 0x000fe40008000000 */
[----:B--2---:R-:W-:-:S04]  /*6a20*/  UIMAD.WIDE.U32 UR4, UR7, UR8, UR4 ;  /* 0x00000008070472a5 */ /* 0x004fc8000f8e0004 */
[----:B------:R-:W-:Y:S02]  /*6a30*/  UIMAD UR7, UR7, UR9, UR5 ;  /* 0x00000009070772a4 */ /* 0x000fe4000f8e0205 */
[----:B---3--:R-:W-:-:S04]  /*6a40*/  ULEA UR5, UP0, UR4, UR10, 0x2 ;  /* 0x0000000a04057291 */ /* 0x008fc8000f8010ff */
[----:B------:R-:W-:Y:S02]  /*6a50*/  ULEA.HI.X UR4, UR4, UR11, UR7, 0x2, UP0 ;  /* 0x0000000b04047291 */ /* 0x000fe400080f1407 */
[----:B------:R-:W-:-:S04]  /*6a60*/  MOV R2, UR5 ;  /* 0x0000000500027c02 */ /* 0x000fc80008000f00 */
[----:B0-----:R-:W-:-:S05]  /*6a70*/  MOV R3, UR4 ;  /* 0x0000000400037c02 */ /* 0x001fca0008000f00 */
[----:B-1----:R-:W-:Y:S01]  /*6a80*/  STG.E desc[UR12][R2.64], R5 ;  /* 0x0000000502007986 */ /* 0x002fe2000c10190c */
[----:B------:R-:W-:Y:S05]  /*6a90*/  EXIT ;  /* 0x000000000000794d */ /* 0x000fea0003800000 */
        .weak           $__internal_14_$__cuda_sm20_div_s64
        .type           $__internal_14_$__cuda_sm20_div_s64,@function
        .size           $__internal_14_$__cuda_sm20_div_s64,($__internal_15_$__cuda_sm20_rem_s64 - $__internal_14_$__cuda_sm20_div_s64)
$__internal_14_$__cuda_sm20_div_s64:
        /* <DEDUP_REMOVED lines=82> */
[----:B------:R-:W-:Y:S06]  /*6fc0*/  RET.REL.NODEC R12 `(contiguous_reduce2_f32) ;  /* 0xffffff900c0c7950 */ /* 0x000fec0003c3ffff */
        .weak           $__internal_15_$__cuda_sm20_rem_s64
        .type           $__internal_15_$__cuda_sm20_rem_s64,@function
        .size           $__internal_15_$__cuda_sm20_rem_s64,(.L_x_3113 - $__internal_15_$__cuda_sm20_rem_s64)
$__internal_15_$__cuda_sm20_rem_s64:
        /* <DEDUP_REMOVED lines=76> */
[----:B------:R-:W-:Y:S06]  /*7490*/  RET.REL.NODEC R26 `(contiguous_reduce2_f32) ;  /* 0xffffff881ad87950 */ /* 0x000fec0003c3ffff */
.L_x_671:
        /* <DEDUP_REMOVED lines=14> */
.L_x_3113:


//--------------------- .text.uncontiguous_fast_reduce_f32 --------------------------
	.section	.text.uncontiguous_fast_reduce_f32,"ax",@progbits
	.align	128
        .global         uncontiguous_fast_reduce_f32
        .type           uncontiguous_fast_reduce_f32,@function
        .size           uncontiguous_fast_reduce_f32,(.L_x_3115 - uncontiguous_fast_reduce_f32)
        .other          uncontiguous_fast_reduce_f32,@"STO_CUDA_ENTRY STV_DEFAULT"
uncontiguous_fast_reduce_f32:
.text.uncontiguous_fast_reduce_f32:
        /* <DEDUP_REMOVED lines=16> */
[----:B------:R0:W-:Y:S02]  /*0100*/  STS [R3], RZ ;  /* 0x000000ff03007388 */ /* 0x0001e40000000800 */
        /* <DEDUP_REMOVED lines=24> */
.L_x_700:
        /* <DEDUP_REMOVED lines=33> */
.L_x_677:
[----:B------:R-:W-:Y:S01]  /*04a0*/  IMAD.MOV.U32 R29, RZ, RZ, R14 ;  /* 0x000000ffff1d7224 */ /* 0x000fe200078e000e */
[----:B------:R-:W-:Y:S01]  /*04b0*/  MOV R26, R15 ;  /* 0x0000000f001a7202 */ /* 0x000fe20000000f00 */
[----:B------:R-:W-:Y:S01]  /*04c0*/  IMAD.MOV.U32 R13, RZ, RZ, R16 ;  /* 0x000000ffff0d7224 */ /* 0x000fe200078e0010 */
[----:B------:R-:W-:Y:S02]  /*04d0*/  MOV R12, R17 ;  /* 0x00000011000c7202 */ /* 0x000fe40000000f00 */
[----:B------:R-:W-:-:S07]  /*04e0*/  MOV R11, 0x500 ;  /* 0x00000500000b7802 */ /* 0x000fce0000000f00 */
[----:B------:R-:W-:Y:S05]  /*04f0*/  CALL.REL.NOINC `($__internal_16_$__cuda_sm20_div_s64) ;  /* 0x0000006400d07944 */ /* 0x000fea0003c00000 */
        /* <DEDUP_REMOVED lines=9> */
.L_x_678:
[----:B------:R-:W-:Y:S05]  /*0590*/  BSYNC.RECONVERGENT B1 ;  /* 0x0000000000017941 */ /* 0x000fea0003800200 */
.L_x_676:
        /* <DEDUP_REMOVED lines=36> */
.L_x_680:
[----:B------:R-:W-:Y:S01]  /*07e0*/  IMAD.MOV.U32 R29, RZ, RZ, R7 ;  /* 0x000000ffff1d7224 */ /* 0x000fe200078e0007 */
[----:B------:R-:W-:Y:S01]  /*07f0*/  MOV R26, R8 ;  /* 0x00000008001a7202 */ /* 0x000fe20000000f00 */
[----:B------:R-:W-:Y:S01]  /*0800*/  IMAD.MOV.U32 R13, RZ, RZ, R16 ;  /* 0x000000ffff0d7224 */ /* 0x000fe200078e0010 */
[----:B------:R-:W-:Y:S02]  /*0810*/  MOV R12, R17 ;  /* 0x00000011000c7202 */ /* 0x000fe40000000f00 */
[----:B------:R-:W-:-:S07]  /*0820*/  MOV R11, 0x840 ;  /* 0x00000840000b7802 */ /* 0x000fce0000000f00 */
[----:B------:R-:W-:Y:S05]  /*0830*/  CALL.REL.NOINC `($__internal_16_$__cuda_sm20_div_s64) ;  /* 0x0000006400007944 */ /* 0x000fea0003c00000 */
        /* <DEDUP_REMOVED lines=10> */
.L_x_681:
[----:B------:R-:W-:Y:S05]  /*08e0*/  BSYNC.RECONVERGENT B1 ;  /* 0x0000000000017941 */ /* 0x000fea0003800200 */
.L_x_679:
        /* <DEDUP_REMOVED lines=37> */
.L_x_683:
[----:B------:R-:W-:Y:S01]  /*0b40*/  MOV R29, R14 ;  /* 0x0000000e001d7202 */ /* 0x000fe20000000f00 */
[----:B------:R-:W-:Y:S01]  /*0b50*/  IMAD.MOV.U32 R26, RZ, RZ, R15 ;  /* 0x000000ffff1a7224 */ /* 0x000fe200078e000f */
[----:B------:R-:W-:Y:S01]  /*0b60*/  MOV R13, R16 ;  /* 0x00000010000d7202 */ /* 0x000fe20000000f00 */
[----:B------:R-:W-:Y:S01]  /*0b70*/  IMAD.MOV.U32 R12, RZ, RZ, R17 ;  /* 0x000000ffff0c7224 */ /* 0x000fe200078e0011 */
[----:B------:R-:W-:-:S07]  /*0b80*/  MOV R11, 0xba0 ;  /* 0x00000ba0000b7802 */ /* 0x000fce0000000f00 */
[----:B------:R-:W-:Y:S05]  /*0b90*/  CALL.REL.NOINC `($__internal_16_$__cuda_sm20_div_s64) ;  /* 0x0000006000287944 */ /* 0x000fea0003c00000 */
        /* <DEDUP_REMOVED lines=10> */
.L_x_684:
[----:B------:R-:W-:Y:S05]  /*0c40*/  BSYNC.RECONVERGENT B1 ;  /* 0x0000000000017941 */ /* 0x000fea0003800200 */
.L_x_682:
        /* <DEDUP_REMOVED lines=34> */
.L_x_686:
        /* <DEDUP_REMOVED lines=16> */
.L_x_687:
[----:B------:R-:W-:Y:S05]  /*0f70*/  BSYNC.RECONVERGENT B1 ;  /* 0x0000000000017941 */ /* 0x000fea0003800200 */
.L_x_685:
        /* <DEDUP_REMOVED lines=37> */
.L_x_689:
        /* <DEDUP_REMOVED lines=17> */
.L_x_690:
[----:B------:R-:W-:Y:S05]  /*12e0*/  BSYNC.RECONVERGENT B1 ;  /* 0x0000000000017941 */ /* 0x000fea0003800200 */
.L_x_688:
        /* <DEDUP_REMOVED lines=35> */
.L_x_692:
        /* <DEDUP_REMOVED lines=16> */
.L_x_693:
[----:B------:R-:W-:Y:S05]  /*1620*/  BSYNC.RECONVERGENT B1 ;  /* 0x0000000000017941 */ /* 0x000fea0003800200 */
.L_x_691:
        /* <DEDUP_REMOVED lines=36> */
.L_x_695:
[----:B------:R-:W-:Y:S01]  /*1870*/  MOV R29, R14 ;  /* 0x0000000e001d7202 */ /* 0x000fe20000000f00 */
[----:B------:R-:W-:Y:S01]  /*1880*/  IMAD.MOV.U32 R26, RZ, RZ, R15 ;  /* 0x000000ffff1a7224 */ /* 0x000fe200078e000f */
[----:B------:R-:W-:Y:S01]  /*1890*/  MOV R13, R16 ;  /* 0x00000010000d7202 */ /* 0x000fe20000000f00 */
[----:B------:R-:W-:Y:S01]  /*18a0*/  IMAD.MOV.U32 R12, RZ, RZ, R17 ;  /* 0x000000ffff0c7224 */ /* 0x000fe200078e0011 */
[----:B------:R-:W-:-:S07]  /*18b0*/  MOV R11, 0x18d0 ;  /* 0x000018d0000b7802 */ /* 0x000fce0000000f00 */
[----:B------:R-:W-:Y:S05]  /*18c0*/  CALL.REL.NOINC `($__internal_16_$__cuda_sm20_div_s64) ;  /* 0x0000005000dc7944 */ /* 0x000fea0003c00000 */
        /* <DEDUP_REMOVED lines=11> */
.L_x_696:
[----:B------:R-:W-:Y:S05]  /*1980*/  BSYNC.RECONVERGENT B1 ;  /* 0x0000000000017941 */ /* 0x000fea0003800200 */
.L_x_694:
        /* <DEDUP_REMOVED lines=36> */
.L_x_698:
        /* <DEDUP_REMOVED lines=17> */
.L_x_699:
[----:B------:R-:W-:Y:S05]  /*1ce0*/  BSYNC.RECONVERGENT B1 ;  /* 0x0000000000017941 */ /* 0x000fea0003800200 */
.L_x_697:
        /* <DEDUP_REMOVED lines=10> */
.L_x_675:
        /* <DEDUP_REMOVED lines=36> */
.L_x_703:
[----:B------:R-:W-:Y:S01]  /*1fd0*/  MOV R29, R14 ;  /* 0x0000000e001d7202 */ /* 0x000fe20000000f00 */
[----:B------:R-:W-:Y:S01]  /*1fe0*/  IMAD.MOV.U32 R26, RZ, RZ, R15 ;  /* 0x000000ffff1a7224 */ /* 0x000fe200078e000f */
[----:B------:R-:W-:Y:S01]  /*1ff0*/  MOV R13, R16 ;  /* 0x00000010000d7202 */ /* 0x000fe20000000f00 */
[----:B------:R-:W-:Y:S01]  /*2000*/  IMAD.MOV.U32 R12, RZ, RZ, R17 ;  /* 0x000000ffff0c7224 */ /* 0x000fe200078e0011 */
[----:B------:R-:W-:-:S07]  /*2010*/  MOV R11, 0x2030 ;  /* 0x00002030000b7802 */ /* 0x000fce0000000f00 */
[----:B------:R-:W-:Y:S05]  /*2020*/  CALL.REL.NOINC `($__internal_16_$__cuda_sm20_div_s64) ;  /* 0x0000004c00047944 */ /* 0x000fea0003c00000 */
        /* <DEDUP_REMOVED lines=9> */
.L_x_704:
[----:B------:R-:W-:Y:S05]  /*20c0*/  BSYNC.RECONVERGENT B1 ;  /* 0x0000000000017941 */ /* 0x000fea0003800200 */
.L_x_702:
        /* <DEDUP_REMOVED lines=36> */
.L_x_706:
        /* <DEDUP_REMOVED lines=17> */
.L_x_707:
[----:B------:R-:W-:Y:S05]  /*2420*/  BSYNC.RECONVERGENT B1 ;  /* 0x0000000000017941 */ /* 0x000fea0003800200 */
.L_x_705:
        /* <DEDUP_REMOVED lines=38> */
.L_x_709:
        /* <DEDUP_REMOVED lines=16> */
.L_x_710:
[----:B------:R-:W-:Y:S05]  /*2790*/  BSYNC.RECONVERGENT B1 ;  /* 0x0000000000017941 */ /* 0x000fea0003800200 */
.L_x_708:
        /* <DEDUP_REMOVED lines=36> */
.L_x_712:
        /* <DEDUP_REMOVED lines=16> */
.L_x_713:
[----:B------:R-:W-:Y:S05]  /*2ae0*/  BSYNC.RECONVERGENT B1 ;  /* 0x0000000000017941 */ /* 0x000fea0003800200 */
.L_x_711:
[----:B------:R-:W-:Y:S01]  /*2af0*/  IMAD R5, R5, R38, RZ ;  /* 0x0000002605057224 */ /* 0x000fe200078e02ff */
[----:B------:R-:W-:Y:S01]  /*2b00*/  IADD3 R9, PT, PT, R9, -0x2, RZ ;  /* 0xfffffffe09097810 */ /* 0x000fe20007ffe0ff */
[----:B------:R-:W-:Y:S02]  /*2b10*/  IMAD.MOV.U32 R34, RZ, RZ, R20 ;  /* 0x000000ffff227224 */ /* 0x000fe400078e0014 */
[-C--:B------:R-:W-:Y:S02]  /*2b20*/  IMAD R5, R39, R10.reuse, R5 ;  /* 0x0000000a27057224 */ /* 0x080fe400078e0205 */
[----:B------:R-:W-:-:S04]  /*2b30*/  IMAD.WIDE.U32 R34, R38, R10, R34 ;  /* 0x0000000a26227225 */ /* 0x000fc800078e0022 */
[----:B------:R-:W-:Y:S01]  /*2b40*/  IMAD.IADD R6, R35, 0x1, R5 ;  /* 0x0000000123067824 */ /* 0x000fe200078e0205 */
[----:B------:R-:W-:-:S07]  /*2b50*/  MOV R5, R34 ;  /* 0x0000002200057202 */ /* 0x000fce0000000f00 */
.L_x_701:
        /* <DEDUP_REMOVED lines=31> */
.L_x_715:
[----:B------:R-:W-:Y:S01]  /*2d50*/  IMAD.MOV.U32 R20, RZ, RZ, R14 ;  /* 0x000000ffff147224 */ /* 0x000fe200078e000e */
[----:B------:R-:W-:Y:S01]  /*2d60*/  MOV R24, R15 ;  /* 0x0000000f00187202 */ /* 0x000fe20000000f00 */
[----:B------:R-:W-:Y:S01]  /*2d70*/  IMAD.MOV.U32 R21, RZ, RZ, R16 ;  /* 0x000000ffff157224 */ /* 0x000fe200078e0010 */
[----:B------:R-:W-:Y:S02]  /*2d80*/  MOV R22, R17 ;  /* 0x0000001100167202 */ /* 0x000fe40000000f00 */
[----:B------:R-:W-:-:S07]  /*2d90*/  MOV R23, 0x2db0 ;  /* 0x00002db000177802 */ /* 0x000fce0000000f00 */
[----:B------:R-:W-:Y:S05]  /*2da0*/  CALL.REL.NOINC `($__internal_17_$__cuda_sm20_rem_s64) ;  /* 0x0000004000f47944 */ /* 0x000fea0003c00000 */
[----:B------:R-:W-:Y:S01]  /*2db0*/  IMAD.MOV.U32 R10, RZ, RZ, R12 ;  /* 0x000000ffff0a7224 */ /* 0x000fe200078e000c */
[----:B------:R-:W-:-:S07]  /*2dc0*/  MOV R11, R13 ;  /* 0x0000000d000b7202 */ /* 0x000fce0000000f00 */
.L_x_716:
[----:B------:R-:W-:Y:S05]  /*2dd0*/  BSYNC.RECONVERGENT B1 ;  /* 0x0000000000017941 */ /* 0x000fea0003800200 */
.L_x_714:
        /* <DEDUP_REMOVED lines=33> */
.L_x_718:
[----:B------:R-:W-:Y:S01]  /*2ff0*/  MOV R21, R16 ;  /* 0x0000001000157202 */ /* 0x000fe20000000f00 */
[----:B------:R-:W-:Y:S01]  /*3000*/  IMAD.MOV.U32 R22, RZ, RZ, R17 ;  /* 0x000000ffff167224 */ /* 0x000fe200078e0011 */
[----:B------:R-:W-:Y:S01]  /*3010*/  MOV R20, R7 ;  /* 0x0000000700147202 */ /* 0x000fe20000000f00 */
[----:B------:R-:W-:Y:S01]  /*3020*/  IMAD.MOV.U32 R24, RZ, RZ, R8 ;  /* 0x000000ffff187224 */ /* 0x000fe200078e0008 */
[----:B------:R-:W-:-:S07]  /*3030*/  MOV R23, 0x3050 ;  /* 0x0000305000177802 */ /* 0x000fce0000000f00 */
[----:B------:R-:W-:Y:S05]  /*3040*/  CALL.REL.NOINC `($__internal_17_$__cuda_sm20_rem_s64) ;  /* 0x00000040004c7944 */ /* 0x000fea0003c00000 */
[----:B------:R-:W-:Y:S01]  /*3050*/  MOV R8, R12 ;  /* 0x0000000c00087202 */ /* 0x000fe20000000f00 */
[----:B------:R-:W-:-:S07]  /*3060*/  IMAD.MOV.U32 R9, RZ, RZ, R13 ;  /* 0x000000ffff097224 */ /* 0x000fce00078e000d */
.L_x_719:
[----:B------:R-:W-:Y:S05]  /*3070*/  BSYNC.RECONVERGENT B1 ;  /* 0x0000000000017941 */ /* 0x000fea0003800200 */
.L_x_717:
[----:B------:R-:W-:Y:S01]  /*3080*/  MOV R10, R5 ;  /* 0x00000005000a7202 */ /* 0x000fe20000000f00 */
[----:B------:R-:W-:Y:S02]  /*3090*/  IMAD R7, R9, R18, RZ ;  /* 0x0000001209077224 */ /* 0x000fe400078e02ff */
[----:B------:R-:W-:Y:S02]  /*30a0*/  IMAD.MOV.U32 R11, RZ, RZ, R6 ;  /* 0x000000ffff0b7224 */ /* 0x000fe400078e0006 */
[-C--:B------:R-:W-:Y:S02]  /*30b0*/  IMAD R7, R19, R8.reuse, R7 ;  /* 0x0000000813077224 */ /* 0x080fe400078e0207 */
[----:B------:R-:W-:-:S04]  /*30c0*/  IMAD.WIDE.U32 R10, R18, R8, R10 ;  /* 0x00000008120a7225 */ /* 0x000fc800078e000a */
[----:B------:R-:W-:Y:S01]  /*30d0*/  IMAD.MOV.U32 R5, RZ, RZ, R10 ;  /* 0x000000ffff057224 */ /* 0x000fe200078e000a */
[----:B------:R-:W-:-:S07]  /*30e0*/  IADD3 R6, PT, PT, R11, R7, RZ ;  /* 0x000000070b067210 */ /* 0x000fce0007ffe0ff */
.L_x_674:
        /* <DEDUP_REMOVED lines=10> */
.L_x_673:
        /* <DEDUP_REMOVED lines=20> */
.L_x_747:
        /* <DEDUP_REMOVED lines=33> */
.L_x_724:
[----:B------:R-:W-:Y:S01]  /*34e0*/  IMAD.MOV.U32 R29, RZ, RZ, R15 ;  /* 0x000000ffff1d7224 */ /* 0x000fe200078e000f */
[----:B------:R-:W-:Y:S01]  /*34f0*/  MOV R26, R14 ;  /* 0x0000000e001a7202 */ /* 0x000fe20000000f00 */
[----:B------:R-:W-:Y:S01]  /*3500*/  IMAD.MOV.U32 R13, RZ, RZ, R34 ;  /* 0x000000ffff0d7224 */ /* 0x000fe200078e0022 */
[----:B------:R-:W-:Y:S02]  /*3510*/  MOV R12, R35 ;  /* 0x00000023000c7202 */ /* 0x000fe40000000f00 */
[----:B------:R-:W-:-:S07]  /*3520*/  MOV R11, 0x3540 ;  /* 0x00003540000b7802 */ /* 0x000fce0000000f00 */
[----:B-123--:R-:W-:Y:S05]  /*3530*/  CALL.REL.NOINC `($__internal_16_$__cuda_sm20_div_s64) ;  /* 0x0000003400c07944 */ /* 0x00efea0003c00000 */
        /* <DEDUP_REMOVED lines=11> */
.L_x_725:
[----:B------:R-:W-:Y:S05]  /*35f0*/  BSYNC.RECONVERGENT B1 ;  /* 0x0000000000017941 */ /* 0x000fea0003800200 */
.L_x_723:
        /* <DEDUP_REMOVED lines=39> */
.L_x_727:
[----:B------:R-:W-:Y:S01]  /*3870*/  IMAD.MOV.U32 R29, RZ, RZ, R34 ;  /* 0x000000ffff1d7224 */ /* 0x000fe200078e0022 */
[----:B------:R-:W-:Y:S01]  /*3880*/  MOV R26, R35 ;  /* 0x00000023001a7202 */ /* 0x000fe20000000f00 */
[----:B------:R-:W-:Y:S01]  /*3890*/  IMAD.MOV.U32 R13, RZ, RZ, R36 ;  /* 0x000000ffff0d7224 */ /* 0x000fe200078e0024 */
[----:B------:R-:W-:Y:S02]  /*38a0*/  MOV R12, R37 ;  /* 0x00000025000c7202 */ /* 0x000fe40000000f00 */
[----:B------:R-:W-:-:S07]  /*38b0*/  MOV R11, 0x38d0 ;  /* 0x000038d0000b7802 */ /* 0x000fce0000000f00 */
[----:B-1----:R-:W-:Y:S05]  /*38c0*/  CALL.REL.NOINC `($__internal_16_$__cuda_sm20_div_s64) ;  /* 0x0000003000dc7944 */ /* 0x002fea0003c00000 */
        /* <DEDUP_REMOVED lines=11> */
.L_x_728:
[----:B------:R-:W-:Y:S05]  /*3980*/  BSYNC.RECONVERGENT B1 ;  /* 0x0000000000017941 */ /* 0x000fea0003800200 */
.L_x_726:
        /* <DEDUP_REMOVED lines=38> */
.L_x_730:
[----:B------:R-:W-:Y:S01]  /*3bf0*/  MOV R29, R34 ;  /* 0x00000022001d7202 */ /* 0x000fe20000000f00 */
[----:B------:R-:W-:Y:S01]  /*3c00*/  IMAD.MOV.U32 R26, RZ, RZ, R35 ;  /* 0x000000ffff1a7224 */ /* 0x000fe200078e0023 */
[----:B------:R-:W-:Y:S01]  /*3c10*/  MOV R13, R36 ;  /* 0x00000024000d7202 */ /* 0x000fe20000000f00 */
[----:B------:R-:W-:Y:S01]  /*3c20*/  IMAD.MOV.U32 R12, RZ, RZ, R37 ;  /* 0x000000ffff0c7224 */ /* 0x000fe200078e0025 */
[----:B------:R-:W-:-:S07]  /*3c30*/  MOV R11, 0x3c50 ;  /* 0x00003c50000b7802 */ /* 0x000fce0000000f00 */
[----:B-1----:R-:W-:Y:S05]  /*3c40*/  CALL.REL.NOINC `($__internal_16_$__cuda_sm20_div_s64) ;  /* 0x0000002c00fc7944 */ /* 0x002fea0003c00000 */
        /* <DEDUP_REMOVED lines=11> */
.L_x_731:
[----:B------:R-:W-:Y:S05]  /*3d00*/  BSYNC.RECONVERGENT B1 ;  /* 0x0000000000017941 */ /* 0x000fea0003800200 */
.L_x_729:
        /* <DEDUP_REMOVED lines=38> */
.L_x_733:
        /* <DEDUP_REMOVED lines=17> */
.L_x_734:
[----:B------:R-:W-:Y:S05]  /*4080*/  BSYNC.RECONVERGENT B1 ;  /* 0x0000000000017941 */ /* 0x000fea0003800200 */
.L_x_732:
        /* <DEDUP_REMOVED lines=39> */
.L_x_736:
        /* <DEDUP_REMOVED lines=17> */
.L_x_737:
[----:B------:R-:W-:Y:S05]  /*4410*/  BSYNC.RECONVERGENT B1 ;  /* 0x0000000000017941 */ /* 0x000fea0003800200 */
.L_x_735:
        /* <DEDUP_REMOVED lines=38> */
.L_x_739:
        /* <DEDUP_REMOVED lines=17> */
.L_x_740:
[----:B------:R-:W-:Y:S05]  /*4790*/  BSYNC.RECONVERGENT B1 ;  /* 0x0000000000017941 */ /* 0x000fea0003800200 */
.L_x_738:
        /* <DEDUP_REMOVED lines=38> */
.L_x_742:
        /* <DEDUP_REMOVED lines=17> */
.L_x_743:
[----:B------:R-:W-:Y:S05]  /*4b10*/  BSYNC.RECONVERGENT B1 ;  /* 0x0000000000017941 */ /* 0x000fea0003800200 */
.L_x_741:
        /* <DEDUP_REMOVED lines=36> */
.L_x_745:
        /* <DEDUP_REMOVED lines=17> */
.L_x_746:
[----:B------:R-:W-:Y:S05]  /*4e70*/  BSYNC.RECONVERGENT B1 ;  /* 0x0000000000017941 */ /* 0x000fea0003800200 */
.L_x_744:
[----:B-1----:R-:W-:-:S05]  /*4e80*/  IMAD.WIDE.U32 R24, R6, 0x8, R16 ;  /* 0x0000000806187825 */ /* 0x002fca00078e0010 */
[----:B------:R-:W2:Y:S01]  /*4e90*/  LDG.E.64 R6, desc[UR6][R24.64] ;  /* 0x0000000618067981 */ /* 0x000ea2000c1e1b00 */
[----:B------:R-:W-:Y:S01]  /*4ea0*/  MOV R12, R38 ;  /* 0x00000026000c7202 */ /* 0x000fe20000000f00 */
        /* <DEDUP_REMOVED lines=9> */
.L_x_722:
        /* <DEDUP_REMOVED lines=15> */
[----:B------:R-:W-:Y:S02]  /*5030*/  ISETP.NE.U32.AND P2, PT, R16, RZ, PT ;  /* 0x000000ff1000720c */ /* 0x000fe40003f45070 */
        /* <DEDUP_REMOVED lines=19> */
.L_x_750:
[----:B------:R-:W-:Y:S01]  /*5170*/  MOV R29, R15 ;  /* 0x0000000f001d7202 */ /* 0x000fe20000000f00 */
[----:B------:R-:W-:Y:S01]  /*5180*/  IMAD.MOV.U32 R26, RZ, RZ, R14 ;  /* 0x000000ffff1a7224 */ /* 0x000fe200078e000e */
[----:B------:R-:W-:Y:S02]  /*5190*/  MOV R13, R16 ;  /* 0x00000010000d7202 */ /* 0x000fe40000000f00 */
[----:B------:R-:W-:Y:S02]  /*51a0*/  MOV R12, R17 ;  /* 0x00000011000c7202 */ /* 0x000fe40000000f00 */
[----:B------:R-:W-:-:S07]  /*51b0*/  MOV R11, 0x51d0 ;  /* 0x000051d0000b7802 */ /* 0x000fce0000000f00 */
[----:B------:R-:W-:Y:S05]  /*51c0*/  CALL.REL.NOINC `($__internal_16_$__cuda_sm20_div_s64) ;  /* 0x00000018009c7944 */ /* 0x000fea0003c00000 */
[----:B------:R-:W-:Y:S02]  /*51d0*/  IADD3 R19, P0, PT, RZ, -R24, RZ ;  /* 0x80000018ff137210 */ /* 0x000fe40007f1e0ff */
[----:B------:R-:W-:Y:S02]  /*51e0*/  MOV R10, R15 ;  /* 0x0000000f000a7202 */ /* 0x000fe40000000f00 */
[----:B------:R-:W-:Y:S01]  /*51f0*/  MOV R11, R14 ;  /* 0x0000000e000b7202 */ /* 0x000fe20000000f00 */
[----:B------:R-:W-:Y:S01]  /*5200*/  IMAD.X R13, RZ, RZ, ~R25, P0 ;  /* 0x000000ffff0d7224 */ /* 0x000fe200000e0e19 */
[----:B------:R-:W-:-:S03]  /*5210*/  MOV R18, R24 ;  /* 0x0000001800127202 */ /* 0x000fc60000000f00 */
[----:B------:R-:W-:Y:S02]  /*5220*/  IMAD R13, R13, R16, RZ ;  /* 0x000000100d0d7224 */ /* 0x000fe400078e02ff */
[----:B------:R-:W-:-:S04]  /*5230*/  IMAD.WIDE.U32 R10, R16, R19, R10 ;  /* 0x00000013100a7225 */ /* 0x000fc800078e000a */
[----:B------:R-:W-:Y:S02]  /*5240*/  IMAD R13, R17, R19, R13 ;  /* 0x00000013110d7224 */ /* 0x000fe400078e020d */
[----:B------:R-:W-:Y:S02]  /*5250*/  IMAD.MOV.U32 R15, RZ, RZ, R10 ;  /* 0x000000ffff0f7224 */ /* 0x000fe400078e000a */
[----:B------:R-:W-:Y:S01]  /*5260*/  IMAD.MOV.U32 R19, RZ, RZ, R25 ;  /* 0x000000ffff137224 */ /* 0x000fe200078e0019 */
[----:B------:R-:W-:-:S07]  /*5270*/  IADD3 R10, PT, PT, R11, R13, RZ ;  /* 0x0000000d0b0a7210 */ /* 0x000fce0007ffe0ff */
.L_x_751:
[----:B------:R-:W-:Y:S05]  /*5280*/  BSYNC.RECONVERGENT B1 ;  /* 0x0000000000017941 */ /* 0x000fea0003800200 */
.L_x_749:
        /* <DEDUP_REMOVED lines=41> */
.L_x_753:
[----:B------:R-:W-:Y:S01]  /*5520*/  MOV R29, R18 ;  /* 0x00000012001d7202 */ /* 0x000fe20000000f00 */
[----:B------:R-:W-:Y:S01]  /*5530*/  IMAD.MOV.U32 R13, RZ, RZ, R16 ;  /* 0x000000ffff0d7224 */ /* 0x000fe200078e0010 */
[----:B------:R-:W-:Y:S02]  /*5540*/  MOV R26, R19 ;  /* 0x00000013001a7202 */ /* 0x000fe40000000f00 */
[----:B------:R-:W-:Y:S02]  /*5550*/  MOV R12, R17 ;  /* 0x00000011000c7202 */ /* 0x000fe40000000f00 */
[----:B------:R-:W-:-:S07]  /*5560*/  MOV R11, 0x5580 ;  /* 0x00005580000b7802 */ /* 0x000fce0000000f00 */
[----:B------:R-:W-:Y:S05]  /*5570*/  CALL.REL.NOINC `($__internal_16_$__cuda_sm20_div_s64) ;  /* 0x0000001400b07944 */ /* 0x000fea0003c00000 */
        /* <DEDUP_REMOVED lines=11> */
.L_x_754:
[----:B------:R-:W-:Y:S05]  /*5630*/  BSYNC.RECONVERGENT B1 ;  /* 0x0000000000017941 */ /* 0x000fea0003800200 */
.L_x_752:
        /* <DEDUP_REMOVED lines=40> */
.L_x_756:
        /* <DEDUP_REMOVED lines=17> */
.L_x_757:
[----:B------:R-:W-:Y:S05]  /*59d0*/  BSYNC.RECONVERGENT B1 ;  /* 0x0000000000017941 */ /* 0x000fea0003800200 */
.L_x_755:
        /* <DEDUP_REMOVED lines=39> */
.L_x_759:
[----:B------:R-:W-:Y:S01]  /*5c50*/  MOV R29, R18 ;  /* 0x00000012001d7202 */ /* 0x000fe20000000f00 */
[----:B------:R-:W-:Y:S01]  /*5c60*/  IMAD.MOV.U32 R26, RZ, RZ, R19 ;  /* 0x000000ffff1a7224 */ /* 0x000fe200078e0013 */
[----:B------:R-:W-:Y:S02]  /*5c70*/  MOV R13, R20 ;  /* 0x00000014000d7202 */ /* 0x000fe40000000f00 */
[----:B------:R-:W-:Y:S02]  /*5c80*/  MOV R12, R21 ;  /* 0x00000015000c7202 */ /* 0x000fe40000000f00 */
[----:B------:R-:W-:-:S07]  /*5c90*/  MOV R11, 0x5cb0 ;  /* 0x00005cb0000b7802 */ /* 0x000fce0000000f00 */
[----:B------:R-:W-:Y:S05]  /*5ca0*/  CALL.REL.NOINC `($__internal_16_$__cuda_sm20_div_s64) ;  /* 0x0000000c00e47944 */ /* 0x000fea0003c00000 */
        /* <DEDUP_REMOVED lines=11> */
.L_x_760:
[----:B------:R-:W-:Y:S05]  /*5d60*/  BSYNC.RECONVERGENT B1 ;  /* 0x0000000000017941 */ /* 0x000fea0003800200 */
.L_x_758:
        /* <DEDUP_REMOVED lines=10> */
.L_x_748:
        /* <DEDUP_REMOVED lines=34> */
.L_x_763:
        /* <DEDUP_REMOVED lines=17> */
.L_x_764:
[----:B------:R-:W-:Y:S05]  /*6140*/  BSYNC.RECONVERGENT B1 ;  /* 0x0000000000017941 */ /* 0x000fea0003800200 */
.L_x_762:
        /* <DEDUP_REMOVED lines=41> */
.L_x_766:
        /* <DEDUP_REMOVED lines=17> */
.L_x_767:
[----:B------:R-:W-:Y:S05]  /*64f0*/  BSYNC.RECONVERGENT B1 ;  /* 0x0000000000017941 */ /* 0x000fea0003800200 */
.L_x_765:
        /* <DEDUP_REMOVED lines=10> */
.L_x_761:
        /* <DEDUP_REMOVED lines=31> */
.L_x_769:
[----:B------:R-:W-:Y:S01]  /*6790*/  MOV R21, R10 ;  /* 0x0000000a00157202 */ /* 0x000fe20000000f00 */
[----:B------:R-:W-:Y:S01]  /*67a0*/  IMAD.MOV.U32 R20, RZ, RZ, R15 ;  /* 0x000000ffff147224 */ /* 0x000fe200078e000f */
[----:B------:R-:W-:Y:S02]  /*67b0*/  MOV R22, R11 ;  /* 0x0000000b00167202 */ /* 0x000fe40000000f00 */
[----:B------:R-:W-:Y:S02]  /*67c0*/  MOV R24, R14 ;  /* 0x0000000e00187202 */ /* 0x000fe40000000f00 */
[----:B------:R-:W-:-:S07]  /*67d0*/  MOV R23, 0x67f0 ;  /* 0x000067f000177802 */ /* 0x000fce0000000f00 */
[----:B------:R-:W-:Y:S05]  /*67e0*/  CALL.REL.NOINC `($__internal_17_$__cuda_sm20_rem_s64) ;  /* 0x0000000800647944 */ /* 0x000fea0003c00000 */
[----:B------:R-:W-:Y:S01]  /*67f0*/  MOV R10, R12 ;  /* 0x0000000c000a7202 */ /* 0x000fe20000000f00 */
[----:B------:R-:W-:-:S07]  /*6800*/  IMAD.MOV.U32 R11, RZ, RZ, R13 ;  /* 0x000000ffff0b7224 */ /* 0x000fce00078e000d */
.L_x_770:
[----:B------:R-:W-:Y:S05]  /*6810*/  BSYNC.RECONVERGENT B1 ;  /* 0x0000000000017941 */ /* 0x000fea0003800200 */
.L_x_768:
        /* <DEDUP_REMOVED lines=10> */
.L_x_721:
[----:B------:R-:W0:Y:S02]  /*68c0*/  LDCU.64 UR4, c[0x0][0x388] ;  /* 0x00007100ff0477ac */ /* 0x000e240008000a00 */
[----:B0-----:R-:W-:-:S04]  /*68d0*/  LEA R8, P0, R7, UR4, 0x2 ;  /* 0x0000000407087c11 */ /* 0x001fc8000f8010ff */
[----:B------:R-:W-:-:S05]  /*68e0*/  LEA.HI.X R9, R7, UR5, R6, 0x2, P0 ;  /* 0x0000000507097c11 */ /* 0x000fca00080f1406 */
[----:B------:R-:W2:Y:S04]  /*68f0*/  LDG.E R8, desc[UR6][R8.64] ;  /* 0x0000000608087981 */ /* 0x000ea8000c1e1900 */
[----:B--2---:R0:W-:Y:S02]  /*6900*/  STS [R3], R8 ;  /* 0x0000000803007388 */ /* 0x0041e40000000800 */
.L_x_720:
[----:B------:R-:W-:Y:S05]  /*6910*/  BSYNC.RECONVERGENT B0 ;  /* 0x0000000000007941 */ /* 0x000fea0003800200 */
.L_x_672:
[----:B------:R-:W-:Y:S01]  /*6920*/  BAR.SYNC.DEFER_BLOCKING 0x0 ;  /* 0x0000000000007b1d */ /* 0x000fe20000010000 */
[----:B------:R-:W-:Y:S02]  /*6930*/  ISETP.GE.U32.AND P0, PT, R4, 0x42, PT ;  /* 0x000000420400780c */ /* 0x000fe40003f06070 */
[----:B------:R-:W-:-:S11]  /*6940*/  ISETP.GT.U32.AND P1, PT, R2, 0x1f, PT ;  /* 0x0000001f0200780c */ /* 0x000fd60003f24070 */
[----:B------:R-:W-:Y:S05]  /*6950*/  @!P0 BRA `(.L_x_771) ;  /* 0x00000000002c8947 */ /* 0x000fea0003800000 */
.L_x_772:
[----:B------:R-:W-:-:S04]  /*6960*/  SHF.R.U32.HI R7, RZ, 0x1, R4 ;  /* 0x00000001ff077819 */ /* 0x000fc80000011604 */
[----:B------:R-:W-:-:S13]  /*6970*/  ISETP.GE.U32.AND P0, PT, R2, R7, PT ;  /* 0x000000070200720c */ /* 0x000fda0003f06070 */
[----:B-1----:R-:W-:Y:S01]  /*6980*/  @!P0 LEA R6, R7, R3, 0x2 ;  /* 0x0000000307068211 */ /* 0x002fe200078e10ff */
[----:B------:R-:W-:Y:S05]  /*6990*/  @!P0 LDS R5, [R3] ;  /* 0x0000000003058984 */ /* 0x000fea0000000800 */
[----:B------:R-:W0:Y:S02]  /*69a0*/  @!P0 LDS R6, [R6] ;  /* 0x0000000006068984 */ /* 0x000e240000000800 */
[----:B0-----:R-:W-:-:S05]  /*69b0*/  @!P0 FADD R8, R5, R6 ;  /* 0x0000000605088221 */ /* 0x001fca0000000000 */
[----:B------:R2:W-:Y:S01]  /*69c0*/  @!P0 STS [R3], R8 ;  /* 0x0000000803008388 */ /* 0x0005e20000000800 */
[----:B------:R-:W-:Y:S01]  /*69d0*/  BAR.SYNC.DEFER_BLOCKING 0x0 ;  /* 0x0000000000007b1d */ /* 0x000fe20000010000 */
[----:B------:R-:W-:Y:S01]  /*69e0*/  ISETP.GT.U32.AND P0, PT, R4, 0x83, PT ;  /* 0x000000830400780c */ /* 0x000fe20003f04070 */
[----:B------:R-:W-:-:S12]  /*69f0*/  IMAD.MOV.U32 R4, RZ, RZ, R7 ;  /* 0x000000ffff047224 */ /* 0x000fd800078e0007 */
[----:B--2---:R-:W-:Y:S05]  /*6a00*/  @P0 BRA `(.L_x_772) ;  /* 0xfffffffc00d40947 */ /* 0x004fea000383ffff */
.L_x_771:
[----:B------:R-:W-:Y:S05]  /*6a10*/  @P1 EXIT ;  /* 0x000000000000194d */ /* 0x000fea0003800000 */
[----:B------:R-:W-:Y:S01]  /*6a20*/  LDS R4, [R3] ;  /* 0x0000000003047984 */ /* 0x000fe20000000800 */
[----:B------:R-:W-:-:S03]  /*6a30*/  ISETP.NE.AND P0, PT, R2, RZ, PT ;  /* 0x000000ff0200720c */ /* 0x000fc60003f05270 */
[----:B------:R-:W2:Y:S02]  /*6a40*/  LDS R5, [R3+0x80] ;  /* 0x0000800003057984 */ /* 0x000ea40000000800 */
[----:B--2---:R-:W-:-:S05]  /*6a50*/  FADD R4, R4, R5 ;  /* 0x0000000504047221 */ /* 0x004fca0000000000 */
[----:B------:R-:W-:Y:S04]  /*6a60*/  STS [R3], R4 ;  /* 0x0000000403007388 */ /* 0x000fe80000000800 */
[----:B------:R-:W-:Y:S04]  /*6a70*/  LDS R5, [R3] ;  /* 0x0000000003057984 */ /* 0x000fe80000000800 */
[----:B-1----:R-:W1:Y:S02]  /*6a80*/  LDS R6, [R3+0x40] ;  /* 0x0000400003067984 */ /* 0x002e640000000800 */
[----:B-1----:R-:W-:-:S05]  /*6a90*/  FADD R6, R5, R6 ;  /* 0x0000000605067221 */ /* 0x002fca0000000000 */
[----:B------:R-:W-:Y:S04]  /*6aa0*/  STS [R3], R6 ;  /* 0x0000000603007388 */ /* 0x000fe80000000800 */
[----:B------:R-:W-:Y:S04]  /*6ab0*/  LDS R5, [R3] ;  /* 0x0000000003057984 */ /* 0x000fe80000000800 */
[----:B0-----:R-:W0:Y:S02]  /*6ac0*/  LDS R8, [R3+0x20] ;  /* 0x0000200003087984 */ /* 0x001e240000000800 */
        /* <DEDUP_REMOVED lines=16> */
[----:B------:R-:W-:-:S07]  /*6bd0*/  UMOV UR4, 0x400 ;  /* 0x0000040000047882 */ /* 0x000fce0000000000 */
[----:B0-----:R-:W0:Y:S01]  /*6be0*/  LDC.64 R2, c[0x0][0x380] ;  /* 0x0000e000ff027b82 */ /* 0x001e220000000a00 */
[----:B-1----:R-:W-:Y:S01]  /*6bf0*/  ULEA UR4, UR5, UR4, 0x18 ;  /* 0x0000000405047291 */ /* 0x002fe2000f8ec0ff */
[----:B0-----:R-:W-:-:S08]  /*6c00*/  IMAD.WIDE.U32 R2, R0, 0x4, R2 ;  /* 0x0000000400027825 */ /* 0x001fd000078e0002 */
[----:B------:R-:W0:Y:S04]  /*6c10*/  LDS R5, [UR4] ;  /* 0x00000004ff057984 */ /* 0x000e280008000800 */
[----:B0-----:R-:W-:Y:S01]  /*6c20*/  STG.E desc[UR6][R2.64], R5 ;  /* 0x0000000502007986 */ /* 0x001fe2000c101906 */
[----:B------:R-:W-:Y:S05]  /*6c30*/  EXIT ;  /* 0x000000000000794d */ /* 0x000fea0003800000 */
        .weak           $__internal_16_$__cuda_sm20_div_s64
        .type           $__internal_16_$__cuda_sm20_div_s64,@function
        .size           $__internal_16_$__cuda_sm20_div_s64,($__internal_17_$__cuda_sm20_rem_s64 - $__internal_16_$__cuda_sm20_div_s64)
$__internal_16_$__cuda_sm20_div_s64:
        /* <DEDUP_REMOVED lines=83> */
[----:B------:R-:W-:Y:S05]  /*7170*/  RET.REL.NODEC R12 `(uncontiguous_fast_reduce_f32) ;  /* 0xffffff8c0ca07950 */ /* 0x000fea0003c3ffff */
        .weak           $__internal_17_$__cuda_sm20_rem_s64
        .type           $__internal_17_$__cuda_sm20_rem_s64,@function
        .size           $__internal_17_$__cuda_sm20_rem_s64,(.L_x_3115 - $__internal_17_$__cuda_sm20_rem_s64)
$__internal_17_$__cuda_sm20_rem_s64:
        /* <DEDUP_REMOVED lines=77> */
[----:B------:R-:W-:Y:S06]  /*7650*/  RET.REL.NODEC R10 `(uncontiguous_fast_reduce_f32) ;  /* 0xffffff880a687950 */ /* 0x000fec0003c3ffff */
.L_x_773:
        /* <DEDUP_REMOVED lines=10> */
.L_x_3115:


//--------------------- .text.contiguous_fast_reduce_f32 --------------------------
	.section	.text.contiguous_fast_reduce_f32,"ax",@progbits
	.align	128
        .global         contiguous_fast_reduce_f32
        .type           contiguous_fast_reduce_f32,@function
        .size           contiguous_fast_reduce_f32,(.L_x_3184 - contiguous_fast_reduce_f32)
        .other          contiguous_fast_reduce_f32,@"STO_CUDA_ENTRY STV_DEFAULT"
contiguous_fast_reduce_f32:
.text.contiguous_fast_reduce_f32:
        /* <DEDUP_REMOVED lines=15> */
[----:B-1----:R-:W-:-:S05]  /*00f0*/  @!P0 IMAD.WIDE.U32 R4, R9, 0x4, R4 ;  /* 0x0000000409048825 */ /* 0x002fca00078e0004 */
[----:B---3--:R-:W2:Y:S04]  /*0100*/  @!P0 LDG.E R7, desc[UR6][R6.64] ;  /* 0x0000000606078981 */ /* 0x008ea8000c1e1900 */
[----:B------:R-:W2:Y:S01]  /*0110*/  @!P0 LDG.E R4, desc[UR6][R4.64] ;  /* 0x0000000604048981 */ /* 0x000ea2000c1e1900 */
[----:B------:R-:W0:Y:S01]  /*0120*/  S2UR UR5, SR_CgaCtaId ;  /* 0x00000000000579c3 */ /* 0x000e220000008800 */
[----:B------:R-:W-:Y:S02]  /*0130*/  UMOV UR4, 0x400 ;  /* 0x0000040000047882 */ /* 0x000fe40000000000 */
[----:B0-----:R-:W-:-:S06]  /*0140*/  ULEA UR4, UR5, UR4, 0x18 ;  /* 0x0000000405047291 */ /* 0x001fcc000f8ec0ff */
[----:B------:R-:W-:-:S05]  /*0150*/  LEA R3, R2, UR4, 0x2 ;  /* 0x0000000402037c11 */ /* 0x000fca000f8e10ff */
[----:B------:R0:W-:Y:S01]  /*0160*/  STS [R3], RZ ;  /* 0x000000ff03007388 */ /* 0x0001e20000000800 */
[----:B------:R-:W-:Y:S01]  /*0170*/  MOV R8, UR8 ;  /* 0x0000000800087c02 */ /* 0x000fe20008000f00 */
[----:B------:R-:W-:Y:S01]  /*0180*/  BSSY.RECONVERGENT B0, `(.L_x_774) ;  /* 0x000000e000007945 */ /* 0x000fe20003800200 */
[----:B------:R-:W-:Y:S02]  /*0190*/  ISETP.GT.U32.AND P1, PT, R2, 0x1f, PT ;  /* 0x0000001f0200780c */ /* 0x000fe40003f24070 */
[----:B------:R-:W-:Y:S01]  /*01a0*/  ISETP.GE.U32.AND P2, PT, R8, 0x42, PT ;  /* 0x000000420800780c */ /* 0x000fe20003f46070 */
[----:B--2---:R-:W-:-:S05]  /*01b0*/  @!P0 FADD R10, R4, R7 ;  /* 0x00000007040a8221 */ /* 0x004fca0000000000 */
[----:B------:R0:W-:Y:S01]  /*01c0*/  @!P0 STS [R3], R10 ;  /* 0x0000000a03008388 */ /* 0x0001e20000000800 */
[----:B------:R-:W-:Y:S06]  /*01d0*/  @!P0 BRA `(.L_x_775) ;  /* 0x0000000000208947 */ /* 0x000fec0003800000 */
[----:B------:R-:W-:-:S04]  /*01e0*/  ISETP.GE.U32.AND P0, PT, R9, UR10, PT ;  /* 0x0000000a09007c0c */ /* 0x000fc8000bf06070 */
[----:B------:R-:W-:-:S13]  /*01f0*/  ISETP.GE.U32.AND.EX P0, PT, RZ, UR11, PT, P0 ;  /* 0x0000000bff007c0c */ /* 0x000fda000bf06100 */
[----:B------:R-:W-:Y:S05]  /*0200*/  @P0 BRA `(.L_x_775) ;  /* 0x0000000000140947 */ /* 0x000fea0003800000 */
[----:B------:R-:W1:Y:S02]  /*0210*/  LDCU.64 UR4, c[0x0][0x388] ;  /* 0x00007100ff0477ac */ /* 0x000e640008000a00 */
[----:B-1----:R-:W-:-:S04]  /*0220*/  LEA R4, P0, R9, UR4, 0x2 ;  /* 0x0000000409047c11 */ /* 0x002fc8000f8010ff */
[----:B------:R-:W-:-:S05]  /*0230*/  LEA.HI.X R5, R9, UR5, RZ, 0x2, P0 ;  /* 0x0000000509057c11 */ /* 0x000fca00080f14ff */
[----:B------:R-:W2:Y:S04]  /*0240*/  LDG.E R4, desc[UR6][R4.64] ;  /* 0x0000000604047981 */ /* 0x000ea8000c1e1900 */
[----:B--2---:R1:W-:Y:S02]  /*0250*/  STS [R3], R4 ;  /* 0x0000000403007388 */ /* 0x0043e40000000800 */
.L_x_775:
[----:B------:R-:W-:Y:S05]  /*0260*/  BSYNC.RECONVERGENT B0 ;  /* 0x0000000000007941 */ /* 0x000fea0003800200 */
.L_x_774:
[----:B------:R-:W-:Y:S06]  /*0270*/  BAR.SYNC.DEFER_BLOCKING 0x0 ;  /* 0x0000000000007b1d */ /* 0x000fec0000010000 */
[----:B------:R-:W-:Y:S05]  /*0280*/  @!P2 BRA `(.L_x_776) ;  /* 0x00000000002ca947 */ /* 0x000fea0003800000 */
.L_x_777:
[----:B------:R-:W-:-:S04]  /*0290*/  SHF.R.U32.HI R6, RZ, 0x1, R8 ;  /* 0x00000001ff067819 */ /* 0x000fc80000011608 */
[----:B------:R-:W-:-:S13]  /*02a0*/  ISETP.GE.U32.AND P0, PT, R2, R6, PT ;  /* 0x000000060200720c */ /* 0x000fda0003f06070 */
[----:B------:R-:W-:Y:S01]  /*02b0*/  @!P0 IMAD R5, R6, 0x4, R3 ;  /* 0x0000000406058824 */ /* 0x000fe200078e0203 */
[----:B-1----:R-:W-:Y:S05]  /*02c0*/  @!P0 LDS R4, [R3] ;  /* 0x0000000003048984 */ /* 0x002fea0000000800 */
[----:B------:R-:W1:Y:S02]  /*02d0*/  @!P0 LDS R5, [R5] ;  /* 0x0000000005058984 */ /* 0x000e640000000800 */
[----:B-1----:R-:W-:-:S05]  /*02e0*/  @!P0 FADD R4, R4, R5 ;  /* 0x0000000504048221 */ /* 0x002fca0000000000 */
[----:B------:R2:W-:Y:S01]  /*02f0*/  @!P0 STS [R3], R4 ;  /* 0x0000000403008388 */ /* 0x0005e20000000800 */
[----:B------:R-:W-:Y:S01]  /*0300*/  BAR.SYNC.DEFER_BLOCKING 0x0 ;  /* 0x0000000000007b1d */ /* 0x000fe20000010000 */
[----:B------:R-:W-:Y:S02]  /*0310*/  ISETP.GT.U32.AND P0, PT, R8, 0x83, PT ;  /* 0x000000830800780c */ /* 0x000fe40003f04070 */
[----:B------:R-:W-:-:S11]  /*0320*/  MOV R8, R6 ;  /* 0x0000000600087202 */ /* 0x000fd60000000f00 */
[----:B--2---:R-:W-:Y:S05]  /*0330*/  @P0 BRA `(.L_x_777) ;  /* 0xfffffffc00d40947 */ /* 0x004fea000383ffff */
.L_x_776:
[----:B------:R-:W-:Y:S05]  /*0340*/  @P1 EXIT ;  /* 0x000000000000194d */ /* 0x000fea0003800000 */
[----:B-1----:R-:W-:Y:S01]  /*0350*/  LDS R4, [R3] ;  /* 0x0000000003047984 */ /* 0x002fe20000000800 */
[----:B------:R-:W-:-:S03]  /*0360*/  ISETP.NE.AND P0, PT, R2, RZ, PT ;  /* 0x000000ff0200720c */ /* 0x000fc60003f05270 */
[----:B------:R-:W1:Y:S02]  /*0370*/  LDS R5, [R3+0x80] ;  /* 0x0000800003057984 */ /* 0x000e640000000800 */
[----:B-1----:R-:W-:-:S05]  /*0380*/  FADD R4, R4, R5 ;  /* 0x0000000504047221 */ /* 0x002fca0000000000 */
[----:B------:R-:W-:Y:S04]  /*0390*/  STS [R3], R4 ;  /* 0x0000000403007388 */ /* 0x000fe80000000800 */
[----:B------:R-:W-:Y:S04]  /*03a0*/  LDS R5, [R3] ;  /* 0x0000000003057984 */ /* 0x000fe80000000800 */
        /* <DEDUP_REMOVED lines=28> */
.L_x_778:
        /* <DEDUP_REMOVED lines=9> */
.L_x_3184:


//--------------------- .text.contiguous_reduce3_u64 --------------------------
	.section	.text.contiguous_reduce3_u64,"ax",@progbits
	.align	128
        .global         contiguous_reduce3_u64
        .type           contiguous_reduce3_u64,@function
        .size           contiguous_reduce3_u64,(.L_x_3117 - contiguous_reduce3_u64)
        .other          contiguous_reduce3_u64,@"STO_CUDA_ENTRY STV_DEFAULT"
contiguous_reduce3_u64:
.text.contiguous_reduce3_u64:
        /* <DEDUP_REMOVED lines=44> */
.L_x_797:
        /* <DEDUP_REMOVED lines=27> */
.L_x_781:
[----:B------:R-:W-:Y:S01]  /*0470*/  MOV R26, R0 ;  /* 0x00000000001a7202 */ /* 0x000fe20000000f00 */
[----:B------:R-:W-:Y:S01]  /*0480*/  IMAD.MOV.U32 R2, RZ, RZ, R34 ;  /* 0x000000ffff027224 */ /* 0x000fe200078e0022 */
[----:B------:R-:W-:Y:S02]  /*0490*/  MOV R3, R35 ;  /* 0x0000002300037202 */ /* 0x000fe40000000f00 */
[----:B------:R-:W-:-:S07]  /*04a0*/  MOV R10, 0x4c0 ;  /* 0x000004c0000a7802 */ /* 0x000fce0000000f00 */
[----:B012-4-:R-:W-:Y:S05]  /*04b0*/  CALL.REL.NOINC `($__internal_18_$__cuda_sm20_div_s64) ;  /* 0x0000003000d87944 */ /* 0x017fea0003c00000 */
        /* <DEDUP_REMOVED lines=10> */
.L_x_782:
        /* <DEDUP_REMOVED lines=33> */
.L_x_783:
[----:B------:R-:W-:Y:S01]  /*0770*/  MOV R2, R28 ;  /* 0x0000001c00027202 */ /* 0x000fe20000000f00 */
[----:B------:R-:W-:Y:S01]  /*0780*/  IMAD.MOV.U32 R3, RZ, RZ, R29 ;  /* 0x000000ffff037224 */ /* 0x000fe200078e001d */
[----:B------:R-:W-:-:S07]  /*0790*/  MOV R10, 0x7b0 ;  /* 0x000007b0000a7802 */ /* 0x000fce0000000f00 */
[----:B0---4-:R-:W-:Y:S05]  /*07a0*/  CALL.REL.NOINC `($__internal_18_$__cuda_sm20_div_s64) ;  /* 0x00000030001c7944 */ /* 0x011fea0003c00000 */
        /* <DEDUP_REMOVED lines=9> */
.L_x_784:
        /* <DEDUP_REMOVED lines=34> */
.L_x_785:
[----:B------:R-:W-:Y:S01]  /*0a60*/  IMAD.MOV.U32 R26, RZ, RZ, R0 ;  /* 0x000000ffff1a7224 */ /* 0x000fe200078e0000 */
[----:B------:R-:W-:Y:S01]  /*0a70*/  MOV R2, R36 ;  /* 0x0000002400027202 */ /* 0x000fe20000000f00 */
[----:B------:R-:W-:Y:S01]  /*0a80*/  IMAD.MOV.U32 R3, RZ, RZ, R37 ;  /* 0x000000ffff037224 */ /* 0x000fe200078e0025 */
[----:B------:R-:W-:-:S07]  /*0a90*/  MOV R10, 0xab0 ;  /* 0x00000ab0000a7802 */ /* 0x000fce0000000f00 */
[----:B0---4-:R-:W-:Y:S05]  /*0aa0*/  CALL.REL.NOINC `($__internal_18_$__cuda_sm20_div_s64) ;  /* 0x0000002c005c7944 */ /* 0x011fea0003c00000 */
        /* <DEDUP_REMOVED lines=10> */
.L_x_786:
        /* <DEDUP_REMOVED lines=34> */
.L_x_787:
        /* <DEDUP_REMOVED lines=13> */
.L_x_788:
        /* <DEDUP_REMOVED lines=35> */
.L_x_789:
[----:B------:R-:W-:Y:S01]  /*1070*/  MOV R26, R28 ;  /* 0x0000001c001a7202 */ /* 0x000fe20000000f00 */
[----:B------:R-:W-:Y:S01]  /*1080*/  IMAD.MOV.U32 R2, RZ, RZ, R34 ;  /* 0x000000ffff027224 */ /* 0x000fe200078e0022 */
[----:B------:R-:W-:Y:S02]  /*1090*/  MOV R3, R35 ;  /* 0x0000002300037202 */ /* 0x000fe40000000f00 */
[----:B------:R-:W-:-:S07]  /*10a0*/  MOV R10, 0x10c0 ;  /* 0x000010c0000a7802 */ /* 0x000fce0000000f00 */
[----:B0---4-:R-:W-:Y:S05]  /*10b0*/  CALL.REL.NOINC `($__internal_18_$__cuda_sm20_div_s64) ;  /* 0x0000002400d87944 */ /* 0x011fea0003c00000 */
        /* <DEDUP_REMOVED lines=9> */
.L_x_790:
        /* <DEDUP_REMOVED lines=34> */
.L_x_791:
        /* <DEDUP_REMOVED lines=13> */
.L_x_792:
        /* <DEDUP_REMOVED lines=34> */
.L_x_793:
        /* <DEDUP_REMOVED lines=15> */
.L_x_794:
        /* <DEDUP_REMOVED lines=33> */
.L_x_795:
[----:B------:R-:W-:Y:S01]  /*1960*/  IMAD.MOV.U32 R2, RZ, RZ, R32 ;  /* 0x000000ffff027224 */ /* 0x000fe200078e0020 */
[----:B------:R-:W-:Y:S02]  /*1970*/  MOV R3, R33 ;  /* 0x0000002100037202 */ /* 0x000fe40000000f00 */
[----:B------:R-:W-:-:S07]  /*1980*/  MOV R10, 0x19a0 ;  /* 0x000019a0000a7802 */ /* 0x000fce0000000f00 */
[----:B0---4-:R-:W-:Y:S05]  /*1990*/  CALL.REL.NOINC `($__internal_18_$__cuda_sm20_div_s64) ;  /* 0x0000001c00a07944 */ /* 0x011fea0003c00000 */
        /* <DEDUP_REMOVED lines=8> */
.L_x_796:
        /* <DEDUP_REMOVED lines=13> */
.L_x_780:
        /* <DEDUP_REMOVED lines=33> */
.L_x_799:
[----:B------:R-:W-:Y:S01]  /*1d00*/  IMAD.MOV.U32 R26, RZ, RZ, R0 ;  /* 0x000000ffff1a7224 */ /* 0x000fe200078e0000 */
[----:B------:R-:W-:Y:S01]  /*1d10*/  MOV R2, R14 ;  /* 0x0000000e00027202 */ /* 0x000fe20000000f00 */
[----:B------:R-:W-:Y:S01]  /*1d20*/  IMAD.MOV.U32 R3, RZ, RZ, R15 ;  /* 0x000000ffff037224 */ /* 0x000fe200078e000f */
[----:B------:R-:W-:-:S07]  /*1d30*/  MOV R10, 0x1d50 ;  /* 0x00001d50000a7802 */ /* 0x000fce0000000f00 */
[----:B0-----:R-:W-:Y:S05]  /*1d40*/  CALL.REL.NOINC `($__internal_18_$__cuda_sm20_div_s64) ;  /* 0x0000001800b47944 */ /* 0x001fea0003c00000 */
        /* <DEDUP_REMOVED lines=10> */
.L_x_800:
        /* <DEDUP_REMOVED lines=35> */
.L_x_801:
[----:B------:R-:W-:Y:S01]  /*2020*/  IMAD.MOV.U32 R2, RZ, RZ, R14 ;  /* 0x000000ffff027224 */ /* 0x000fe200078e000e */
[----:B------:R-:W-:Y:S02]  /*2030*/  MOV R3, R15 ;  /* 0x0000000f00037202 */ /* 0x000fe40000000f00 */
[----:B------:R-:W-:-:S07]  /*2040*/  MOV R10, 0x2060 ;  /* 0x00002060000a7802 */ /* 0x000fce0000000f00 */
[----:B0-----:R-:W-:Y:S05]  /*2050*/  CALL.REL.NOINC `($__internal_18_$__cuda_sm20_div_s64) ;  /* 0x0000001400f07944 */ /* 0x001fea0003c00000 */
        /* <DEDUP_REMOVED lines=9> */
.L_x_802:
        /* <DEDUP_REMOVED lines=36> */
.L_x_803:
[----:B------:R-:W-:Y:S01]  /*2330*/  MOV R26, R16 ;  /* 0x00000010001a7202 */ /* 0x000fe20000000f00 */
        /* <DEDUP_REMOVED lines=13> */
.L_x_804:
        /* <DEDUP_REMOVED lines=33> */
[----:B------:R-:W-:Y:S02]  /*2620*/  IADD3 R17, PT, PT, -R3, RZ, RZ ;  /* 0x000000ff03117210 */ /* 0x000fe40007ffe1ff */
[----:B------:R-:W-:-:S03]  /*2630*/  MOV R22, R3 ;  /* 0x0000000300167202 */ /* 0x000fc60000000f00 */
[----:B------:R-:W-:Y:S01]  /*2640*/  IMAD R17, R16, R17, R26 ;  /* 0x0000001110117224 */ /* 0x000fe200078e021a */
[----:B------:R-:W-:Y:S06]  /*2650*/  BRA `(.L_x_806) ;  /* 0x0000000000307947 */ /* 0x000fec0003800000 */
.L_x_805:
[----:B------:R-:W-:Y:S01]  /*2660*/  IMAD.MOV.U32 R2, RZ, RZ, R16 ;  /* 0x000000ffff027224 */ /* 0x000fe200078e0010 */
[----:B------:R-:W-:Y:S02]  /*2670*/  MOV R3, R17 ;  /* 0x0000001100037202 */ /* 0x000fe40000000f00 */
[----:B------:R-:W-:-:S07]  /*2680*/  MOV R10, 0x26a0 ;  /* 0x000026a0000a7802 */ /* 0x000fce0000000f00 */
[----:B0-----:R-:W-:Y:S05]  /*2690*/  CALL.REL.NOINC `($__internal_18_$__cuda_sm20_div_s64) ;  /* 0x0000001000607944 */ /* 0x001fea0003c00000 */
        /* <DEDUP_REMOVED lines=8> */
.L_x_806:
[----:B------:R-:W1:Y:S02]  /*2720*/  LDC.64 R2, c[0x0][0x398] ;  /* 0x0000e600ff027b82 */ /* 0x000e640000000a00 */
        /* <DEDUP_REMOVED lines=8> */
[----:B------:R-:W-:-:S07]  /*27b0*/  IMAD.IADD R33, R33, 0x1, R11 ;  /* 0x0000000121217824 */ /* 0x000fce00078e020b */
.L_x_798:
        /* <DEDUP_REMOVED lines=31> */
.L_x_808:
[----:B------:R-:W-:Y:S01]  /*29b0*/  MOV R26, R0 ;  /* 0x00000000001a7202 */ /* 0x000fe20000000f00 */
[----:B------:R-:W-:Y:S01]  /*29c0*/  IMAD.MOV.U32 R2, RZ, RZ, R14 ;  /* 0x000000ffff027224 */ /* 0x000fe200078e000e */
[----:B------:R-:W-:Y:S02]  /*29d0*/  MOV R3, R15 ;  /* 0x0000000f00037202 */ /* 0x000fe40000000f00 */
[----:B------:R-:W-:-:S07]  /*29e0*/  MOV R10, 0x2a00 ;  /* 0x00002a00000a7802 */ /* 0x000fce0000000f00 */
[----:B0-----:R-:W-:Y:S05]  /*29f0*/  CALL.REL.NOINC `($__internal_18_$__cuda_sm20_div_s64) ;  /* 0x0000000c00887944 */ /* 0x001fea0003c00000 */
        /* <DEDUP_REMOVED lines=10> */
.L_x_809:
        /* <DEDUP_REMOVED lines=36> */
.L_x_810:
[----:B------:R-:W-:Y:S01]  /*2ce0*/  MOV R2, R14 ;  /* 0x0000000e00027202 */ /* 0x000fe20000000f00 */
[----:B------:R-:W-:Y:S01]  /*2cf0*/  IMAD.MOV.U32 R3, RZ, RZ, R15 ;  /* 0x000000ffff037224 */ /* 0x000fe200078e000f */
[----:B------:R-:W-:-:S07]  /*2d00*/  MOV R10, 0x2d20 ;  /* 0x00002d20000a7802 */ /* 0x000fce0000000f00 */
[----:B0-----:R-:W-:Y:S05]  /*2d10*/  CALL.REL.NOINC `($__internal_18_$__cuda_sm20_div_s64) ;  /* 0x0000000800c07944 */ /* 0x001fea0003c00000 */
        /* <DEDUP_REMOVED lines=8> */
.L_x_811:
        /* <DEDUP_REMOVED lines=10> */
.L_x_807:
        /* <DEDUP_REMOVED lines=13> */
[----:B-1----:R-:W-:Y:S02]  /*2f10*/  VIADD R10, R3, 0xffffffe ;  /* 0x0ffffffe030a7836 */ /* 0x002fe40000000000 */
[----:B------:R-:W-:-:S04]  /*2f20*/  HFMA2 R3, -RZ, RZ, 0, 0 ;  /* 0x00000000ff037431 */ /* 0x000fc800000001ff */
[----:B------:R1:W2:Y:S02]  /*2f30*/  F2I.FTZ.U32.TRUNC.NTZ R11, R10 ;  /* 0x0000000a000b7305 */ /* 0x0002a4000021f000 */
[----:B-1----:R-:W-:Y:S01]  /*2f40*/  MOV R10, RZ ;  /* 0x000000ff000a7202 */ /* 0x002fe20000000f00 */
[----:B--2---:R-:W-:-:S04]  /*2f50*/  IMAD R13, R13, R11, RZ ;  /* 0x0000000b0d0d7224 */ /* 0x004fc800078e02ff */
        /* <DEDUP_REMOVED lines=8> */
[----:B------:R-:W-:-:S05]  /*2fe0*/  @!P1 LOP3.LUT R11, RZ, R2, RZ, 0x33, !PT ;  /* 0x00000002ff0b9212 */ /* 0x000fca00078e33ff */
[----:B------:R-:W-:Y:S01]  /*2ff0*/  IMAD.MOV.U32 R2, RZ, RZ, R11 ;  /* 0x000000ffff027224 */ /* 0x000fe200078e000b */
[----:B------:R-:W-:Y:S06]  /*3000*/  BRA `(.L_x_813) ;  /* 0x0000000000087947 */ /* 0x000fec0003800000 */
.L_x_812:
[----:B------:R-:W-:-:S07]  /*3010*/  MOV R12, 0x3030 ;  /* 0x00003030000c7802 */ /* 0x000fce0000000f00 */
[----:B0-----:R-:W-:Y:S05]  /*3020*/  CALL.REL.NOINC `($__internal_19_$__cuda_sm20_rem_s64) ;  /* 0x0000000c00487944 */ /* 0x001fea0003c00000 */
.L_x_813:
[----:B------:R-:W1:Y:S02]  /*3030*/  LDC.64 R10, c[0x0][0x398] ;  /* 0x0000e600ff0a7b82 */ /* 0x000e640000000a00 */
[----:B-1----:R-:W-:-:S06]  /*3040*/  IMAD.WIDE.U32 R10, R4, 0x8, R10 ;  /* 0x00000008040a7825 */ /* 0x002fcc00078e000a */
[----:B------:R-:W2:Y:S02]  /*3050*/  LDG.E.64 R10, desc[UR10][R10.64] ;  /* 0x0000000a0a0a7981 */ /* 0x000ea4000c1e1b00 */
[-C--:B--2---:R-:W-:Y:S02]  /*3060*/  IMAD R13, R11, R2.reuse, RZ ;  /* 0x000000020b0d7224 */ /* 0x084fe400078e02ff */
[----:B------:R-:W-:-:S04]  /*3070*/  IMAD.WIDE.U32 R32, R10, R2, R32 ;  /* 0x000000020a207225 */ /* 0x000fc800078e0020 */
[----:B------:R-:W-:-:S05]  /*3080*/  IMAD R13, R10, R3, R13 ;  /* 0x000000030a0d7224 */ /* 0x000fca00078e020d */
[----:B------:R-:W-:-:S07]  /*3090*/  IADD3 R33, PT, PT, R33, R13, RZ ;  /* 0x0000000d21217210 */ /* 0x000fce0007ffe0ff */
.L_x_779:
        /* <DEDUP_REMOVED lines=8> */
[----:B------:R-:W-:Y:S02]  /*3120*/  ISETP.GE.U32.AND P0, PT, R7, 0x2, PT ;  /* 0x000000020700780c */ /* 0x000fe40003f06070 */
[----:B------:R-:W-:-:S11]  /*3130*/  LEA R0, R8, UR5, 0x3 ;  /* 0x0000000508007c11 */ /* 0x000fd6000f8e18ff */
[----:B------:R-:W-:Y:S05]  /*3140*/  @!P0 BRA `(.L_x_814) ;  /* 0x0000000400688947 */ /* 0x000fea0003800000 */
[----:B-1----:R1:W2:Y:S01]  /*3150*/  LDS.64 R2, [R0] ;  /* 0x0000000000027984 */ /* 0x0022a20000000a00 */
[C---:B------:R-:W-:Y:S01]  /*3160*/  VIADD R4, R7.reuse, 0xfffffffe ;  /* 0xfffffffe07047836 */ /* 0x040fe20000000000 */
[----:B------:R-:W-:Y:S02]  /*3170*/  IADD3 R7, PT, PT, R7, -0x1, RZ ;  /* 0xffffffff07077810 */ /* 0x000fe40007ffe0ff */
[----:B------:R-:W-:Y:S02]  /*3180*/  MOV R17, 0x1 ;  /* 0x0000000100117802 */ /* 0x000fe40000000f00 */
[----:B------:R-:W-:Y:S02]  /*3190*/  ISETP.GE.U32.AND P0, PT, R4, 0x7, PT ;  /* 0x000000070400780c */ /* 0x000fe40003f06070 */
[----:B------:R-:W-:-:S11]  /*31a0*/  LOP3.LUT R16, R7, 0x7, RZ, 0xc0, !PT ;  /* 0x0000000707107812 */ /* 0x000fd600078ec0ff */
[----:B-1----:R-:W-:Y:S05]  /*31b0*/  @!P0 BRA `(.L_x_815) ;  /* 0x0000000000a88947 */ /* 0x002fea0003800000 */
[----:B------:R-:W1:Y:S01]  /*31c0*/  S2UR UR5, SR_CgaCtaId ;  /* 0x00000000000579c3 */ /* 0x000e620000008800 */
[----:B------:R-:W-:Y:S01]  /*31d0*/  USHF.L.U32 UR6, UR9, 0x3, URZ ;  /* 0x0000000309067899 */ /* 0x000fe200080006ff */
[----:B------:R-:W-:Y:S01]  /*31e0*/  LOP3.LUT R24, R7, 0xfffffff8, RZ, 0xc0, !PT ;  /* 0xfffffff807187812 */ /* 0x000fe200078ec0ff */
[----:B------:R-:W-:Y:S01]  /*31f0*/  UMOV UR4, 0x400 ;  /* 0x0000040000047882 */ /* 0x000fe20000000000 */
[----:B------:R-:W-:Y:S02]  /*3200*/  HFMA2 R17, -RZ, RZ, 0, 0 ;  /* 0x00000000ff117431 */ /* 0x000fe400000001ff */
[----:B------:R-:W-:Y:S01]  /*3210*/  IMAD.MOV.U32 R26, RZ, RZ, 0x1 ;  /* 0x00000001ff1a7424 */ /* 0x000fe200078e00ff */
[----:B------:R-:W-:Y:S02]  /*3220*/  IADD3 R24, PT, PT, -R24, RZ, RZ ;  /* 0x000000ff18187210 */ /* 0x000fe40007ffe1ff */
[----:B------:R-:W-:Y:S01]  /*3230*/  LEA R8, R8, UR6, 0x3 ;  /* 0x0000000608087c11 */ /* 0x000fe2000f8e18ff */
[----:B-1----:R-:W-:-:S06]  /*3240*/  ULEA UR4, UR5, UR4, 0x18 ;  /* 0x0000000405047291 */ /* 0x002fcc000f8ec0ff */
[----:B------:R-:W-:-:S07]  /*3250*/  VIADD R25, R8, UR4 ;  /* 0x0000000408197c36 */ /* 0x000fce0008000000 */
.L_x_816:
[----:B0-----:R-:W-:Y:S01]  /*3260*/  IMAD R5, R26, UR9, RZ ;  /* 0x000000091a057c24 */ /* 0x001fe2000f8e02ff */
[----:B------:R-:W0:Y:S01]  /*3270*/  LDC R28, c[0x0][0x360] ;  /* 0x0000d800ff1c7b82 */ /* 0x000e220000000800 */
[----:B------:R-:W-:Y:S02]  /*3280*/  IADD3 R24, PT, PT, R24, 0x8, RZ ;  /* 0x0000000818187810 */ /* 0x000fe40007ffe0ff */
[----:B------:R-:W-:Y:S02]  /*3290*/  IADD3 R17, PT, PT, R17, 0x8, RZ ;  /* 0x0000000811117810 */ /* 0x000fe40007ffe0ff */
[----:B------:R-:W-:Y:S02]  /*32a0*/  LEA R8, R5, R0, 0x3 ;  /* 0x0000000005087211 */ /* 0x000fe400078e18ff */
[----:B------:R0:W-:Y:S01]  /*32b0*/  LDS.64 R4, [R25] ;  /* 0x0000000019047984 */ /* 0x0001e20000000a00 */
[----:B------:R-:W-:Y:S02]  /*32c0*/  IADD3 R26, PT, PT, R26, 0x8, RZ ;  /* 0x000000081a1a7810 */ /* 0x000fe40007ffe0ff */
[----:B------:R-:W-:-:S02]  /*32d0*/  IADD3 R10, PT, PT, R8, UR6, RZ ;  /* 0x00000006080a7c10 */ /* 0x000fc4000fffe0ff */
[----:B------:R-:W2:Y:S03]  /*32e0*/  LDS.64 R8, [R8+UR6] ;  /* 0x0000000608087984 */ /* 0x000ea60008000a00 */
[----:B------:R-:W-:Y:S02]  /*32f0*/  VIADD R12, R10, UR6 ;  /* 0x000000060a0c7c36 */ /* 0x000fe40008000000 */
[----:B------:R-:W-:Y:S03]  /*3300*/  LDS.64 R10, [R10+UR6] ;  /* 0x000000060a0a7984 */ /* 0x000fe60008000a00 */
[----:B------:R-:W-:Y:S02]  /*3310*/  IADD3 R14, PT, PT, R12, UR6, RZ ;  /* 0x000000060c0e7c10 */ /* 0x000fe4000fffe0ff */
[----:B------:R-:W1:Y:S02]  /*3320*/  LDS.64 R12, [R12+UR6] ;  /* 0x000000060c0c7984 */ /* 0x000e640008000a00 */
[----:B------:R-:W-:Y:S01]  /*3330*/  IADD3 R18, PT, PT, R14, UR6, RZ ;  /* 0x000000060e127c10 */ /* 0x000fe2000fffe0ff */
[----:B0-----:R-:W-:Y:S01]  /*3340*/  IMAD R25, R28, 0x40, R25 ;  /* 0x000000401c197824 */ /* 0x001fe200078e0219 */
[----:B------:R-:W-:Y:S03]  /*3350*/  LDS.64 R14, [R14+UR6] ;  /* 0x000000060e0e7984 */ /* 0x000fe60008000a00 */
[----:B------:R-:W-:-:S02]  /*3360*/  VIADD R20, R18, UR6 ;  /* 0x0000000612147c36 */ /* 0x000fc40008000000 */
[----:B------:R-:W0:Y:S03]  /*3370*/  LDS.64 R18, [R18+UR6] ;  /* 0x0000000612127984 */ /* 0x000e260008000a00 */
[----:B------:R-:W-:Y:S02]  /*3380*/  IADD3 R22, PT, PT, R20, UR6, RZ ;  /* 0x0000000614167c10 */ /* 0x000fe4000fffe0ff */
[----:B------:R-:W-:Y:S04]  /*3390*/  LDS.64 R20, [R20+UR6] ;  /* 0x0000000614147984 */ /* 0x000fe80008000a00 */
[----:B------:R-:W3:Y:S01]  /*33a0*/  LDS.64 R22, [R22+UR6] ;  /* 0x0000000616167984 */ /* 0x000ee20008000a00 */
[----:B--2---:R-:W-:-:S04]  /*33b0*/  IADD3 R27, P0, P1, R8, R4, R2 ;  /* 0x00000004081b7210 */ /* 0x004fc8000791e002 */
[----:B------:R-:W-:Y:S02]  /*33c0*/  IADD3.X R5, PT, PT, R9, R5, R3, P0, P1 ;  /* 0x0000000509057210 */ /* 0x000fe400007e2403 */
[----:B-1----:R-:W-:-:S04]  /*33d0*/  IADD3 R3, P0, P1, R12, R10, R27 ;  /* 0x0000000a0c037210 */ /* 0x002fc8000791e01b */
[----:B------:R-:W-:Y:S02]  /*33e0*/  IADD3.X R11, PT, PT, R13, R11, R5, P0, P1 ;  /* 0x0000000b0d0b7210 */ /* 0x000fe400007e2405 */
[----:B0-----:R-:W-:-:S04]  /*33f0*/  IADD3 R3, P0, P1, R18, R14, R3 ;  /* 0x0000000e12037210 */ /* 0x001fc8000791e003 */
[----:B------:R-:W-:Y:S02]  /*3400*/  IADD3.X R15, PT, PT, R19, R15, R11, P0, P1 ;  /* 0x0000000f130f7210 */ /* 0x000fe400007e240b */
[----:B------:R-:W-:Y:S02]  /*3410*/  ISETP.NE.AND P0, PT, R24, RZ, PT ;  /* 0x000000ff1800720c */ /* 0x000fe40003f05270 */
[----:B---3--:R-:W-:-:S04]  /*3420*/  IADD3 R2, P1, P2, R22, R20, R3 ;  /* 0x0000001416027210 */ /* 0x008fc80007a3e003 */
[----:B------:R-:W-:-:S07]  /*3430*/  IADD3.X R3, PT, PT, R23, R21, R15, P1, P2 ;  /* 0x0000001517037210 */ /* 0x000fce0000fe440f */
[----:B------:R-:W-:Y:S05]  /*3440*/  @P0 BRA `(.L_x_816) ;  /* 0xfffffffc00840947 */ /* 0x000fea000383ffff */
[----:B------:R-:W-:-:S07]  /*3450*/  VIADD R17, R17, 0x1 ;  /* 0x0000000111117836 */ /* 0x000fce0000000000 */
.L_x_815:
        /* <DEDUP_REMOVED lines=8> */
[----:B------:R-:W-:-:S04]  /*34e0*/  IADD3 R17, PT, PT, R17, 0x4, RZ ;  /* 0x0000000411117810 */ /* 0x000fc80007ffe0ff */
[----:B------:R-:W-:-:S04]  /*34f0*/  LEA R5, R5, R0, 0x3 ;  /* 0x0000000005057211 */ /* 0x000fc800078e18ff */
[C---:B-1----:R-:W-:Y:S02]  /*3500*/  LEA R8, R9.reuse, R5, 0x3 ;  /* 0x0000000509087211 */ /* 0x042fe400078e18ff */
[----:B------:R-:W-:Y:S03]  /*3510*/  LDS.64 R4, [R5] ;  /* 0x0000000005047984 */ /* 0x000fe60000000a00 */
[----:B------:R-:W-:-:S05]  /*3520*/  IMAD R10, R9, 0x8, R8 ;  /* 0x00000008090a7824 */ /* 0x000fca00078e0208 */
[----:B------:R-:W-:Y:S02]  /*3530*/  LEA R12, R9, R10, 0x3 ;  /* 0x0000000a090c7211 */ /* 0x000fe400078e18ff */
[----:B------:R-:W2:Y:S04]  /*3540*/  LDS.64 R8, [R8] ;  /* 0x0000000008087984 */ /* 0x000ea80000000a00 */
[----:B------:R-:W-:Y:S04]  /*3550*/  LDS.64 R10, [R10] ;  /* 0x000000000a0a7984 */ /* 0x000fe80000000a00 */
[----:B------:R-:W0:Y:S01]  /*3560*/  LDS.64 R12, [R12] ;  /* 0x000000000c0c7984 */ /* 0x000e220000000a00 */
[----:B--2---:R-:W-:-:S04]  /*3570*/  IADD3 R15, P1, P2, R8, R4, R2 ;  /* 0x00000004080f7210 */ /* 0x004fc80007a3e002 */
[----:B------:R-:W-:Y:S02]  /*3580*/  IADD3.X R3, PT, PT, R9, R5, R3, P1, P2 ;  /* 0x0000000509037210 */ /* 0x000fe40000fe4403 */
[----:B0-----:R-:W-:-:S04]  /*3590*/  IADD3 R2, P3, P4, R12, R10, R15 ;  /* 0x0000000a0c027210 */ /* 0x001fc80007c7e00f */
[----:B------:R-:W-:-:S09]  /*35a0*/  IADD3.X R3, PT, PT, R13, R11, R3, P3, P4 ;  /* 0x0000000b0d037210 */ /* 0x000fd20001fe8403 */
.L_x_818:
[----:B------:R-:W-:Y:S05]  /*35b0*/  @!P0 BRA `(.L_x_817) ;  /* 0x0000000000488947 */ /* 0x000fea0003800000 */
[----:B------:R-:W-:Y:S02]  /*35c0*/  ISETP.NE.AND P0, PT, R14, 0x1, PT ;  /* 0x000000010e00780c */ /* 0x000fe40003f05270 */
[----:B------:R-:W-:-:S04]  /*35d0*/  LOP3.LUT R7, R7, 0x1, RZ, 0xc0, !PT ;  /* 0x0000000107077812 */ /* 0x000fc800078ec0ff */
[----:B------:R-:W-:-:S07]  /*35e0*/  ISETP.NE.U32.AND P1, PT, R7, 0x1, PT ;  /* 0x000000010700780c */ /* 0x000fce0003f25070 */
[----:B------:R-:W-:Y:S06]  /*35f0*/  @!P0 BRA `(.L_x_819) ;  /* 0x0000000000248947 */ /* 0x000fec0003800000 */
[----:B------:R-:W1:Y:S01]  /*3600*/  LDC R8, c[0x0][0x360] ;  /* 0x0000d800ff087b82 */ /* 0x000e620000000800 */
[C---:B0-----:R-:W-:Y:S01]  /*3610*/  IMAD R5, R17.reuse, UR9, RZ ;  /* 0x0000000911057c24 */ /* 0x041fe2000f8e02ff */
[----:B------:R-:W-:-:S03]  /*3620*/  IADD3 R17, PT, PT, R17, 0x2, RZ ;  /* 0x0000000211117810 */ /* 0x000fc60007ffe0ff */
[----:B------:R-:W-:-:S05]  /*3630*/  IMAD R5, R5, 0x8, R0 ;  /* 0x0000000805057824 */ /* 0x000fca00078e0200 */
[----:B-1----:R-:W-:Y:S02]  /*3640*/  LEA R8, R8, R5, 0x3 ;  /* 0x0000000508087211 */ /* 0x002fe400078e18ff */
[----:B------:R-:W-:Y:S04]  /*3650*/  LDS.64 R4, [R5] ;  /* 0x0000000005047984 */ /* 0x000fe80000000a00 */
[----:B------:R-:W2:Y:S02]  /*3660*/  LDS.64 R8, [R8] ;  /* 0x0000000008087984 */ /* 0x000ea40000000a00 */
[----:B--2---:R-:W-:-:S04]  /*3670*/  IADD3 R2, P0, P2, R8, R4, R2 ;  /* 0x0000000408027210 */ /* 0x004fc80007a1e002 */
[----:B------:R-:W-:-:S09]  /*3680*/  IADD3.X R3, PT, PT, R9, R5, R3, P0, P2 ;  /* 0x0000000509037210 */ /* 0x000fd200007e4403 */
.L_x_819:
[----:B------:R-:W-:-:S04]  /*3690*/  @!P1 IMAD R17, R17, UR9, RZ ;  /* 0x0000000911119c24 */ /* 0x000fc8000f8e02ff */
[----:B------:R-:W-:-:S06]  /*36a0*/  @!P1 IMAD R4, R17, 0x8, R0 ;  /* 0x0000000811049824 */ /* 0x000fcc00078e0200 */
[----:B0-----:R-:W2:Y:S02]  /*36b0*/  @!P1 LDS.64 R4, [R4] ;  /* 0x0000000004049984 */ /* 0x001ea40000000a00 */
[----:B--2---:R-:W-:-:S04]  /*36c0*/  @!P1 IADD3 R2, P0, PT, R4, R2, RZ ;  /* 0x0000000204029210 */ /* 0x004fc80007f1e0ff */
[----:B------:R-:W-:-:S09]  /*36d0*/  @!P1 IADD3.X R3, PT, PT, R5, R3, RZ, P0, !PT ;  /* 0x0000000305039210 */ /* 0x000fd200007fe4ff */
.L_x_817:
[----:B--2---:R2:W-:Y:S02]  /*36e0*/  STS.64 [R0], R2 ;  /* 0x0000000200007388 */ /* 0x0045e40000000a00 */
.L_x_814:
[----:B-12---:R-:W1:Y:S01]  /*36f0*/  LDC.64 R2, c[0x4][RZ] ;  /* 0x01000000ff027b82 */ /* 0x006e620000000a00 */
[----:B0-----:R-:W-:Y:S01]  /*3700*/  HFMA2 R5, -RZ, RZ, 0, 5.9604644775390625e-08 ;  /* 0x00000001ff057431 */ /* 0x001fe200000001ff */
[----:B------:R-:W-:Y:S06]  /*3710*/  BSSY B0, `(.L_x_820) ;  /* 0x0000006000007945 */ /* 0x000fec0003800000 */
.L_x_821:
[----:B------:R-:W-:Y:S01]  /*3720*/  IMAD.MOV.U32 R4, RZ, RZ, RZ ;  /* 0x000000ffff047224 */ /* 0x000fe200078e00ff */
[----:B------:R-:W-:Y:S05]  /*3730*/  YIELD ;  /* 0x0000000000007946 */ /* 0x000fea0003800000 */
[----:B-1----:R-:W2:Y:S02]  /*3740*/  ATOMG.E.CAS.STRONG.GPU PT, R4, [R2], R4, R5 ;  /* 0x00000004020473a9 */ /* 0x002ea400001ee105 */
[----:B--2---:R-:W-:-:S13]  /*3750*/  ISETP.NE.AND P0, PT, R4, RZ, PT ;  /* 0x000000ff0400720c */ /* 0x004fda0003f05270 */
[----:B------:R-:W-:Y:S05]  /*3760*/  @P0 BRA `(.L_x_821) ;  /* 0xfffffffc00ec0947 */ /* 0x000fea000383ffff */
[----:B------:R-:W-:Y:S05]  /*3770*/  BSYNC B0 ;  /* 0x0000000000007941 */ /* 0x000fea0003800000 */
.L_x_820:
[----:B------:R-:W0:Y:S01]  /*3780*/  LDCU.64 UR4, c[0x0][0x380] ;  /* 0x00007000ff0477ac */ /* 0x000e220008000a00 */
[----:B------:R-:W1:Y:S01]  /*3790*/  LDS.64 R4, [R0] ;  /* 0x0000000000047984 */ /* 0x000e620000000a00 */
[----:B0-----:R-:W-:-:S04]  /*37a0*/  LEA R8, P0, R6, UR4, 0x3 ;  /* 0x0000000406087c11 */ /* 0x001fc8000f8018ff */
[----:B------:R-:W-:-:S05]  /*37b0*/  LEA.HI.X R9, R6, UR5, RZ, 0x3, P0 ;  /* 0x0000000506097c11 */ /* 0x000fca00080f1cff */
[----:B------:R-:W1:Y:S02]  /*37c0*/  LDG.E.64 R6, desc[UR10][R8.64] ;  /* 0x0000000a08067981 */ /* 0x000e64000c1e1b00 */
[----:B-1----:R-:W-:-:S04]  /*37d0*/  IADD3 R4, P0, PT, R4, R6, RZ ;  /* 0x0000000604047210 */ /* 0x002fc80007f1e0ff */
[----:B------:R-:W-:-:S05]  /*37e0*/  IADD3.X R5, PT, PT, R5, R7, RZ, P0, !PT ;  /* 0x0000000705057210 */ /* 0x000fca00007fe4ff */
[----:B------:R-:W-:Y:S04]  /*37f0*/  STG.E.64 desc[UR10][R8.64], R4 ;  /* 0x0000000408007986 */ /* 0x000fe8000c101b0a */
[----:B------:R-:W-:Y:S01]  /*3800*/  ATOMG.E.EXCH.STRONG.GPU PT, RZ, desc[UR10][R2.64], RZ ;  /* 0x800000ff02ff79a8 */ /* 0x000fe2000c1ef10a */
[----:B------:R-:W-:Y:S05]  /*3810*/  EXIT ;  /* 0x000000000000794d */ /* 0x000fea0003800000 */
        .weak           $__internal_18_$__cuda_sm20_div_s64
        .type           $__internal_18_$__cuda_sm20_div_s64,@function
        .size           $__internal_18_$__cuda_sm20_div_s64,($__internal_19_$__cuda_sm20_rem_s64 - $__internal_18_$__cuda_sm20_div_s64)
$__internal_18_$__cuda_sm20_div_s64:
        /* <DEDUP_REMOVED lines=82> */
[----:B------:R-:W-:Y:S06]  /*3d40*/  RET.REL.NODEC R10 `(contiguous_reduce3_u64) ;  /* 0xffffffc00aac7950 */ /* 0x000fec0003c3ffff */
        .weak           $__internal_19_$__cuda_sm20_rem_s64
        .type           $__internal_19_$__cuda_sm20_rem_s64,@function
        .size           $__internal_19_$__cuda_sm20_rem_s64,(.L_x_3117 - $__internal_19_$__cuda_sm20_rem_s64)
$__internal_19_$__cuda_sm20_rem_s64:
        /* <DEDUP_REMOVED lines=65> */
[----:B------:R-:W-:Y:S06]  /*4160*/  RET.REL.NODEC R12 `(contiguous_reduce3_u64) ;  /* 0xffffffbc0ca47950 */ /* 0x000fec0003c3ffff */
.L_x_822:
        /* <DEDUP_REMOVED lines=9> */
.L_x_3117:


//--------------------- .text.contiguous_reduce22_u64 --------------------------
	.section	.text.contiguous_reduce22_u64,"ax",@progbits
	.align	128
        .global         contiguous_reduce22_u64
        .type           contiguous_reduce22_u64,@function
        .size           contiguous_reduce22_u64,(.L_x_3186 - contiguous_reduce22_u64)
        .other          contiguous_reduce22_u64,@"STO_CUDA_ENTRY STV_DEFAULT"
contiguous_reduce22_u64:
.text.contiguous_reduce22_u64:
        /* <DEDUP_REMOVED lines=9> */
[----:B-1----:R-:W-:-:S04]  /*0090*/  IMAD R5, R3, UR6, RZ ;  /* 0x0000000603057c24 */ /* 0x002fc8000f8e02ff */
[----:B0-----:R-:W-:Y:S01]  /*00a0*/  IMAD R4, R5, 0x2, R0 ;  /* 0x0000000205047824 */ /* 0x001fe200078e0200 */
[----:B----4-:R-:W-:-:S03]  /*00b0*/  ULEA UR4, UR5, UR4, 0x18 ;  /* 0x0000000405047291 */ /* 0x010fc6000f8ec0ff */
[----:B------:R-:W-:-:S03]  /*00c0*/  IMAD.IADD R6, R4, 0x1, R3 ;  /* 0x0000000104067824 */ /* 0x000fc600078e0203 */
[----:B------:R-:W-:Y:S02]  /*00d0*/  LEA R2, R0, UR4, 0x3 ;  /* 0x0000000400027c11 */ /* 0x000fe4000f8e18ff */
[----:B--2---:R-:W-:-:S03]  /*00e0*/  ISETP.GE.U32.AND P0, PT, R6, UR8, PT ;  /* 0x0000000806007c0c */ /* 0x004fc6000bf06070 */
[----:B------:R0:W-:Y:S01]  /*00f0*/  STS.64 [R2], RZ ;  /* 0x000000ff02007388 */ /* 0x0001e20000000a00 */
[----:B------:R-:W-:-:S13]  /*0100*/  ISETP.GE.U32.AND.EX P0, PT, RZ, UR9, PT, P0 ;  /* 0x00000009ff007c0c */ /* 0x000fda000bf06100 */
[----:B0--3--:R-:W-:Y:S05]  /*0110*/  @P0 BRA `(.L_x_824) ;  /* 0x00000000004c0947 */ /* 0x009fea0003800000 */
[----:B------:R-:W0:Y:S01]  /*0120*/  S2R R9, SR_CTAID.Y ;  /* 0x0000000000097919 */ /* 0x000e220000002600 */
[----:B------:R-:W1:Y:S01]  /*0130*/  LDCU.64 UR4, c[0x0][0x388] ;  /* 0x00007100ff0477ac */ /* 0x000e620008000a00 */
[----:B------:R-:W-:Y:S02]  /*0140*/  IMAD.MOV.U32 R5, RZ, RZ, RZ ;  /* 0x000000ffff057224 */ /* 0x000fe400078e00ff */
[----:B------:R-:W-:Y:S02]  /*0150*/  IMAD.MOV.U32 R7, RZ, RZ, RZ ;  /* 0x000000ffff077224 */ /* 0x000fe400078e00ff */
[----:B0-----:R-:W-:-:S04]  /*0160*/  IMAD.WIDE.U32 R4, R9, UR8, R4 ;  /* 0x0000000809047c25 */ /* 0x001fc8000f8e0004 */
[C---:B------:R-:W-:Y:S01]  /*0170*/  IMAD R11, R9.reuse, UR9, RZ ;  /* 0x00000009090b7c24 */ /* 0x040fe2000f8e02ff */
[----:B-1----:R-:W-:Y:S01]  /*0180*/  LEA R8, P0, R4, UR4, 0x3 ;  /* 0x0000000404087c11 */ /* 0x002fe2000f8018ff */
[----:B------:R-:W-:-:S04]  /*0190*/  IMAD.WIDE.U32 R6, R9, UR8, R6 ;  /* 0x0000000809067c25 */ /* 0x000fc8000f8e0006 */
[----:B------:R-:W-:Y:S01]  /*01a0*/  IMAD.IADD R9, R5, 0x1, R11 ;  /* 0x0000000105097824 */ /* 0x000fe200078e020b */
[----:B------:R-:W-:Y:S01]  /*01b0*/  LEA R10, P1, R6, UR4, 0x3 ;  /* 0x00000004060a7c11 */ /* 0x000fe2000f8218ff */
[----:B------:R-:W-:-:S03]  /*01c0*/  IMAD.IADD R5, R11, 0x1, R7 ;  /* 0x000000010b057824 */ /* 0x000fc600078e0207 */
[----:B------:R-:W-:Y:S02]  /*01d0*/  LEA.HI.X R9, R4, UR5, R9, 0x3, P0 ;  /* 0x0000000504097c11 */ /* 0x000fe400080f1c09 */
[----:B------:R-:W-:-:S03]  /*01e0*/  LEA.HI.X R11, R6, UR5, R5, 0x3, P1 ;  /* 0x00000005060b7c11 */ /* 0x000fc600088f1c05 */
[----:B------:R-:W2:Y:S04]  /*01f0*/  LDG.E.64 R4, desc[UR12][R8.64] ;  /* 0x0000000c08047981 */ /* 0x000ea8000c1e1b00 */
[----:B------:R-:W2:Y:S02]  /*0200*/  LDG.E.64 R6, desc[UR12][R10.64] ;  /* 0x0000000c0a067981 */ /* 0x000ea4000c1e1b00 */
[----:B--2---:R-:W-:-:S05]  /*0210*/  IADD3 R4, P0, PT, R4, R6, RZ ;  /* 0x0000000604047210 */ /* 0x004fca0007f1e0ff */
[----:B------:R-:W-:-:S05]  /*0220*/  IMAD.X R5, R5, 0x1, R7, P0 ;  /* 0x0000000105057824 */ /* 0x000fca00000e0607 */
[----:B------:R1:W-:Y:S01]  /*0230*/  STS.64 [R2], R4 ;  /* 0x0000000402007388 */ /* 0x0003e20000000a00 */
[----:B------:R-:W-:Y:S05]  /*0240*/  BRA `(.L_x_825) ;  /* 0x0000000000307947 */ /* 0x000fea0003800000 */
.L_x_824:
[----:B------:R-:W-:-:S04]  /*0250*/  ISETP.GE.U32.AND P0, PT, R4, UR8, PT ;  /* 0x0000000804007c0c */ /* 0x000fc8000bf06070 */
[----:B------:R-:W-:-:S13]  /*0260*/  ISETP.GE.U32.AND.EX P0, PT, RZ, UR9, PT, P0 ;  /* 0x00000009ff007c0c */ /* 0x000fda000bf06100 */
[----:B------:R-:W-:Y:S05]  /*0270*/  @P0 BRA `(.L_x_825) ;  /* 0x0000000000240947 */ /* 0x000fea0003800000 */
[----:B------:R-:W0:Y:S01]  /*0280*/  S2R R7, SR_CTAID.Y ;  /* 0x0000000000077919 */ /* 0x000e220000002600 */
        /* <DEDUP_REMOVED lines=8> */
.L_x_825:
[----:B------:R-:W-:Y:S05]  /*0310*/  BSYNC.RECONVERGENT B0 ;  /* 0x0000000000007941 */ /* 0x000fea0003800200 */
.L_x_823:
[----:B------:R-:W-:Y:S01]  /*0320*/  BAR.SYNC.DEFER_BLOCKING 0x0 ;  /* 0x0000000000007b1d */ /* 0x000fe20000010000 */
[----:B------:R-:W-:Y:S02]  /*0330*/  ISETP.GE.U32.AND P1, PT, R3, 0x42, PT ;  /* 0x000000420300780c */ /* 0x000fe40003f26070 */
[----:B------:R-:W-:-:S11]  /*0340*/  ISETP.GT.U32.AND P0, PT, R0, 0x1f, PT ;  /* 0x0000001f0000780c */ /* 0x000fd60003f04070 */
[----:B------:R-:W-:Y:S05]  /*0350*/  @!P1 BRA `(.L_x_826) ;  /* 0x0000000000309947 */ /* 0x000fea0003800000 */
.L_x_827:
[----:B------:R-:W-:-:S04]  /*0360*/  SHF.R.U32.HI R9, RZ, 0x1, R3 ;  /* 0x00000001ff097819 */ /* 0x000fc80000011603 */
[----:B------:R-:W-:-:S13]  /*0370*/  ISETP.GE.U32.AND P1, PT, R0, R9, PT ;  /* 0x000000090000720c */ /* 0x000fda0003f26070 */
[----:B0-----:R-:W-:Y:S01]  /*0380*/  @!P1 IMAD R6, R9, 0x8, R2 ;  /* 0x0000000809069824 */ /* 0x001fe200078e0202 */
[----:B-1----:R-:W-:Y:S05]  /*0390*/  @!P1 LDS.64 R4, [R2] ;  /* 0x0000000002049984 */ /* 0x002fea0000000a00 */
[----:B------:R-:W0:Y:S02]  /*03a0*/  @!P1 LDS.64 R6, [R6] ;  /* 0x0000000006069984 */ /* 0x000e240000000a00 */
[----:B0-----:R-:W-:-:S05]  /*03b0*/  @!P1 IADD3 R4, P2, PT, R4, R6, RZ ;  /* 0x0000000604049210 */ /* 0x001fca0007f5e0ff */
[----:B------:R-:W-:-:S05]  /*03c0*/  @!P1 IMAD.X R5, R5, 0x1, R7, P2 ;  /* 0x0000000105059824 */ /* 0x000fca00010e0607 */
[----:B------:R2:W-:Y:S01]  /*03d0*/  @!P1 STS.64 [R2], R4 ;  /* 0x0000000402009388 */ /* 0x0005e20000000a00 */
[----:B------:R-:W-:Y:S01]  /*03e0*/  BAR.SYNC.DEFER_BLOCKING 0x0 ;  /* 0x0000000000007b1d */ /* 0x000fe20000010000 */
[----:B------:R-:W-:Y:S01]  /*03f0*/  ISETP.GT.U32.AND P1, PT, R3, 0x83, PT ;  /* 0x000000830300780c */ /* 0x000fe20003f24070 */
[----:B------:R-:W-:-:S12]  /*0400*/  IMAD.MOV.U32 R3, RZ, RZ, R9 ;  /* 0x000000ffff037224 */ /* 0x000fd800078e0009 */
[----:B--2---:R-:W-:Y:S05]  /*0410*/  @P1 BRA `(.L_x_827) ;  /* 0xfffffffc00d01947 */ /* 0x004fea000383ffff */
.L_x_826:
[----:B------:R-:W-:Y:S05]  /*0420*/  @P0 EXIT ;  /* 0x000000000000094d */ /* 0x000fea0003800000 */
[----:B-1----:R-:W-:Y:S04]  /*0430*/  LDS.64 R4, [R2] ;  /* 0x0000000002047984 */ /* 0x002fe80000000a00 */
[----:B0-----:R-:W0:Y:S02]  /*0440*/  LDS.64 R6, [R2+0x100] ;  /* 0x0001000002067984 */ /* 0x001e240000000a00 */
[----:B0-----:R-:W-:-:S05]  /*0450*/  IADD3 R8, P0, PT, R4, R6, RZ ;  /* 0x0000000604087210 */ /* 0x001fca0007f1e0ff */
[----:B------:R-:W-:-:S05]  /*0460*/  IMAD.X R9, R5, 0x1, R7, P0 ;  /* 0x0000000105097824 */ /* 0x000fca00000e0607 */
[----:B------:R-:W-:Y:S04]  /*0470*/  STS.64 [R2], R8 ;  /* 0x0000000802007388 */ /* 0x000fe80000000a00 */
[----:B------:R-:W-:Y:S04]  /*0480*/  LDS.64 R4, [R2] ;  /* 0x0000000002047984 */ /* 0x000fe80000000a00 */
[----:B------:R-:W0:Y:S02]  /*0490*/  LDS.64 R6, [R2+0x80] ;  /* 0x0000800002067984 */ /* 0x000e240000000a00 */
        /* <DEDUP_REMOVED lines=16> */
[----:B------:R-:W-:Y:S01]  /*05a0*/  IMAD.X R11, R5, 0x1, R7, P0 ;  /* 0x00000001050b7824 */ /* 0x000fe200000e0607 */
[----:B------:R-:W-:-:S04]  /*05b0*/  ISETP.NE.AND P0, PT, R0, RZ, PT ;  /* 0x000000ff0000720c */ /* 0x000fc80003f05270 */
[----:B------:R-:W-:Y:S04]  /*05c0*/  STS.64 [R2], R10 ;  /* 0x0000000a02007388 */ /* 0x000fe80000000a00 */
[----:B------:R-:W-:Y:S04]  /*05d0*/  LDS.64 R4, [R2] ;  /* 0x0000000002047984 */ /* 0x000fe80000000a00 */
[----:B------:R-:W0:Y:S02]  /*05e0*/  LDS.64 R6, [R2+0x8] ;  /* 0x0000080002067984 */ /* 0x000e240000000a00 */
[----:B0-----:R-:W-:-:S05]  /*05f0*/  IADD3 R4, P1, PT, R4, R6, RZ ;  /* 0x0000000604047210 */ /* 0x001fca0007f3e0ff */
[----:B------:R-:W-:-:S05]  /*0600*/  IMAD.X R5, R5, 0x1, R7, P1 ;  /* 0x0000000105057824 */ /* 0x000fca00008e0607 */
        /* <DEDUP_REMOVED lines=19> */
.L_x_828:
        /* <DEDUP_REMOVED lines=12> */
.L_x_3186:


//--------------------- .text.contiguous_reduce2_u64 --------------------------
	.section	.text.contiguous_reduce2_u64,"ax",@progbits
	.align	128
        .global         contiguous_reduce2_u64
        .type           contiguous_reduce2_u64,@function
        .size           contiguous_reduce2_u64,(.L_x_3119 - contiguous_reduce2_u64)
        .other          contiguous_reduce2_u64,@"STO_CUDA_ENTRY STV_DEFAULT"
contiguous_reduce2_u64:
.text.contiguous_reduce2_u64:
        /* <DEDUP_REMOVED lines=46> */
.L_x_857:
        /* <DEDUP_REMOVED lines=32> */
.L_x_834:
[----:B------:R-:W-:Y:S01]  /*04e0*/  MOV R26, R6 ;  /* 0x00000006001a7202 */ /* 0x000fe20000000f00 */
[----:B------:R-:W-:Y:S01]  /*04f0*/  IMAD.MOV.U32 R13, RZ, RZ, R7 ;  /* 0x000000ffff0d7224 */ /* 0x000fe200078e0007 */
[----:B------:R-:W-:Y:S01]  /*0500*/  MOV R14, R34 ;  /* 0x00000022000e7202 */ /* 0x000fe20000000f00 */
[----:B------:R-:W-:Y:S01]  /*0510*/  IMAD.MOV.U32 R11, RZ, RZ, R35 ;  /* 0x000000ffff0b7224 */ /* 0x000fe200078e0023 */
[----:B------:R-:W-:-:S07]  /*0520*/  MOV R12, 0x540 ;  /* 0x00000540000c7802 */ /* 0x000fce0000000f00 */
[----:B-1----:R-:W-:Y:S05]  /*0530*/  CALL.REL.NOINC `($__internal_20_$__cuda_sm20_div_s64) ;  /* 0x0000006400787944 */ /* 0x002fea0003c00000 */
        /* <DEDUP_REMOVED lines=9> */
.L_x_835:
[----:B------:R-:W-:Y:S05]  /*05d0*/  BSYNC.RECONVERGENT B1 ;  /* 0x0000000000017941 */ /* 0x000fea0003800200 */
.L_x_833:
        /* <DEDUP_REMOVED lines=34> */
.L_x_837:
[----:B------:R-:W-:Y:S01]  /*0800*/  IMAD.MOV.U32 R26, RZ, RZ, R20 ;  /* 0x000000ffff1a7224 */ /* 0x000fe200078e0014 */
[----:B------:R-:W-:Y:S01]  /*0810*/  MOV R13, R9 ;  /* 0x00000009000d7202 */ /* 0x000fe20000000f00 */
[----:B------:R-:W-:Y:S01]  /*0820*/  IMAD.MOV.U32 R14, RZ, RZ, R34 ;  /* 0x000000ffff0e7224 */ /* 0x000fe200078e0022 */
[----:B------:R-:W-:Y:S02]  /*0830*/  MOV R11, R35 ;  /* 0x00000023000b7202 */ /* 0x000fe40000000f00 */
[----:B------:R-:W-:-:S07]  /*0840*/  MOV R12, 0x860 ;  /* 0x00000860000c7802 */ /* 0x000fce0000000f00 */
[----:B------:R-:W-:Y:S05]  /*0850*/  CALL.REL.NOINC `($__internal_20_$__cuda_sm20_div_s64) ;  /* 0x0000006000b07944 */ /* 0x000fea0003c00000 */
        /* <DEDUP_REMOVED lines=9> */
.L_x_838:
[----:B------:R-:W-:Y:S05]  /*08f0*/  BSYNC.RECONVERGENT B1 ;  /* 0x0000000000017941 */ /* 0x000fea0003800200 */
.L_x_836:
        /* <DEDUP_REMOVED lines=33> */
.L_x_840:
[----:B------:R-:W-:Y:S01]  /*0b10*/  IMAD.MOV.U32 R26, RZ, RZ, R36 ;  /* 0x000000ffff1a7224 */ /* 0x000fe200078e0024 */
[----:B------:R-:W-:Y:S01]  /*0b20*/  MOV R13, R37 ;  /* 0x00000025000d7202 */ /* 0x000fe20000000f00 */
[----:B------:R-:W-:Y:S01]  /*0b30*/  IMAD.MOV.U32 R14, RZ, RZ, R20 ;  /* 0x000000ffff0e7224 */ /* 0x000fe200078e0014 */
[----:B------:R-:W-:Y:S02]  /*0b40*/  MOV R11, R21 ;  /* 0x00000015000b7202 */ /* 0x000fe40000000f00 */
[----:B------:R-:W-:-:S07]  /*0b50*/  MOV R12, 0xb70 ;  /* 0x00000b70000c7802 */ /* 0x000fce0000000f00 */
[----:B------:R-:W-:Y:S05]  /*0b60*/  CALL.REL.NOINC `($__internal_20_$__cuda_sm20_div_s64) ;  /* 0x0000005c00ec7944 */ /* 0x000fea0003c00000 */
        /* <DEDUP_REMOVED lines=10> */
.L_x_841:
[----:B------:R-:W-:Y:S05]  /*0c10*/  BSYNC.RECONVERGENT B1 ;  /* 0x0000000000017941 */ /* 0x000fea0003800200 */
.L_x_839:
        /* <DEDUP_REMOVED lines=35> */
.L_x_843:
[----:B------:R-:W-:Y:S01]  /*0e50*/  MOV R26, R34 ;  /* 0x00000022001a7202 */ /* 0x000fe20000000f00 */
[----:B------:R-:W-:Y:S01]  /*0e60*/  IMAD.MOV.U32 R13, RZ, RZ, R35 ;  /* 0x000000ffff0d7224 */ /* 0x000fe200078e0023 */
[----:B------:R-:W-:Y:S01]  /*0e70*/  MOV R14, R20 ;  /* 0x00000014000e7202 */ /* 0x000fe20000000f00 */
[----:B------:R-:W-:Y:S01]  /*0e80*/  IMAD.MOV.U32 R11, RZ, RZ, R21 ;  /* 0x000000ffff0b7224 */ /* 0x000fe200078e0015 */
[----:B------:R-:W-:-:S07]  /*0e90*/  MOV R12, 0xeb0 ;  /* 0x00000eb0000c7802 */ /* 0x000fce0000000f00 */
[----:B------:R-:W-:Y:S05]  /*0ea0*/  CALL.REL.NOINC `($__internal_20_$__cuda_sm20_div_s64) ;  /* 0x0000005c001c7944 */ /* 0x000fea0003c00000 */
        /* <DEDUP_REMOVED lines=11> */
.L_x_844:
[----:B------:R-:W-:Y:S05]  /*0f60*/  BSYNC.RECONVERGENT B1 ;  /* 0x0000000000017941 */ /* 0x000fea0003800200 */
.L_x_842:
        /* <DEDUP_REMOVED lines=36> */
.L_x_846:
        /* <DEDUP_REMOVED lines=16> */
.L_x_847:
[----:B------:R-:W-:Y:S05]  /*12b0*/  BSYNC.RECONVERGENT B1 ;  /* 0x0000000000017941 */ /* 0x000fea0003800200 */
.L_x_845:
        /* <DEDUP_REMOVED lines=35> */
.L_x_849:
        /* <DEDUP_REMOVED lines=17> */
.L_x_850:
[----:B------:R-:W-:Y:S05]  /*1600*/  BSYNC.RECONVERGENT B1 ;  /* 0x0000000000017941 */ /* 0x000fea0003800200 */
.L_x_848:
        /* <DEDUP_REMOVED lines=35> */
.L_x_852:
        /* <DEDUP_REMOVED lines=16> */
.L_x_853:
[----:B------:R-:W-:Y:S05]  /*1940*/  BSYNC.RECONVERGENT B1 ;  /* 0x0000000000017941 */ /* 0x000fea0003800200 */
.L_x_851:
        /* <DEDUP_REMOVED lines=35> */
.L_x_855:
        /* <DEDUP_REMOVED lines=16> */
.L_x_856:
[----:B------:R-:W-:Y:S05]  /*1c80*/  BSYNC.RECONVERGENT B1 ;  /* 0x0000000000017941 */ /* 0x000fea0003800200 */
.L_x_854:
        /* <DEDUP_REMOVED lines=8> */
.L_x_832:
        /* <DEDUP_REMOVED lines=36> */
.L_x_860:
[----:B------:R-:W-:Y:S01]  /*1f50*/  MOV R26, R6 ;  /* 0x00000006001a7202 */ /* 0x000fe20000000f00 */
[----:B------:R-:W-:Y:S01]  /*1f60*/  IMAD.MOV.U32 R13, RZ, RZ, R7 ;  /* 0x000000ffff0d7224 */ /* 0x000fe200078e0007 */
[----:B------:R-:W-:Y:S01]  /*1f70*/  MOV R14, R16 ;  /* 0x00000010000e7202 */ /* 0x000fe20000000f00 */
[----:B------:R-:W-:Y:S01]  /*1f80*/  IMAD.MOV.U32 R11, RZ, RZ, R17 ;  /* 0x000000ffff0b7224 */ /* 0x000fe200078e0011 */
[----:B------:R-:W-:-:S07]  /*1f90*/  MOV R12, 0x1fb0 ;  /* 0x00001fb0000c7802 */ /* 0x000fce0000000f00 */
[----:B------:R-:W-:Y:S05]  /*1fa0*/  CALL.REL.NOINC `($__internal_20_$__cuda_sm20_div_s64) ;  /* 0x0000004800dc7944 */ /* 0x000fea0003c00000 */
        /* <DEDUP_REMOVED lines=9> */
.L_x_861:
[----:B------:R-:W-:Y:S05]  /*2040*/  BSYNC.RECONVERGENT B1 ;  /* 0x0000000000017941 */ /* 0x000fea0003800200 */
.L_x_859:
        /* <DEDUP_REMOVED lines=34> */
.L_x_863:
        /* <DEDUP_REMOVED lines=17> */
.L_x_864:
[----:B------:R-:W-:Y:S05]  /*2380*/  BSYNC.RECONVERGENT B1 ;  /* 0x0000000000017941 */ /* 0x000fea0003800200 */
.L_x_862:
        /* <DEDUP_REMOVED lines=36> */
.L_x_866:
        /* <DEDUP_REMOVED lines=16> */
.L_x_867:
[----:B------:R-:W-:Y:S05]  /*26d0*/  BSYNC.RECONVERGENT B1 ;  /* 0x0000000000017941 */ /* 0x000fea0003800200 */
.L_x_865:
        /* <DEDUP_REMOVED lines=35> */
.L_x_869:
[----:B------:R-:W-:Y:S01]  /*2910*/  MOV R26, R18 ;  /* 0x00000012001a7202 */ /* 0x000fe20000000f00 */
[----:B------:R-:W-:Y:S01]  /*2920*/  IMAD.MOV.U32 R13, RZ, RZ, R19 ;  /* 0x000000ffff0d7224 */ /* 0x000fe200078e0013 */
[----:B------:R-:W-:Y:S01]  /*2930*/  MOV R14, R16 ;  /* 0x00000010000e7202 */ /* 0x000fe20000000f00 */
[----:B------:R-:W-:Y:S01]  /*2940*/  IMAD.MOV.U32 R11, RZ, RZ, R17 ;  /* 0x000000ffff0b7224 */ /* 0x000fe200078e0011 */
[----:B------:R-:W-:-:S07]  /*2950*/  MOV R12, 0x2970 ;  /* 0x00002970000c7802 */ /* 0x000fce0000000f00 */
[----:B------:R-:W-:Y:S05]  /*2960*/  CALL.REL.NOINC `($__internal_20_$__cuda_sm20_div_s64) ;  /* 0x00000040006c7944 */ /* 0x000fea0003c00000 */
        /* <DEDUP_REMOVED lines=10> */
.L_x_870:
[----:B------:R-:W-:Y:S05]  /*2a10*/  BSYNC.RECONVERGENT B1 ;  /* 0x0000000000017941 */ /* 0x000fea0003800200 */
.L_x_868:
[----:B------:R-:W-:Y:S01]  /*2a20*/  MOV R36, R22 ;  /* 0x0000001600247202 */ /* 0x000fe20000000f00 */
[----:B------:R-:W-:Y:S02]  /*2a30*/  IMAD R11, R11, R38, RZ ;  /* 0x000000260b0b7224 */ /* 0x000fe400078e02ff */
[----:B------:R-:W-:Y:S02]  /*2a40*/  VIADD R8, R8, 0xfffffffe ;  /* 0xfffffffe08087836 */ /* 0x000fe40000000000 */
[----:B------:R-:W-:-:S04]  /*2a50*/  IMAD.WIDE.U32 R22, R38, R10, R36 ;  /* 0x0000000a26167225 */ /* 0x000fc800078e0024 */
[----:B------:R-:W-:-:S05]  /*2a60*/  IMAD R11, R39, R10, R11 ;  /* 0x0000000a270b7224 */ /* 0x000fca00078e020b */
[----:B------:R-:W-:-:S07]  /*2a70*/  IADD3 R23, PT, PT, R23, R11, RZ ;  /* 0x0000000b17177210 */ /* 0x000fce0007ffe0ff */
.L_x_858:
        /* <DEDUP_REMOVED lines=30> */
.L_x_872:
[----:B------:R-:W-:Y:S01]  /*2c60*/  MOV R18, R6 ;  /* 0x0000000600127202 */ /* 0x000fe20000000f00 */
[----:B------:R-:W-:Y:S01]  /*2c70*/  IMAD.MOV.U32 R19, RZ, RZ, R7 ;  /* 0x000000ffff137224 */ /* 0x000fe200078e0007 */
[----:B------:R-:W-:Y:S01]  /*2c80*/  MOV R24, R10 ;  /* 0x0000000a00187202 */ /* 0x000fe20000000f00 */
[----:B------:R-:W-:Y:S01]  /*2c90*/  IMAD.MOV.U32 R21, RZ, RZ, R11 ;  /* 0x000000ffff157224 */ /* 0x000fe200078e000b */
[----:B------:R-:W-:-:S07]  /*2ca0*/  MOV R26, 0x2cc0 ;  /* 0x00002cc0001a7802 */ /* 0x000fce0000000f00 */
[----:B------:R-:W-:Y:S05]  /*2cb0*/  CALL.REL.NOINC `($__internal_21_$__cuda_sm20_rem_s64) ;  /* 0x0000004000e47944 */ /* 0x000fea0003c00000 */
.L_x_873:
[----:B------:R-:W-:Y:S05]  /*2cc0*/  BSYNC.RECONVERGENT B1 ;  /* 0x0000000000017941 */ /* 0x000fea0003800200 */
.L_x_871:
        /* <DEDUP_REMOVED lines=30> */
.L_x_875:
[----:B------:R-:W-:Y:S01]  /*2eb0*/  MOV R24, R10 ;  /* 0x0000000a00187202 */ /* 0x000fe20000000f00 */
[----:B------:R-:W-:Y:S01]  /*2ec0*/  IMAD.MOV.U32 R21, RZ, RZ, R11 ;  /* 0x000000ffff157224 */ /* 0x000fe200078e000b */
[----:B------:R-:W-:Y:S01]  /*2ed0*/  MOV R18, R20 ;  /* 0x0000001400127202 */ /* 0x000fe20000000f00 */
[----:B------:R-:W-:Y:S01]  /*2ee0*/  IMAD.MOV.U32 R19, RZ, RZ, R9 ;  /* 0x000000ffff137224 */ /* 0x000fe200078e0009 */
[----:B------:R-:W-:-:S07]  /*2ef0*/  MOV R26, 0x2f10 ;  /* 0x00002f10001a7802 */ /* 0x000fce0000000f00 */
[----:B------:R-:W-:Y:S05]  /*2f00*/  CALL.REL.NOINC `($__internal_21_$__cuda_sm20_rem_s64) ;  /* 0x0000004000507944 */ /* 0x000fea0003c00000 */
.L_x_876:
[----:B------:R-:W-:Y:S05]  /*2f10*/  BSYNC.RECONVERGENT B1 ;  /* 0x0000000000017941 */ /* 0x000fea0003800200 */
.L_x_874:
[----:B------:R-:W-:Y:S02]  /*2f20*/  IMAD R7, R7, R16, RZ ;  /* 0x0000001007077224 */ /* 0x000fe400078e02ff */
[----:B------:R-:W-:-:S04]  /*2f30*/  IMAD.WIDE.U32 R22, R16, R6, R22 ;  /* 0x0000000610167225 */ /* 0x000fc800078e0016 */
[----:B------:R-:W-:-:S05]  /*2f40*/  IMAD R7, R17, R6, R7 ;  /* 0x0000000611077224 */ /* 0x000fca00078e0207 */
[----:B------:R-:W-:-:S07]  /*2f50*/  IADD3 R23, PT, PT, R23, R7, RZ ;  /* 0x0000000717177210 */ /* 0x000fce0007ffe0ff */
.L_x_831:
[----:B------:R-:W0:Y:S02]  /*2f60*/  LDCU.64 UR4, c[0x0][0x388] ;  /* 0x00007100ff0477ac */ /* 0x000e240008000a00 */
[----:B0-----:R-:W-:Y:S02]  /*2f70*/  LEA R6, P1, R22, UR4, 0x3 ;  /* 0x0000000416067c11 */ /* 0x001fe4000f8218ff */
[----:B------:R-:W-:Y:S02]  /*2f80*/  LEA R8, P0, R4, UR4, 0x3 ;  /* 0x0000000404087c11 */ /* 0x000fe4000f8018ff */
[----:B------:R-:W-:Y:S02]  /*2f90*/  LEA.HI.X R7, R22, UR5, R23, 0x3, P1 ;  /* 0x0000000516077c11 */ /* 0x000fe400088f1c17 */
[----:B------:R-:W-:-:S04]  /*2fa0*/  LEA.HI.X R9, R4, UR5, R5, 0x3, P0 ;  /* 0x0000000504097c11 */ /* 0x000fc800080f1c05 */
[----:B------:R-:W2:Y:S04]  /*2fb0*/  LDG.E.64 R6, desc[UR12][R6.64] ;  /* 0x0000000c06067981 */ /* 0x000ea8000c1e1b00 */
[----:B------:R-:W2:Y:S02]  /*2fc0*/  LDG.E.64 R4, desc[UR12][R8.64] ;  /* 0x0000000c08047981 */ /* 0x000ea4000c1e1b00 */
[----:B--2---:R-:W-:-:S05]  /*2fd0*/  IADD3 R4, P0, PT, R4, R6, RZ ;  /* 0x0000000604047210 */ /* 0x004fca0007f1e0ff */
[----:B------:R-:W-:-:S05]  /*2fe0*/  IMAD.X R5, R5, 0x1, R7, P0 ;  /* 0x0000000105057824 */ /* 0x000fca00000e0607 */
[----:B------:R0:W-:Y:S01]  /*2ff0*/  STS.64 [R3], R4 ;  /* 0x0000000403007388 */ /* 0x0001e20000000a00 */
[----:B------:R-:W-:Y:S05]  /*3000*/  BRA `(.L_x_877) ;  /* 0x0000003400b87947 */ /* 0x000fea0003800000 */
.L_x_830:
        /* <DEDUP_REMOVED lines=17> */
[----:B------:R-:W1:Y:S05]  /*3120*/  LDC.64 R16, c[0x0][0x398] ;  /* 0x0000e600ff107b82 */ /* 0x000e6a0000000a00 */
.L_x_904:
[----:B------:R-:W-:-:S05]  /*3130*/  IADD3 R5, PT, PT, R10, 0x3, RZ ;  /* 0x000000030a057810 */ /* 0x000fca0007ffe0ff */
        /* <DEDUP_REMOVED lines=29> */
.L_x_881:
[----:B------:R-:W-:Y:S01]  /*3310*/  IMAD.MOV.U32 R26, RZ, RZ, R18 ;  /* 0x000000ffff1a7224 */ /* 0x000fe200078e0012 */
[----:B------:R-:W-:Y:S01]  /*3320*/  MOV R13, R19 ;  /* 0x00000013000d7202 */ /* 0x000fe20000000f00 */
[----:B------:R-:W-:Y:S01]  /*3330*/  IMAD.MOV.U32 R14, RZ, RZ, R20 ;  /* 0x000000ffff0e7224 */ /* 0x000fe200078e0014 */
[----:B------:R-:W-:Y:S02]  /*3340*/  MOV R11, R21 ;  /* 0x00000015000b7202 */ /* 0x000fe40000000f00 */
[----:B------:R-:W-:-:S07]  /*3350*/  MOV R12, 0x3370 ;  /* 0x00003370000c7802 */ /* 0x000fce0000000f00 */
[----:B-1----:R-:W-:Y:S05]  /*3360*/  CALL.REL.NOINC `($__internal_20_$__cuda_sm20_div_s64) ;  /* 0x0000003400ec7944 */ /* 0x002fea0003c00000 */
[-C--:B------:R-:W-:Y:S01]  /*3370*/  IADD3 R11, P0, PT, RZ, -R24.reuse, RZ ;  /* 0x80000018ff0b7210 */ /* 0x080fe20007f1e0ff */
[----:B------:R-:W-:Y:S01]  /*3380*/  IMAD.MOV.U32 R37, RZ, RZ, R25 ;  /* 0x000000ffff257224 */ /* 0x000fe200078e0019 */
[----:B------:R-:W-:-:S03]  /*3390*/  MOV R36, R24 ;  /* 0x0000001800247202 */ /* 0x000fc60000000f00 */
[----:B------:R-:W-:Y:S02]  /*33a0*/  IMAD.X R7, RZ, RZ, ~R25, P0 ;  /* 0x000000ffff077224 */ /* 0x000fe400000e0e19 */
[----:B------:R-:W-:-:S04]  /*33b0*/  IMAD.WIDE.U32 R12, R20, R11, R18 ;  /* 0x0000000b140c7225 */ /* 0x000fc800078e0012 */
[----:B------:R-:W-:-:S04]  /*33c0*/  IMAD R7, R7, R20, RZ ;  /* 0x0000001407077224 */ /* 0x000fc800078e02ff */
[----:B------:R-:W-:Y:S01]  /*33d0*/  IMAD R7, R21, R11, R7 ;  /* 0x0000000b15077224 */ /* 0x000fe200078e0207 */
[----:B------:R-:W-:-:S03]  /*33e0*/  MOV R21, R12 ;  /* 0x0000000c00157202 */ /* 0x000fc60000000f00 */
[----:B------:R-:W-:-:S07]  /*33f0*/  IMAD.IADD R11, R13, 0x1, R7 ;  /* 0x000000010d0b7824 */ /* 0x000fce00078e0207 */
.L_x_882:
[----:B------:R-:W-:Y:S05]  /*3400*/  BSYNC.RECONVERGENT B1 ;  /* 0x0000000000017941 */ /* 0x000fea0003800200 */
.L_x_880:
[----:B------:R-:W0:Y:S01]  /*3410*/  LDC.64 R18, c[0x0][0x390] ;  /* 0x0000e400ff127b82 */ /* 0x000e220000000a00 */
[----:B------:R-:W-:-:S07]  /*3420*/  IADD3 R7, PT, PT, R10, 0x2, RZ ;  /* 0x000000020a077810 */ /* 0x000fce0007ffe0ff */
        /* <DEDUP_REMOVED lines=37> */
.L_x_884:
[----:B------:R-:W-:Y:S01]  /*3680*/  IMAD.MOV.U32 R26, RZ, RZ, R36 ;  /* 0x000000ffff1a7224 */ /* 0x000fe200078e0024 */
[----:B------:R-:W-:Y:S01]  /*3690*/  MOV R13, R37 ;  /* 0x00000025000d7202 */ /* 0x000fe20000000f00 */
[----:B------:R-:W-:Y:S01]  /*36a0*/  IMAD.MOV.U32 R14, RZ, RZ, R38 ;  /* 0x000000ffff0e7224 */ /* 0x000fe200078e0026 */
[----:B------:R-:W-:Y:S02]  /*36b0*/  MOV R11, R39 ;  /* 0x00000027000b7202 */ /* 0x000fe40000000f00 */
[----:B------:R-:W-:-:S07]  /*36c0*/  MOV R12, 0x36e0 ;  /* 0x000036e0000c7802 */ /* 0x000fce0000000f00 */
[----:B-1----:R-:W-:Y:S05]  /*36d0*/  CALL.REL.NOINC `($__internal_20_$__cuda_sm20_div_s64) ;  /* 0x0000003400107944 */ /* 0x002fea0003c00000 */
        /* <DEDUP_REMOVED lines=11> */
.L_x_885:
[----:B------:R-:W-:Y:S05]  /*3790*/  BSYNC.RECONVERGENT B1 ;  /* 0x0000000000017941 */ /* 0x000fea0003800200 */
.L_x_883:
        /* <DEDUP_REMOVED lines=37> */
.L_x_887:
        /* <DEDUP_REMOVED lines=14> */
[----:B------:R-:W-:Y:S01]  /*3ad0*/  MOV R41, R12 ;  /* 0x0000000c00297202 */ /* 0x000fe20000000f00 */
[----:B------:R-:W-:Y:S02]  /*3ae0*/  IMAD.MOV.U32 R21, RZ, RZ, R25 ;  /* 0x000000ffff157224 */ /* 0x000fe400078e0019 */
[----:B------:R-:W-:-:S07]  /*3af0*/  IMAD.IADD R11, R13, 0x1, R11 ;  /* 0x000000010d0b7824 */ /* 0x000fce00078e020b */
.L_x_888:
[----:B------:R-:W-:Y:S05]  /*3b00*/  BSYNC.RECONVERGENT B1 ;  /* 0x0000000000017941 */ /* 0x000fea0003800200 */
.L_x_886:
        /* <DEDUP_REMOVED lines=38> */
.L_x_890:
        /* <DEDUP_REMOVED lines=17> */
.L_x_891:
[----:B------:R-:W-:Y:S05]  /*3e80*/  BSYNC.RECONVERGENT B1 ;  /* 0x0000000000017941 */ /* 0x000fea0003800200 */
.L_x_889:
[C---:B------:R-:W-:Y:S02]  /*3e90*/  VIADD R4, R10.reuse, 0xffffffff ;  /* 0xffffffff0a047836 */ /* 0x040fe40000000000 */
        /* <DEDUP_REMOVED lines=37> */
.L_x_893:
        /* <DEDUP_REMOVED lines=17> */
.L_x_894:
[----:B------:R-:W-:Y:S05]  /*4200*/  BSYNC.RECONVERGENT B1 ;  /* 0x0000000000017941 */ /* 0x000fea0003800200 */
.L_x_892:
        /* <DEDUP_REMOVED lines=40> */
.L_x_896:
        /* <DEDUP_REMOVED lines=17> */
.L_x_897:
[----:B------:R-:W-:Y:S05]  /*45a0*/  BSYNC.RECONVERGENT B1 ;  /* 0x0000000000017941 */ /* 0x000fea0003800200 */
.L_x_895:
        /* <DEDUP_REMOVED lines=40> */
.L_x_899:
        /* <DEDUP_REMOVED lines=17> */
.L_x_900:
[----:B------:R-:W-:Y:S05]  /*4940*/  BSYNC.RECONVERGENT B1 ;  /* 0x0000000000017941 */ /* 0x000fea0003800200 */
.L_x_898:
[----:B------:R-:W0:Y:S08]  /*4950*/  LDC.64 R22, c[0x0][0x390] ;  /* 0x0000e400ff167b82 */ /* 0x000e300000000a00 */
        /* <DEDUP_REMOVED lines=37> */
.L_x_902:
        /* <DEDUP_REMOVED lines=10> */
[----:B------:R-:W-:Y:S01]  /*4c50*/  IADD3.X R11, PT, PT, RZ, ~R25, RZ, P0, !PT ;  /* 0x80000019ff0b7210 */ /* 0x000fe200007fe4ff */
[----:B------:R-:W-:-:S04]  /*4c60*/  IMAD.WIDE.U32 R12, R22, R19, R12 ;  /* 0x00000013160c7225 */ /* 0x000fc800078e000c */
[----:B------:R-:W-:Y:S01]  /*4c70*/  IMAD R11, R11, R22, RZ ;  /* 0x000000160b0b7224 */ /* 0x000fe200078e02ff */
[----:B------:R-:W-:-:S03]  /*4c80*/  MOV R21, R12 ;  /* 0x0000000c00157202 */ /* 0x000fc60000000f00 */
[----:B------:R-:W-:Y:S01]  /*4c90*/  IMAD R11, R23, R19, R11 ;  /* 0x00000013170b7224 */ /* 0x000fe200078e020b */
[----:B------:R-:W-:-:S03]  /*4ca0*/  MOV R19, R25 ;  /* 0x0000001900137202 */ /* 0x000fc60000000f00 */
[----:B------:R-:W-:-:S07]  /*4cb0*/  IMAD.IADD R11, R13, 0x1, R11 ;  /* 0x000000010d0b7824 */ /* 0x000fce00078e020b */
.L_x_903:
[----:B------:R-:W-:Y:S05]  /*4cc0*/  BSYNC.RECONVERGENT B1 ;  /* 0x0000000000017941 */ /* 0x000fea0003800200 */
.L_x_901:
[----:B-1----:R-:W-:-:S06]  /*4cd0*/  IMAD.WIDE.U32 R4, R5, 0x8, R16 ;  /* 0x0000000805047825 */ /* 0x002fcc00078e0010 */
[----:B------:R-:W2:Y:S01]  /*4ce0*/  LDG.E.64 R4, desc[UR12][R4.64] ;  /* 0x0000000c04047981 */ /* 0x000ea2000c1e1b00 */
[----:B------:R-:W-:Y:S01]  /*4cf0*/  VIADD R6, R6, 0x8 ;  /* 0x0000000806067836 */ /* 0x000fe20000000000 */
[----:B------:R-:W-:Y:S01]  /*4d00*/  MOV R13, R7 ;  /* 0x00000007000d7202 */ /* 0x000fe20000000f00 */
[----:B------:R-:W-:Y:S02]  /*4d10*/  IMAD.MOV.U32 R12, RZ, RZ, R36 ;  /* 0x000000ffff0c7224 */ /* 0x000fe400078e0024 */
[----:B------:R-:W-:Y:S01]  /*4d20*/  VIADD R10, R10, 0xfffffff8 ;  /* 0xfffffff80a0a7836 */ /* 0x000fe20000000000 */
[----:B------:R-:W-:Y:S01]  /*4d30*/  ISETP.NE.AND P0, PT, R6, RZ, PT ;  /* 0x000000ff0600720c */ /* 0x000fe20003f05270 */
[-C--:B--2---:R-:W-:Y:S02]  /*4d40*/  IMAD R7, R5, R21.reuse, RZ ;  /* 0x0000001505077224 */ /* 0x084fe400078e02ff */
[----:B------:R-:W-:-:S04]  /*4d50*/  IMAD.WIDE.U32 R12, R4, R21, R12 ;  /* 0x00000015040c7225 */ /* 0x000fc800078e000c */
[----:B------:R-:W-:Y:S01]  /*4d60*/  IMAD R7, R4, R11, R7 ;  /* 0x0000000b04077224 */ /* 0x000fe200078e0207 */
[----:B------:R-:W-:-:S04]  /*4d70*/  LEA R8, P1, R12, R8, 0x3 ;  /* 0x000000080c087211 */ /* 0x000fc800078218ff */
[----:B------:R-:W-:-:S04]  /*4d80*/  IADD3 R7, PT, PT, R13, R7, RZ ;  /* 0x000000070d077210 */ /* 0x000fc80007ffe0ff */
[----:B------:R-:W-:Y:S01]  /*4d90*/  LEA.HI.X R9, R12, R9, R7, 0x3, P1 ;  /* 0x000000090c097211 */ /* 0x000fe200008f1c07 */
[----:B------:R-:W-:Y:S06]  /*4da0*/  @P0 BRA `(.L_x_904) ;  /* 0xffffffe000e00947 */ /* 0x000fec000383ffff */
[----:B------:R-:W-:-:S07]  /*4db0*/  IADD3 R10, PT, PT, R10, 0x3, RZ ;  /* 0x000000030a0a7810 */ /* 0x000fce0007ffe0ff */
.L_x_879:
        /* <DEDUP_REMOVED lines=37> */
.L_x_907:
        /* <DEDUP_REMOVED lines=15> */
.L_x_908:
[----:B------:R-:W-:Y:S05]  /*5100*/  BSYNC.RECONVERGENT B1 ;  /* 0x0000000000017941 */ /* 0x000fea0003800200 */
.L_x_906:
[----:B------:R-:W0:Y:S01]  /*5110*/  LDC.64 R6, c[0x0][0x390] ;  /* 0x0000e400ff067b82 */ /* 0x000e220000000a00 */
[----:B------:R-:W-:-:S07]  /*5120*/  VIADD R4, R10, 0xffffffff ;  /* 0xffffffff0a047836 */ /* 0x000fce0000000000 */
        /* <DEDUP_REMOVED lines=37> */
.L_x_910:
[----:B------:R-:W-:Y:S01]  /*5380*/  MOV R26, R18 ;  /* 0x00000012001a7202 */ /* 0x000fe20000000f00 */
[----:B------:R-:W-:Y:S01]  /*5390*/  IMAD.MOV.U32 R13, RZ, RZ, R19 ;  /* 0x000000ffff0d7224 */ /* 0x000fe200078e0013 */
[----:B------:R-:W-:Y:S02]  /*53a0*/  MOV R14, R6 ;  /* 0x00000006000e7202 */ /* 0x000fe40000000f00 */
[----:B------:R-:W-:Y:S02]  /*53b0*/  MOV R11, R7 ;  /* 0x00000007000b7202 */ /* 0x000fe40000000f00 */
[----:B------:R-:W-:-:S07]  /*53c0*/  MOV R12, 0x53e0 ;  /* 0x000053e0000c7802 */ /* 0x000fce0000000f00 */
[----:B------:R-:W-:Y:S05]  /*53d0*/  CALL.REL.NOINC `($__internal_20_$__cuda_sm20_div_s64) ;  /* 0x0000001400d07944 */ /* 0x000fea0003c00000 */
        /* <DEDUP_REMOVED lines=11> */
.L_x_911:
[----:B------:R-:W-:Y:S05]  /*5490*/  BSYNC.RECONVERGENT B1 ;  /* 0x0000000000017941 */ /* 0x000fea0003800200 */
.L_x_909:
        /* <DEDUP_REMOVED lines=40> */
.L_x_913:
        /* <DEDUP_REMOVED lines=17> */
.L_x_914:
[----:B------:R-:W-:Y:S05]  /*5830*/  BSYNC.RECONVERGENT B1 ;  /* 0x0000000000017941 */ /* 0x000fea0003800200 */
.L_x_912:
        /* <DEDUP_REMOVED lines=18> */
[----:B------:R-:W-:Y:S02]  /*5960*/  ISETP.NE.U32.AND P2, PT, R20, RZ, PT ;  /* 0x000000ff1400720c */ /* 0x000fe40003f45070 */
[----:B------:R-:W-:-:S04]  /*5970*/  MOV R19, RZ ;  /* 0x000000ff00137202 */ /* 0x000fc80000000f00 */
[----:B0-----:R-:W0:Y:S02]  /*5980*/  MUFU.RCP R11, R11 ;  /* 0x0000000b000b7308 */ /* 0x001e240000001000 */
[----:B0-----:R-:W-:Y:S01]  /*5990*/  IADD3 R12, PT, PT, R11, 0xffffffe, RZ ;  /* 0x0ffffffe0b0c7810 */ /* 0x001fe20007ffe0ff */
[----:B------:R-:W-:-:S05]  /*59a0*/  HFMA2 R11, -RZ, RZ, 0, 0 ;  /* 0x00000000ff0b7431 */ /* 0x000fca00000001ff */
        /* <DEDUP_REMOVED lines=14> */
[----:B------:R-:W-:Y:S02]  /*5a90*/  IMAD R21, R20, R21, R18 ;  /* 0x0000001514157224 */ /* 0x000fe400078e0212 */
[----:B------:R-:W-:Y:S01]  /*5aa0*/  IMAD.MOV.U32 R18, RZ, RZ, R13 ;  /* 0x000000ffff127224 */ /* 0x000fe200078e000d */
[----:B------:R-:W-:Y:S06]  /*5ab0*/  BRA `(.L_x_917) ;  /* 0x0000000000447947 */ /* 0x000fec0003800000 */
.L_x_916:
[----:B------:R-:W-:Y:S01]  /*5ac0*/  MOV R26, R18 ;  /* 0x00000012001a7202 */ /* 0x000fe20000000f00 */
[----:B------:R-:W-:Y:S01]  /*5ad0*/  IMAD.MOV.U32 R14, RZ, RZ, R20 ;  /* 0x000000ffff0e7224 */ /* 0x000fe200078e0014 */
[----:B------:R-:W-:Y:S02]  /*5ae0*/  MOV R13, R19 ;  /* 0x00000013000d7202 */ /* 0x000fe40000000f00 */
[----:B------:R-:W-:Y:S02]  /*5af0*/  MOV R11, R21 ;  /* 0x00000015000b7202 */ /* 0x000fe40000000f00 */
[----:B------:R-:W-:-:S07]  /*5b00*/  MOV R12, 0x5b20 ;  /* 0x00005b20000c7802 */ /* 0x000fce0000000f00 */
[----:B------:R-:W-:Y:S05]  /*5b10*/  CALL.REL.NOINC `($__internal_20_$__cuda_sm20_div_s64) ;  /* 0x0000001000007944 */ /* 0x000fea0003c00000 */
        /* <DEDUP_REMOVED lines=11> */
.L_x_917:
[----:B------:R-:W-:Y:S05]  /*5bd0*/  BSYNC.RECONVERGENT B1 ;  /* 0x0000000000017941 */ /* 0x000fea0003800200 */
.L_x_915:
        /* <DEDUP_REMOVED lines=11> */
.L_x_905:
        /* <DEDUP_REMOVED lines=35> */
.L_x_920:
[----:B------:R-:W-:Y:S01]  /*5ec0*/  MOV R26, R18 ;  /* 0x00000012001a7202 */ /* 0x000fe20000000f00 */
[----:B------:R-:W-:Y:S01]  /*5ed0*/  IMAD.MOV.U32 R13, RZ, RZ, R19 ;  /* 0x000000ffff0d7224 */ /* 0x000fe200078e0013 */
[----:B------:R-:W-:Y:S02]  /*5ee0*/  MOV R14, R4 ;  /* 0x00000004000e7202 */ /* 0x000fe40000000f00 */
[----:B------:R-:W-:Y:S02]  /*5ef0*/  MOV R11, R5 ;  /* 0x00000005000b7202 */ /* 0x000fe40000000f00 */
[----:B------:R-:W-:-:S07]  /*5f00*/  MOV R12, 0x5f20 ;  /* 0x00005f20000c7802 */ /* 0x000fce0000000f00 */
[----:B------:R-:W-:Y:S05]  /*5f10*/  CALL.REL.NOINC `($__internal_20_$__cuda_sm20_div_s64) ;  /* 0x0000000c00007944 */ /* 0x000fea0003c00000 */
[----:B------:R-:W-:-:S05]  /*5f20*/  IADD3 R13, P0, PT, RZ, -R24, RZ ;  /* 0x80000018ff0d7210 */ /* 0x000fca0007f1e0ff */
[----:B------:R-:W-:Y:S02]  /*5f30*/  IMAD.X R11, RZ, RZ, ~R25, P0 ;  /* 0x000000ffff0b7224 */ /* 0x000fe400000e0e19 */
[----:B------:R-:W-:Y:S01]  /*5f40*/  IMAD.WIDE.U32 R6, R4, R13, R18 ;  /* 0x0000000d04067225 */ /* 0x000fe200078e0012 */
[----:B------:R-:W-:-:S03]  /*5f50*/  MOV R18, R24 ;  /* 0x0000001800127202 */ /* 0x000fc60000000f00 */
[----:B------:R-:W-:Y:S02]  /*5f60*/  IMAD R11, R11, R4, RZ ;  /* 0x000000040b0b7224 */ /* 0x000fe400078e02ff */
[----:B------:R-:W-:Y:S02]  /*5f70*/  IMAD.MOV.U32 R19, RZ, RZ, R25 ;  /* 0x000000ffff137224 */ /* 0x000fe400078e0019 */
[----:B------:R-:W-:-:S05]  /*5f80*/  IMAD R11, R5, R13, R11 ;  /* 0x0000000d050b7224 */ /* 0x000fca00078e020b */
[----:B------:R-:W-:-:S07]  /*5f90*/  IADD3 R11, PT, PT, R7, R11, RZ ;  /* 0x0000000b070b7210 */ /* 0x000fce0007ffe0ff */
.L_x_921:
[----:B------:R-:W-:Y:S05]  /*5fa0*/  BSYNC.RECONVERGENT B1 ;  /* 0x0000000000017941 */ /* 0x000fea0003800200 */
.L_x_919:
        /* <DEDUP_REMOVED lines=39> */
.L_x_923:
[----:B------:R-:W-:Y:S01]  /*6220*/  MOV R26, R18 ;  /* 0x00000012001a7202 */ /* 0x000fe20000000f00 */
[----:B------:R-:W-:Y:S01]  /*6230*/  IMAD.MOV.U32 R13, RZ, RZ, R19 ;  /* 0x000000ffff0d7224 */ /* 0x000fe200078e0013 */
[----:B------:R-:W-:Y:S02]  /*6240*/  MOV R14, R16 ;  /* 0x00000010000e7202 */ /* 0x000fe40000000f00 */
[----:B------:R-:W-:Y:S02]  /*6250*/  MOV R11, R17 ;  /* 0x00000011000b7202 */ /* 0x000fe40000000f00 */
[----:B------:R-:W-:-:S07]  /*6260*/  MOV R12, 0x6280 ;  /* 0x00006280000c7802 */ /* 0x000fce0000000f00 */
[----:B------:R-:W-:Y:S05]  /*6270*/  CALL.REL.NOINC `($__internal_20_$__cuda_sm20_div_s64) ;  /* 0x0000000800287944 */ /* 0x000fea0003c00000 */
        /* <DEDUP_REMOVED lines=11> */
.L_x_924:
[----:B------:R-:W-:Y:S05]  /*6330*/  BSYNC.RECONVERGENT B1 ;  /* 0x0000000000017941 */ /* 0x000fea0003800200 */
.L_x_922:
        /* <DEDUP_REMOVED lines=11> */
.L_x_918:
        /* <DEDUP_REMOVED lines=25> */
[----:B------:R-:W-:-:S04]  /*6580*/  @P0 IADD3 R7, PT, PT, -R20, R7, RZ ;  /* 0x0000000714070210 */ /* 0x000fc80007ffe1ff */
[----:B------:R-:W-:-:S13]  /*6590*/  ISETP.GE.U32.AND P0, PT, R7, R20, PT ;  /* 0x000000140700720c */ /* 0x000fda0003f06070 */
[----:B------:R-:W-:Y:S01]  /*65a0*/  @P0 IMAD.IADD R7, R7, 0x1, -R20 ;  /* 0x0000000107070824 */ /* 0x000fe200078e0a14 */
[----:B------:R-:W-:-:S04]  /*65b0*/  @!P1 LOP3.LUT R7, RZ, R20, RZ, 0x33, !PT ;  /* 0x00000014ff079212 */ /* 0x000fc800078e33ff */
[----:B------:R-:W-:Y:S01]  /*65c0*/  MOV R4, R7 ;  /* 0x0000000700047202 */ /* 0x000fe20000000f00 */
[----:B------:R-:W-:Y:S06]  /*65d0*/  BRA `(.L_x_927) ;  /* 0x0000000000147947 */ /* 0x000fec0003800000 */
.L_x_926:
[----:B------:R-:W-:Y:S01]  /*65e0*/  IMAD.MOV.U32 R24, RZ, RZ, R20 ;  /* 0x000000ffff187224 */ /* 0x000fe200078e0014 */
[----:B------:R-:W-:-:S07]  /*65f0*/  MOV R26, 0x6610 ;  /* 0x00006610001a7802 */ /* 0x000fce0000000f00 */
[----:B------:R-:W-:Y:S05]  /*6600*/  CALL.REL.NOINC `($__internal_21_$__cuda_sm20_rem_s64) ;  /* 0x0000000800907944 */ /* 0x000fea0003c00000 */
[----:B------:R-:W-:Y:S02]  /*6610*/  MOV R4, R6 ;  /* 0x0000000600047202 */ /* 0x000fe40000000f00 */
[----:B------:R-:W-:-:S07]  /*6620*/  MOV R5, R7 ;  /* 0x0000000700057202 */ /* 0x000fce0000000f00 */
.L_x_927:
[----:B------:R-:W-:Y:S05]  /*6630*/  BSYNC.RECONVERGENT B1 ;  /* 0x0000000000017941 */ /* 0x000fea0003800200 */
.L_x_925:
[----:B------:R-:W0:Y:S02]  /*6640*/  LDC.64 R6, c[0x0][0x398] ;  /* 0x0000e600ff067b82 */ /* 0x000e240000000a00 */
[----:B0-----:R-:W-:-:S06]  /*6650*/  IMAD.WIDE.U32 R10, R10, 0x8, R6 ;  /* 0x000000080a0a7825 */ /* 0x001fcc00078e0006 */
[----:B------:R-:W2:Y:S02]  /*6660*/  LDG.E.64 R10, desc[UR12][R10.64] ;  /* 0x0000000c0a0a7981 */ /* 0x000ea4000c1e1b00 */
[-C--:B--2---:R-:W-:Y:S02]  /*6670*/  IMAD R13, R11, R4.reuse, RZ ;  /* 0x000000040b0d7224 */ /* 0x084fe400078e02ff */
[----:B------:R-:W-:-:S04]  /*6680*/  IMAD.WIDE.U32 R6, R10, R4, RZ ;  /* 0x000000040a067225 */ /* 0x000fc800078e00ff */
[----:B------:R-:W-:Y:S01]  /*6690*/  IMAD R13, R10, R5, R13 ;  /* 0x000000050a0d7224 */ /* 0x000fe200078e020d */
[----:B------:R-:W-:-:S03]  /*66a0*/  LEA R8, P0, R6, R8, 0x3 ;  /* 0x0000000806087211 */ /* 0x000fc600078018ff */
[----:B------:R-:W-:-:S05]  /*66b0*/  IMAD.IADD R4, R7, 0x1, R13 ;  /* 0x0000000107047824 */ /* 0x000fca00078e020d */
[----:B------:R-:W-:-:S07]  /*66c0*/  LEA.HI.X R9, R6, R9, R4, 0x3, P0 ;  /* 0x0000000906097211 */ /* 0x000fce00000f1c04 */
.L_x_878:
[----:B------:R-:W2:Y:S04]  /*66d0*/  LDG.E.64 R4, desc[UR12][R8.64] ;  /* 0x0000000c08047981 */ /* 0x000ea8000c1e1b00 */
[----:B--2---:R1:W-:Y:S02]  /*66e0*/  STS.64 [R3], R4 ;  /* 0x0000000403007388 */ /* 0x0043e40000000a00 */
.L_x_877:
[----:B------:R-:W-:Y:S05]  /*66f0*/  BSYNC.RECONVERGENT B0 ;  /* 0x0000000000007941 */ /* 0x000fea0003800200 */
.L_x_829:
[----:B------:R-:W-:Y:S01]  /*6700*/  BAR.SYNC.DEFER_BLOCKING 0x0 ;  /* 0x0000000000007b1d */ /* 0x000fe20000010000 */
[----:B------:R-:W-:Y:S02]  /*6710*/  ISETP.GE.U32.AND P0, PT, R2, 0x42, PT ;  /* 0x000000420200780c */ /* 0x000fe40003f06070 */
[----:B------:R-:W-:-:S11]  /*6720*/  ISETP.GT.U32.AND P1, PT, R0, 0x1f, PT ;  /* 0x0000001f0000780c */ /* 0x000fd60003f24070 */
[----:B------:R-:W-:Y:S05]  /*6730*/  @!P0 BRA `(.L_x_928) ;  /* 0x0000000000308947 */ /* 0x000fea0003800000 */
.L_x_929:
[----:B------:R-:W-:-:S04]  /*6740*/  SHF.R.U32.HI R8, RZ, 0x1, R2 ;  /* 0x00000001ff087819 */ /* 0x000fc80000011602 */
[----:B------:R-:W-:-:S13]  /*6750*/  ISETP.GE.U32.AND P0, PT, R0, R8, PT ;  /* 0x000000080000720c */ /* 0x000fda0003f06070 */
[----:B------:R-:W-:Y:S01]  /*6760*/  @!P0 LEA R6, R8, R3, 0x3 ;  /* 0x0000000308068211 */ /* 0x000fe200078e18ff */
[----:B01----:R-:W-:Y:S05]  /*6770*/  @!P0 LDS.64 R4, [R3] ;  /* 0x0000000003048984 */ /* 0x003fea0000000a00 */
[----:B------:R-:W0:Y:S02]  /*6780*/  @!P0 LDS.64 R6, [R6] ;  /* 0x0000000006068984 */ /* 0x000e240000000a00 */
[----:B0-----:R-:W-:-:S04]  /*6790*/  @!P0 IADD3 R4, P2, PT, R4, R6, RZ ;  /* 0x0000000604048210 */ /* 0x001fc80007f5e0ff */
[----:B------:R-:W-:-:S05]  /*67a0*/  @!P0 IADD3.X R5, PT, PT, R5, R7, RZ, P2, !PT ;  /* 0x0000000705058210 */ /* 0x000fca00017fe4ff */
[----:B------:R2:W-:Y:S01]  /*67b0*/  @!P0 STS.64 [R3], R4 ;  /* 0x0000000403008388 */ /* 0x0005e20000000a00 */
[----:B------:R-:W-:Y:S01]  /*67c0*/  BAR.SYNC.DEFER_BLOCKING 0x0 ;  /* 0x0000000000007b1d */ /* 0x000fe20000010000 */
[----:B------:R-:W-:Y:S01]  /*67d0*/  ISETP.GT.U32.AND P0, PT, R2, 0x83, PT ;  /* 0x000000830200780c */ /* 0x000fe20003f04070 */
[----:B------:R-:W-:-:S12]  /*67e0*/  IMAD.MOV.U32 R2, RZ, RZ, R8 ;  /* 0x000000ffff027224 */ /* 0x000fd800078e0008 */
[----:B--2---:R-:W-:Y:S05]  /*67f0*/  @P0 BRA `(.L_x_929) ;  /* 0xfffffffc00d00947 */ /* 0x004fea000383ffff */
.L_x_928:
[----:B------:R-:W-:Y:S05]  /*6800*/  @P1 EXIT ;  /* 0x000000000000194d */ /* 0x000fea0003800000 */
[----:B01----:R-:W-:Y:S04]  /*6810*/  LDS.64 R4, [R3] ;  /* 0x0000000003047984 */ /* 0x003fe80000000a00 */
[----:B------:R-:W0:Y:S02]  /*6820*/  LDS.64 R6, [R3+0x100] ;  /* 0x0001000003067984 */ /* 0x000e240000000a00 */
[----:B0-----:R-:W-:-:S04]  /*6830*/  IADD3 R8, P0, PT, R4, R6, RZ ;  /* 0x0000000604087210 */ /* 0x001fc80007f1e0ff */
[----:B------:R-:W-:-:S05]  /*6840*/  IADD3.X R9, PT, PT, R5, R7, RZ, P0, !PT ;  /* 0x0000000705097210 */ /* 0x000fca00007fe4ff */
[----:B------:R-:W-:Y:S04]  /*6850*/  STS.64 [R3], R8 ;  /* 0x0000000803007388 */ /* 0x000fe80000000a00 */
[----:B------:R-:W-:Y:S04]  /*6860*/  LDS.64 R4, [R3] ;  /* 0x0000000003047984 */ /* 0x000fe80000000a00 */
[----:B------:R-:W0:Y:S02]  /*6870*/  LDS.64 R6, [R3+0x80] ;  /* 0x0000800003067984 */ /* 0x000e240000000a00 */
[----:B0-----:R-:W-:-:S04]  /*6880*/  IADD3 R10, P0, PT, R4, R6, RZ ;  /* 0x00000006040a7210 */ /* 0x001fc80007f1e0ff */
[----:B------:R-:W-:-:S05]  /*6890*/  IADD3.X R11, PT, PT, R5, R7, RZ, P0, !PT ;  /* 0x00000007050b7210 */ /* 0x000fca00007fe4ff */
        /* <DEDUP_REMOVED lines=13> */
[----:B0-----:R-:W-:-:S04]  /*6970*/  IADD3 R10, P0, PT, R4, R6, RZ ;  /* 0x00000006040a7210 */ /* 0x001fc80007f1e0ff */
[----:B------:R-:W-:Y:S02]  /*6980*/  IADD3.X R11, PT, PT, R5, R7, RZ, P0, !PT ;  /* 0x00000007050b7210 */ /* 0x000fe400007fe4ff */
[----:B------:R-:W-:-:S03]  /*6990*/  ISETP.NE.AND P0, PT, R0, RZ, PT ;  /* 0x000000ff0000720c */ /* 0x000fc60003f05270 */
        /* <DEDUP_REMOVED lines=24> */
        .weak           $__internal_20_$__cuda_sm20_div_s64
        .type           $__internal_20_$__cuda_sm20_div_s64,@function
        .size           $__internal_20_$__cuda_sm20_div_s64,($__internal_21_$__cuda_sm20_rem_s64 - $__internal_20_$__cuda_sm20_div_s64)
$__internal_20_$__cuda_sm20_div_s64:
        /* <DEDUP_REMOVED lines=82> */
[----:B------:R-:W-:Y:S06]  /*7040*/  RET.REL.NODEC R12 `(contiguous_reduce2_u64) ;  /* 0xffffff8c0cec7950 */ /* 0x000fec0003c3ffff */
        .weak           $__internal_21_$__cuda_sm20_rem_s64
        .type           $__internal_21_$__cuda_sm20_rem_s64,@function
        .size           $__internal_21_$__cuda_sm20_rem_s64,(.L_x_3119 - $__internal_21_$__cuda_sm20_rem_s64)
$__internal_21_$__cuda_sm20_rem_s64:
        /* <DEDUP_REMOVED lines=76> */
[----:B------:R-:W-:Y:S06]  /*7510*/  RET.REL.NODEC R26 `(contiguous_reduce2_u64) ;  /* 0xffffff881ab87950 */ /* 0x000fec0003c3ffff */
.L_x_930:
        /* <DEDUP_REMOVED lines=14> */
.L_x_3119:


//--------------------- .text.uncontiguous_fast_reduce_u64 --------------------------
	.section	.text.uncontiguous_fast_reduce_u64,"ax",@progbits
	.align	128
        .global         uncontiguous_fast_reduce_u64
        .type           uncontiguous_fast_reduce_u64,@function
        .size           uncontiguous_fast_reduce_u64,(.L_x_3121 - uncontiguous_fast_reduce_u64)
        .other          uncontiguous_fast_reduce_u64,@"STO_CUDA_ENTRY STV_DEFAULT"
uncontiguous_fast_reduce_u64:
.text.uncontiguous_fast_reduce_u64:
        /* <DEDUP_REMOVED lines=41> */
.L_x_959:
        /* <DEDUP_REMOVED lines=33> */
.L_x_936:
[----:B------:R-:W-:Y:S01]  /*04a0*/  IMAD.MOV.U32 R29, RZ, RZ, R14 ;  /* 0x000000ffff1d7224 */ /* 0x000fe200078e000e */
[----:B------:R-:W-:Y:S01]  /*04b0*/  MOV R26, R15 ;  /* 0x0000000f001a7202 */ /* 0x000fe20000000f00 */
[----:B------:R-:W-:Y:S01]  /*04c0*/  IMAD.MOV.U32 R13, RZ, RZ, R16 ;  /* 0x000000ffff0d7224 */ /* 0x000fe200078e0010 */
[----:B------:R-:W-:Y:S02]  /*04d0*/  MOV R12, R17 ;  /* 0x00000011000c7202 */ /* 0x000fe40000000f00 */
[----:B------:R-:W-:-:S07]  /*04e0*/  MOV R11, 0x500 ;  /* 0x00000500000b7802 */ /* 0x000fce0000000f00 */
[----:B------:R-:W-:Y:S05]  /*04f0*/  CALL.REL.NOINC `($__internal_22_$__cuda_sm20_div_s64) ;  /* 0x0000006400f07944 */ /* 0x000fea0003c00000 */
        /* <DEDUP_REMOVED lines=9> */
.L_x_937:
[----:B------:R-:W-:Y:S05]  /*0590*/  BSYNC.RECONVERGENT B1 ;  /* 0x0000000000017941 */ /* 0x000fea0003800200 */
.L_x_935:
        /* <DEDUP_REMOVED lines=36> */
.L_x_939:
[----:B------:R-:W-:Y:S01]  /*07e0*/  IMAD.MOV.U32 R29, RZ, RZ, R7 ;  /* 0x000000ffff1d7224 */ /* 0x000fe200078e0007 */
[----:B------:R-:W-:Y:S01]  /*07f0*/  MOV R26, R8 ;  /* 0x00000008001a7202 */ /* 0x000fe20000000f00 */
[----:B------:R-:W-:Y:S01]  /*0800*/  IMAD.MOV.U32 R13, RZ, RZ, R16 ;  /* 0x000000ffff0d7224 */ /* 0x000fe200078e0010 */
[----:B------:R-:W-:Y:S02]  /*0810*/  MOV R12, R17 ;  /* 0x00000011000c7202 */ /* 0x000fe40000000f00 */
[----:B------:R-:W-:-:S07]  /*0820*/  MOV R11, 0x840 ;  /* 0x00000840000b7802 */ /* 0x000fce0000000f00 */
[----:B------:R-:W-:Y:S05]  /*0830*/  CALL.REL.NOINC `($__internal_22_$__cuda_sm20_div_s64) ;  /* 0x0000006400207944 */ /* 0x000fea0003c00000 */
        /* <DEDUP_REMOVED lines=10> */
.L_x_940:
[----:B------:R-:W-:Y:S05]  /*08e0*/  BSYNC.RECONVERGENT B1 ;  /* 0x0000000000017941 */ /* 0x000fea0003800200 */
.L_x_938:
        /* <DEDUP_REMOVED lines=37> */
.L_x_942:
[----:B------:R-:W-:Y:S01]  /*0b40*/  MOV R29, R14 ;  /* 0x0000000e001d7202 */ /* 0x000fe20000000f00 */
[----:B------:R-:W-:Y:S01]  /*0b50*/  IMAD.MOV.U32 R26, RZ, RZ, R15 ;  /* 0x000000ffff1a7224 */ /* 0x000fe200078e000f */
[----:B------:R-:W-:Y:S01]  /*0b60*/  MOV R13, R16 ;  /* 0x00000010000d7202 */ /* 0x000fe20000000f00 */
[----:B------:R-:W-:Y:S01]  /*0b70*/  IMAD.MOV.U32 R12, RZ, RZ, R17 ;  /* 0x000000ffff0c7224 */ /* 0x000fe200078e0011 */
[----:B------:R-:W-:-:S07]  /*0b80*/  MOV R11, 0xba0 ;  /* 0x00000ba0000b7802 */ /* 0x000fce0000000f00 */
[----:B------:R-:W-:Y:S05]  /*0b90*/  CALL.REL.NOINC `($__internal_22_$__cuda_sm20_div_s64) ;  /* 0x0000006000487944 */ /* 0x000fea0003c00000 */
        /* <DEDUP_REMOVED lines=10> */
.L_x_943:
[----:B------:R-:W-:Y:S05]  /*0c40*/  BSYNC.RECONVERGENT B1 ;  /* 0x0000000000017941 */ /* 0x000fea0003800200 */
.L_x_941:
        /* <DEDUP_REMOVED lines=34> */
.L_x_945:
        /* <DEDUP_REMOVED lines=16> */
.L_x_946:
[----:B------:R-:W-:Y:S05]  /*0f70*/  BSYNC.RECONVERGENT B1 ;  /* 0x0000000000017941 */ /* 0x000fea0003800200 */
.L_x_944:
        /* <DEDUP_REMOVED lines=37> */
.L_x_948:
        /* <DEDUP_REMOVED lines=17> */
.L_x_949:
[----:B------:R-:W-:Y:S05]  /*12e0*/  BSYNC.RECONVERGENT B1 ;  /* 0x0000000000017941 */ /* 0x000fea0003800200 */
.L_x_947:
        /* <DEDUP_REMOVED lines=35> */
.L_x_951:
        /* <DEDUP_REMOVED lines=16> */
.L_x_952:
[----:B------:R-:W-:Y:S05]  /*1620*/  BSYNC.RECONVERGENT B1 ;  /* 0x0000000000017941 */ /* 0x000fea0003800200 */
.L_x_950:
        /* <DEDUP_REMOVED lines=36> */
.L_x_954:
[----:B------:R-:W-:Y:S01]  /*1870*/  MOV R29, R14 ;  /* 0x0000000e001d7202 */ /* 0x000fe20000000f00 */
[----:B------:R-:W-:Y:S01]  /*1880*/  IMAD.MOV.U32 R26, RZ, RZ, R15 ;  /* 0x000000ffff1a7224 */ /* 0x000fe200078e000f */
[----:B------:R-:W-:Y:S01]  /*1890*/  MOV R13, R16 ;  /* 0x00000010000d7202 */ /* 0x000fe20000000f00 */
[----:B------:R-:W-:Y:S01]  /*18a0*/  IMAD.MOV.U32 R12, RZ, RZ, R17 ;  /* 0x000000ffff0c7224 */ /* 0x000fe200078e0011 */
[----:B------:R-:W-:-:S07]  /*18b0*/  MOV R11, 0x18d0 ;  /* 0x000018d0000b7802 */ /* 0x000fce0000000f00 */
[----:B------:R-:W-:Y:S05]  /*18c0*/  CALL.REL.NOINC `($__internal_22_$__cuda_sm20_div_s64) ;  /* 0x0000005000fc7944 */ /* 0x000fea0003c00000 */
        /* <DEDUP_REMOVED lines=11> */
.L_x_955:
[----:B------:R-:W-:Y:S05]  /*1980*/  BSYNC.RECONVERGENT B1 ;  /* 0x0000000000017941 */ /* 0x000fea0003800200 */
.L_x_953:
        /* <DEDUP_REMOVED lines=36> */
.L_x_957:
        /* <DEDUP_REMOVED lines=17> */
.L_x_958:
[----:B------:R-:W-:Y:S05]  /*1ce0*/  BSYNC.RECONVERGENT B1 ;  /* 0x0000000000017941 */ /* 0x000fea0003800200 */
.L_x_956:
        /* <DEDUP_REMOVED lines=10> */
.L_x_934:
        /* <DEDUP_REMOVED lines=36> */
.L_x_962:
[----:B------:R-:W-:Y:S01]  /*1fd0*/  MOV R29, R14 ;  /* 0x0000000e001d7202 */ /* 0x000fe20000000f00 */
[----:B------:R-:W-:Y:S01]  /*1fe0*/  IMAD.MOV.U32 R26, RZ, RZ, R15 ;  /* 0x000000ffff1a7224 */ /* 0x000fe200078e000f */
[----:B------:R-:W-:Y:S01]  /*1ff0*/  MOV R13, R16 ;  /* 0x00000010000d7202 */ /* 0x000fe20000000f00 */
[----:B------:R-:W-:Y:S01]  /*2000*/  IMAD.MOV.U32 R12, RZ, RZ, R17 ;  /* 0x000000ffff0c7224 */ /* 0x000fe200078e0011 */
[----:B------:R-:W-:-:S07]  /*2010*/  MOV R11, 0x2030 ;  /* 0x00002030000b7802 */ /* 0x000fce0000000f00 */
[----:B------:R-:W-:Y:S05]  /*2020*/  CALL.REL.NOINC `($__internal_22_$__cuda_sm20_div_s64) ;  /* 0x0000004c00247944 */ /* 0x000fea0003c00000 */
        /* <DEDUP_REMOVED lines=9> */
.L_x_963:
[----:B------:R-:W-:Y:S05]  /*20c0*/  BSYNC.RECONVERGENT B1 ;  /* 0x0000000000017941 */ /* 0x000fea0003800200 */
.L_x_961:
        /* <DEDUP_REMOVED lines=36> */
.L_x_965:
        /* <DEDUP_REMOVED lines=17> */
.L_x_966:
[----:B------:R-:W-:Y:S05]  /*2420*/  BSYNC.RECONVERGENT B1 ;  /* 0x0000000000017941 */ /* 0x000fea0003800200 */
.L_x_964:
        /* <DEDUP_REMOVED lines=38> */
.L_x_968:
        /* <DEDUP_REMOVED lines=16> */
.L_x_969:
[----:B------:R-:W-:Y:S05]  /*2790*/  BSYNC.RECONVERGENT B1 ;  /* 0x0000000000017941 */ /* 0x000fea0003800200 */
.L_x_967:
        /* <DEDUP_REMOVED lines=36> */
.L_x_971:
        /* <DEDUP_REMOVED lines=16> */
.L_x_972:
[----:B------:R-:W-:Y:S05]  /*2ae0*/  BSYNC.RECONVERGENT B1 ;  /* 0x0000000000017941 */ /* 0x000fea0003800200 */
.L_x_970:
[----:B------:R-:W-:Y:S01]  /*2af0*/  IMAD R5, R5, R38, RZ ;  /* 0x0000002605057224 */ /* 0x000fe200078e02ff */
[----:B------:R-:W-:Y:S01]  /*2b00*/  IADD3 R9, PT, PT, R9, -0x2, RZ ;  /* 0xfffffffe09097810 */ /* 0x000fe20007ffe0ff */
[----:B------:R-:W-:Y:S02]  /*2b10*/  IMAD.MOV.U32 R34, RZ, RZ, R20 ;  /* 0x000000ffff227224 */ /* 0x000fe400078e0014 */
[-C--:B------:R-:W-:Y:S02]  /*2b20*/  IMAD R5, R39, R10.reuse, R5 ;  /* 0x0000000a27057224 */ /* 0x080fe400078e0205 */
[----:B------:R-:W-:-:S04]  /*2b30*/  IMAD.WIDE.U32 R34, R38, R10, R34 ;  /* 0x0000000a26227225 */ /* 0x000fc800078e0022 */
[----:B------:R-:W-:Y:S01]  /*2b40*/  IMAD.IADD R6, R35, 0x1, R5 ;  /* 0x0000000123067824 */ /* 0x000fe200078e0205 */
[----:B------:R-:W-:-:S07]  /*2b50*/  MOV R5, R34 ;  /* 0x0000002200057202 */ /* 0x000fce0000000f00 */
.L_x_960:
        /* <DEDUP_REMOVED lines=31> */
.L_x_974:
[----:B------:R-:W-:Y:S01]  /*2d50*/  IMAD.MOV.U32 R20, RZ, RZ, R14 ;  /* 0x000000ffff147224 */ /* 0x000fe200078e000e */
[----:B------:R-:W-:Y:S01]  /*2d60*/  MOV R24, R15 ;  /* 0x0000000f00187202 */ /* 0x000fe20000000f00 */
[----:B------:R-:W-:Y:S01]  /*2d70*/  IMAD.MOV.U32 R21, RZ, RZ, R16 ;  /* 0x000000ffff157224 */ /* 0x000fe200078e0010 */
[----:B------:R-:W-:Y:S02]  /*2d80*/  MOV R22, R17 ;  /* 0x0000001100167202 */ /* 0x000fe40000000f00 */
[----:B------:R-:W-:-:S07]  /*2d90*/  MOV R23, 0x2db0 ;  /* 0x00002db000177802 */ /* 0x000fce0000000f00 */
[----:B------:R-:W-:Y:S05]  /*2da0*/  CALL.REL.NOINC `($__internal_23_$__cuda_sm20_rem_s64) ;  /* 0x0000004400147944 */ /* 0x000fea0003c00000 */
[----:B------:R-:W-:Y:S01]  /*2db0*/  IMAD.MOV.U32 R10, RZ, RZ, R12 ;  /* 0x000000ffff0a7224 */ /* 0x000fe200078e000c */
[----:B------:R-:W-:-:S07]  /*2dc0*/  MOV R11, R13 ;  /* 0x0000000d000b7202 */ /* 0x000fce0000000f00 */
.L_x_975:
[----:B------:R-:W-:Y:S05]  /*2dd0*/  BSYNC.RECONVERGENT B1 ;  /* 0x0000000000017941 */ /* 0x000fea0003800200 */
.L_x_973:
        /* <DEDUP_REMOVED lines=33> */
.L_x_977:
[----:B------:R-:W-:Y:S01]  /*2ff0*/  MOV R21, R16 ;  /* 0x0000001000157202 */ /* 0x000fe20000000f00 */
[----:B------:R-:W-:Y:S01]  /*3000*/  IMAD.MOV.U32 R22, RZ, RZ, R17 ;  /* 0x000000ffff167224 */ /* 0x000fe200078e0011 */
[----:B------:R-:W-:Y:S01]  /*3010*/  MOV R20, R7 ;  /* 0x0000000700147202 */ /* 0x000fe20000000f00 */
[----:B------:R-:W-:Y:S01]  /*3020*/  IMAD.MOV.U32 R24, RZ, RZ, R8 ;  /* 0x000000ffff187224 */ /* 0x000fe200078e0008 */
[----:B------:R-:W-:-:S07]  /*3030*/  MOV R23, 0x3050 ;  /* 0x0000305000177802 */ /* 0x000fce0000000f00 */
[----:B------:R-:W-:Y:S05]  /*3040*/  CALL.REL.NOINC `($__internal_23_$__cuda_sm20_rem_s64) ;  /* 0x00000040006c7944 */ /* 0x000fea0003c00000 */
[----:B------:R-:W-:Y:S01]  /*3050*/  MOV R8, R12 ;  /* 0x0000000c00087202 */ /* 0x000fe20000000f00 */
[----:B------:R-:W-:-:S07]  /*3060*/  IMAD.MOV.U32 R9, RZ, RZ, R13 ;  /* 0x000000ffff097224 */ /* 0x000fce00078e000d */
.L_x_978:
[----:B------:R-:W-:Y:S05]  /*3070*/  BSYNC.RECONVERGENT B1 ;  /* 0x0000000000017941 */ /* 0x000fea0003800200 */
.L_x_976:
[----:B------:R-:W-:Y:S01]  /*3080*/  MOV R10, R5 ;  /* 0x00000005000a7202 */ /* 0x000fe20000000f00 */
[----:B------:R-:W-:Y:S02]  /*3090*/  IMAD R7, R9, R18, RZ ;  /* 0x0000001209077224 */ /* 0x000fe400078e02ff */
[----:B------:R-:W-:Y:S02]  /*30a0*/  IMAD.MOV.U32 R11, RZ, RZ, R6 ;  /* 0x000000ffff0b7224 */ /* 0x000fe400078e0006 */
[-C--:B------:R-:W-:Y:S02]  /*30b0*/  IMAD R7, R19, R8.reuse, R7 ;  /* 0x0000000813077224 */ /* 0x080fe400078e0207 */
[----:B------:R-:W-:-:S04]  /*30c0*/  IMAD.WIDE.U32 R10, R18, R8, R10 ;  /* 0x00000008120a7225 */ /* 0x000fc800078e000a */
[----:B------:R-:W-:Y:S01]  /*30d0*/  IMAD.MOV.U32 R5, RZ, RZ, R10 ;  /* 0x000000ffff057224 */ /* 0x000fe200078e000a */
[----:B------:R-:W-:-:S07]  /*30e0*/  IADD3 R6, PT, PT, R11, R7, RZ ;  /* 0x000000070b067210 */ /* 0x000fce0007ffe0ff */
.L_x_933:
[----:B------:R-:W0:Y:S02]  /*30f0*/  LDCU.64 UR4, c[0x0][0x388] ;  /* 0x00007100ff0477ac */ /* 0x000e240008000a00 */
[----:B0-----:R-:W-:Y:S02]  /*3100*/  LEA R8, P1, R5, UR4, 0x3 ;  /* 0x0000000405087c11 */ /* 0x001fe4000f8218ff */
[----:B------:R-:W-:Y:S02]  /*3110*/  LEA R10, P0, R27, UR4, 0x3 ;  /* 0x000000041b0a7c11 */ /* 0x000fe4000f8018ff */
[----:B------:R-:W-:Y:S02]  /*3120*/  LEA.HI.X R9, R5, UR5, R6, 0x3, P1 ;  /* 0x0000000505097c11 */ /* 0x000fe400088f1c06 */
[----:B------:R-:W-:-:S04]  /*3130*/  LEA.HI.X R11, R27, UR5, R28, 0x3, P0 ;  /* 0x000000051b0b7c11 */ /* 0x000fc800080f1c1c */
[----:B------:R-:W2:Y:S04]  /*3140*/  LDG.E.64 R8, desc[UR6][R8.64] ;  /* 0x0000000608087981 */ /* 0x000ea8000c1e1b00 */
[----:B------:R-:W2:Y:S02]  /*3150*/  LDG.E.64 R6, desc[UR6][R10.64] ;  /* 0x000000060a067981 */ /* 0x000ea4000c1e1b00 */
[----:B--2---:R-:W-:-:S04]  /*3160*/  IADD3 R6, P0, PT, R6, R8, RZ ;  /* 0x0000000806067210 */ /* 0x004fc80007f1e0ff */
[----:B------:R-:W-:-:S05]  /*3170*/  IADD3.X R7, PT, PT, R7, R9, RZ, P0, !PT ;  /* 0x0000000907077210 */ /* 0x000fca00007fe4ff */
[----:B------:R1:W-:Y:S01]  /*3180*/  STS.64 [R3], R6 ;  /* 0x0000000603007388 */ /* 0x0003e20000000a00 */
[----:B------:R-:W-:Y:S05]  /*3190*/  BRA `(.L_x_979) ;  /* 0x0000003400e07947 */ /* 0x000fea0003800000 */
.L_x_932:
[----:B------:R-:W-:-:S04]  /*31a0*/  ISETP.GE.U32.AND P0, PT, R14, UR10, PT ;  /* 0x0000000a0e007c0c */ /* 0x000fc8000bf06070 */
[----:B------:R-:W-:-:S13]  /*31b0*/  ISETP.GE.U32.AND.EX P0, PT, RZ, UR11, PT, P0 ;  /* 0x0000000bff007c0c */ /* 0x000fda000bf06100 */
[----:B------:R-:W-:Y:S05]  /*31c0*/  @P0 BRA `(.L_x_979) ;  /* 0x0000003400d40947 */ /* 0x000fea0003800000 */
[----:B------:R-:W-:Y:S02]  /*31d0*/  ISETP.GE.AND P0, PT, R9, RZ, PT ;  /* 0x000000ff0900720c */ /* 0x000fe40003f06270 */
[----:B------:R-:W-:-:S11]  /*31e0*/  CS2R R6, SRZ ;  /* 0x0000000000067805 */ /* 0x000fd6000001ff00 */
[----:B------:R-:W-:Y:S05]  /*31f0*/  @!P0 BRA `(.L_x_980) ;  /* 0x0000003400b48947 */ /* 0x000fea0003800000 */
[----:B------:R-:W-:Y:S01]  /*3200*/  ISETP.GE.U32.AND P0, PT, R9, 0x7, PT ;  /* 0x000000070900780c */ /* 0x000fe20003f06070 */
[----:B------:R-:W-:Y:S02]  /*3210*/  IMAD.MOV.U32 R15, RZ, RZ, R14 ;  /* 0x000000ffff0f7224 */ /* 0x000fe400078e000e */
[----:B------:R-:W-:Y:S01]  /*3220*/  HFMA2 R14, -RZ, RZ, 0, 0 ;  /* 0x00000000ff0e7431 */ /* 0x000fe200000001ff */
[----:B------:R-:W-:Y:S02]  /*3230*/  LOP3.LUT R10, R11, 0x7, RZ, 0xc0, !PT ;  /* 0x000000070b0a7812 */ /* 0x000fe400078ec0ff */
[----:B------:R-:W-:-:S07]  /*3240*/  CS2R R6, SRZ ;  /* 0x0000000000067805 */ /* 0x000fce000001ff00 */
[----:B------:R-:W-:Y:S05]  /*3250*/  @!P0 BRA `(.L_x_981) ;  /* 0x0000001c003c8947 */ /* 0x000fea0003800000 */
[----:B------:R-:W0:Y:S01]  /*3260*/  LDC.64 R22, c[0x0][0x390] ;  /* 0x0000e400ff167b82 */ /* 0x000e220000000a00 */
[C---:B------:R-:W-:Y:S01]  /*3270*/  LOP3.LUT R8, R11.reuse, 0xfffffff8, RZ, 0xc0, !PT ;  /* 0xfffffff80b087812 */ /* 0x040fe200078ec0ff */
[----:B------:R-:W-:Y:S01]  /*3280*/  VIADD R9, R11, 0xfffffffc ;  /* 0xfffffffc0b097836 */ /* 0x000fe20000000000 */
[----:B------:R-:W-:Y:S02]  /*3290*/  CS2R R6, SRZ ;  /* 0x0000000000067805 */ /* 0x000fe4000001ff00 */
[----:B------:R-:W-:-:S03]  /*32a0*/  IADD3 R8, PT, PT, -R8, RZ, RZ ;  /* 0x000000ff08087210 */ /* 0x000fc60007ffe1ff */
[----:B------:R-:W1:Y:S08]  /*32b0*/  LDC.64 R16, c[0x0][0x398] ;  /* 0x0000e600ff107b82 */ /* 0x000e700000000a00 */
[----:B------:R-:W2:Y:S08]  /*32c0*/  LDC.64 R18, c[0x0][0x390] ;  /* 0x0000e400ff127b82 */ /* 0x000eb00000000a00 */
[----:B------:R-:W3:Y:S02]  /*32d0*/  LDC.64 R20, c[0x0][0x398] ;  /* 0x0000e600ff147b82 */ /* 0x000ee40000000a00 */
.L_x_1006:
[----:B------:R-:W-:-:S04]  /*32e0*/  VIADD R5, R9, 0x3 ;  /* 0x0000000309057836 */ /* 0x000fc80000000000 */
[----:B0-----:R-:W-:-:S06]  /*32f0*/  IMAD.WIDE.U32 R34, R5, 0x8, R22 ;  /* 0x0000000805227825 */ /* 0x001fcc00078e0016 */
[----:B------:R-:W4:Y:S01]  /*3300*/  LDG.E.64 R34, desc[UR6][R34.64] ;  /* 0x0000000622227981 */ /* 0x000f22000c1e1b00 */
[----:B------:R-:W-:Y:S01]  /*3310*/  IADD3 R8, PT, PT, R8, 0x8, RZ ;  /* 0x0000000808087810 */ /* 0x000fe20007ffe0ff */
[----:B------:R-:W-:Y:S03]  /*3320*/  BSSY.RECONVERGENT B1, `(.L_x_982) ;  /* 0x000002e000017945 */ /* 0x000fe60003800200 */
[----:B------:R-:W-:Y:S02]  /*3330*/  ISETP.NE.AND P2, PT, R8, RZ, PT ;  /* 0x000000ff0800720c */ /* 0x000fe40003f45270 */
[----:B----4-:R-:W-:-:S04]  /*3340*/  LOP3.LUT R11, R14, R35, RZ, 0xfc, !PT ;  /* 0x000000230e0b7212 */ /* 0x010fc800078efcff */
        /* <DEDUP_REMOVED lines=9> */
[----:B------:R0:W4:Y:S02]  /*33e0*/  F2I.FTZ.U32.TRUNC.NTZ R13, R12 ;  /* 0x0000000c000d7305 */ /* 0x000124000021f000 */
[----:B0-----:R-:W-:Y:S02]  /*33f0*/  IMAD.MOV.U32 R12, RZ, RZ, RZ ;  /* 0x000000ffff0c7224 */ /* 0x001fe400078e00ff */
[----:B----4-:R-:W-:-:S04]  /*3400*/  IMAD R25, R25, R13, RZ ;  /* 0x0000000d19197224 */ /* 0x010fc800078e02ff */
        /* <DEDUP_REMOVED lines=14> */
.L_x_983:
[----:B------:R-:W-:Y:S01]  /*34f0*/  MOV R29, R15 ;  /* 0x0000000f001d7202 */ /* 0x000fe20000000f00 */
[----:B------:R-:W-:Y:S01]  /*3500*/  IMAD.MOV.U32 R26, RZ, RZ, R14 ;  /* 0x000000ffff1a7224 */ /* 0x000fe200078e000e */
[----:B------:R-:W-:Y:S01]  /*3510*/  MOV R13, R34 ;  /* 0x00000022000d7202 */ /* 0x000fe20000000f00 */
[----:B------:R-:W-:Y:S01]  /*3520*/  IMAD.MOV.U32 R12, RZ, RZ, R35 ;  /* 0x000000ffff0c7224 */ /* 0x000fe200078e0023 */
[----:B------:R-:W-:-:S07]  /*3530*/  MOV R11, 0x3550 ;  /* 0x00003550000b7802 */ /* 0x000fce0000000f00 */
[----:B-123--:R-:W-:Y:S05]  /*3540*/  CALL.REL.NOINC `($__internal_22_$__cuda_sm20_div_s64) ;  /* 0x0000003400dc7944 */ /* 0x00efea0003c00000 */
        /* <DEDUP_REMOVED lines=11> */
.L_x_984:
[----:B------:R-:W-:Y:S05]  /*3600*/  BSYNC.RECONVERGENT B1 ;  /* 0x0000000000017941 */ /* 0x000fea0003800200 */
.L_x_982:
[----:B------:R-:W-:Y:S02]  /*3610*/  VIADD R14, R9, 0x2 ;  /* 0x00000002090e7836 */ /* 0x000fe40000000000 */
        /* <DEDUP_REMOVED lines=38> */
.L_x_986:
[----:B------:R-:W-:Y:S01]  /*3880*/  MOV R29, R34 ;  /* 0x00000022001d7202 */ /* 0x000fe20000000f00 */
[----:B------:R-:W-:Y:S01]  /*3890*/  IMAD.MOV.U32 R26, RZ, RZ, R35 ;  /* 0x000000ffff1a7224 */ /* 0x000fe200078e0023 */
[----:B------:R-:W-:Y:S01]  /*38a0*/  MOV R13, R36 ;  /* 0x00000024000d7202 */ /* 0x000fe20000000f00 */
[----:B------:R-:W-:Y:S01]  /*38b0*/  IMAD.MOV.U32 R12, RZ, RZ, R37 ;  /* 0x000000ffff0c7224 */ /* 0x000fe200078e0025 */
[----:B------:R-:W-:-:S07]  /*38c0*/  MOV R11, 0x38e0 ;  /* 0x000038e0000b7802 */ /* 0x000fce0000000f00 */
[----:B-1----:R-:W-:Y:S05]  /*38d0*/  CALL.REL.NOINC `($__internal_22_$__cuda_sm20_div_s64) ;  /* 0x0000003000f87944 */ /* 0x002fea0003c00000 */
        /* <DEDUP_REMOVED lines=11> */
.L_x_987:
[----:B------:R-:W-:Y:S05]  /*3990*/  BSYNC.RECONVERGENT B1 ;  /* 0x0000000000017941 */ /* 0x000fea0003800200 */
.L_x_985:
        /* <DEDUP_REMOVED lines=38> */
.L_x_989:
[----:B------:R-:W-:Y:S01]  /*3c00*/  IMAD.MOV.U32 R29, RZ, RZ, R34 ;  /* 0x000000ffff1d7224 */ /* 0x000fe200078e0022 */
[----:B------:R-:W-:Y:S01]  /*3c10*/  MOV R26, R35 ;  /* 0x00000023001a7202 */ /* 0x000fe20000000f00 */
[----:B------:R-:W-:Y:S01]  /*3c20*/  IMAD.MOV.U32 R13, RZ, RZ, R36 ;  /* 0x000000ffff0d7224 */ /* 0x000fe200078e0024 */
[----:B------:R-:W-:Y:S02]  /*3c30*/  MOV R12, R37 ;  /* 0x00000025000c7202 */ /* 0x000fe40000000f00 */
[----:B------:R-:W-:-:S07]  /*3c40*/  MOV R11, 0x3c60 ;  /* 0x00003c60000b7802 */ /* 0x000fce0000000f00 */
[----:B-1----:R-:W-:Y:S05]  /*3c50*/  CALL.REL.NOINC `($__internal_22_$__cuda_sm20_div_s64) ;  /* 0x0000003000187944 */ /* 0x002fea0003c00000 */
        /* <DEDUP_REMOVED lines=11> */
.L_x_990:
[----:B------:R-:W-:Y:S05]  /*3d10*/  BSYNC.RECONVERGENT B1 ;  /* 0x0000000000017941 */ /* 0x000fea0003800200 */
.L_x_988:
[----:B------:R-:W-:-:S04]  /*3d20*/  IMAD.WIDE.U32 R36, R9, 0x8, R18 ;  /* 0x0000000809247825 */ /* 0x000fc800078e0012 */
[----:B------:R-:W-:Y:S02]  /*3d30*/  IMAD.WIDE.U32 R12, R5, 0x8, R20 ;  /* 0x00000008050c7825 */ /* 0x000fe400078e0014 */
[----:B------:R-:W2:Y:S04]  /*3d40*/  LDG.E.64 R36, desc[UR6][R36.64] ;  /* 0x0000000624247981 */ /* 0x000ea8000c1e1b00 */
[----:B------:R-:W3:Y:S01]  /*3d50*/  LDG.E.64 R12, desc[UR6][R12.64] ;  /* 0x000000060c0c7981 */ /* 0x000ee2000c1e1b00 */
[----:B------:R-:W-:Y:S01]  /*3d60*/  MOV R15, R6 ;  /* 0x00000006000f7202 */ /* 0x000fe20000000f00 */
[----:B------:R-:W-:Y:S01]  /*3d70*/  BSSY.RECONVERGENT B1, `(.L_x_991) ;  /* 0x0000032000017945 */ /* 0x000fe20003800200 */
[----:B------:R-:W-:Y:S01]  /*3d80*/  VIADD R6, R9, 0xfffffffc ;  /* 0xfffffffc09067836 */ /* 0x000fe20000000000 */
        /* <DEDUP_REMOVED lines=31> */
.L_x_992:
        /* <DEDUP_REMOVED lines=17> */
.L_x_993:
[----:B------:R-:W-:Y:S05]  /*4090*/  BSYNC.RECONVERGENT B1 ;  /* 0x0000000000017941 */ /* 0x000fea0003800200 */
.L_x_991:
[C---:B------:R-:W-:Y:S02]  /*40a0*/  VIADD R5, R9.reuse, 0xffffffff ;  /* 0xffffffff09057836 */ /* 0x040fe40000000000 */
        /* <DEDUP_REMOVED lines=38> */
.L_x_995:
        /* <DEDUP_REMOVED lines=17> */
.L_x_996:
[----:B------:R-:W-:Y:S05]  /*4420*/  BSYNC.RECONVERGENT B1 ;  /* 0x0000000000017941 */ /* 0x000fea0003800200 */
.L_x_994:
        /* <DEDUP_REMOVED lines=38> */
.L_x_998:
        /* <DEDUP_REMOVED lines=17> */
.L_x_999:
[----:B------:R-:W-:Y:S05]  /*47a0*/  BSYNC.RECONVERGENT B1 ;  /* 0x0000000000017941 */ /* 0x000fea0003800200 */
.L_x_997:
        /* <DEDUP_REMOVED lines=38> */
.L_x_1001:
        /* <DEDUP_REMOVED lines=17> */
.L_x_1002:
[----:B------:R-:W-:Y:S05]  /*4b20*/  BSYNC.RECONVERGENT B1 ;  /* 0x0000000000017941 */ /* 0x000fea0003800200 */
.L_x_1000:
        /* <DEDUP_REMOVED lines=36> */
.L_x_1004:
        /* <DEDUP_REMOVED lines=13> */
[----:B------:R-:W-:Y:S02]  /*4e40*/  IMAD R7, R7, R36, RZ ;  /* 0x0000002407077224 */ /* 0x000fe400078e02ff */
[----:B------:R-:W-:Y:S02]  /*4e50*/  IMAD.MOV.U32 R35, RZ, RZ, R12 ;  /* 0x000000ffff237224 */ /* 0x000fe400078e000c */
[----:B------:R-:W-:-:S05]  /*4e60*/  IMAD R7, R37, R11, R7 ;  /* 0x0000000b25077224 */ /* 0x000fca00078e0207 */
[----:B------:R-:W-:-:S07]  /*4e70*/  IADD3 R11, PT, PT, R13, R7, RZ ;  /* 0x000000070d0b7210 */ /* 0x000fce0007ffe0ff */
.L_x_1005:
[----:B------:R-:W-:Y:S05]  /*4e80*/  BSYNC.RECONVERGENT B1 ;  /* 0x0000000000017941 */ /* 0x000fea0003800200 */
.L_x_1003:
[----:B-1----:R-:W-:-:S05]  /*4e90*/  IMAD.WIDE.U32 R24, R6, 0x8, R16 ;  /* 0x0000000806187825 */ /* 0x002fca00078e0010 */
[----:B------:R-:W2:Y:S01]  /*4ea0*/  LDG.E.64 R6, desc[UR6][R24.64] ;  /* 0x0000000618067981 */ /* 0x000ea2000c1e1b00 */
[----:B------:R-:W-:Y:S01]  /*4eb0*/  MOV R12, R38 ;  /* 0x00000026000c7202 */ /* 0x000fe20000000f00 */
[----:B------:R-:W-:Y:S01]  /*4ec0*/  IMAD.MOV.U32 R13, RZ, RZ, R5 ;  /* 0x000000ffff0d7224 */ /* 0x000fe200078e0005 */
[----:B------:R-:W-:Y:S01]  /*4ed0*/  IADD3 R9, PT, PT, R9, -0x8, RZ ;  /* 0xfffffff809097810 */ /* 0x000fe20007ffe0ff */
[-C--:B--2---:R-:W-:Y:S02]  /*4ee0*/  IMAD R7, R7, R35.reuse, RZ ;  /* 0x0000002307077224 */ /* 0x084fe400078e02ff */
[----:B------:R-:W-:-:S04]  /*4ef0*/  IMAD.WIDE.U32 R12, R6, R35, R12 ;  /* 0x00000023060c7225 */ /* 0x000fc800078e000c */
[----:B------:R-:W-:Y:S02]  /*4f00*/  IMAD R11, R6, R11, R7 ;  /* 0x0000000b060b7224 */ /* 0x000fe400078e0207 */
[----:B------:R-:W-:-:S03]  /*4f10*/  IMAD.MOV.U32 R7, RZ, RZ, R12 ;  /* 0x000000ffff077224 */ /* 0x000fc600078e000c */
[----:B------:R-:W-:Y:S01]  /*4f20*/  IADD3 R6, PT, PT, R13, R11, RZ ;  /* 0x0000000b0d067210 */ /* 0x000fe20007ffe0ff */
[----:B------:R-:W-:Y:S06]  /*4f30*/  @P2 BRA `(.L_x_1006) ;  /* 0xffffffe000e82947 */ /* 0x000fec000383ffff */
[----:B------:R-:W-:-:S07]  /*4f40*/  VIADD R9, R9, 0x3 ;  /* 0x0000000309097836 */ /* 0x000fce0000000000 */
.L_x_981:
        /* <DEDUP_REMOVED lines=35> */
.L_x_1009:
[----:B------:R-:W-:Y:S01]  /*5180*/  IMAD.MOV.U32 R29, RZ, RZ, R15 ;  /* 0x000000ffff1d7224 */ /* 0x000fe200078e000f */
[----:B------:R-:W-:Y:S01]  /*5190*/  MOV R26, R14 ;  /* 0x0000000e001a7202 */ /* 0x000fe20000000f00 */
[----:B------:R-:W-:Y:S01]  /*51a0*/  IMAD.MOV.U32 R13, RZ, RZ, R16 ;  /* 0x000000ffff0d7224 */ /* 0x000fe200078e0010 */
[----:B------:R-:W-:Y:S02]  /*51b0*/  MOV R12, R17 ;  /* 0x00000011000c7202 */ /* 0x000fe40000000f00 */
[----:B------:R-:W-:-:S07]  /*51c0*/  MOV R11, 0x51e0 ;  /* 0x000051e0000b7802 */ /* 0x000fce0000000f00 */
[----:B------:R-:W-:Y:S05]  /*51d0*/  CALL.REL.NOINC `($__internal_22_$__cuda_sm20_div_s64) ;  /* 0x0000001800b87944 */ /* 0x000fea0003c00000 */
[-C--:B------:R-:W-:Y:S01]  /*51e0*/  IADD3 R19, P0, PT, RZ, -R24.reuse, RZ ;  /* 0x80000018ff137210 */ /* 0x080fe20007f1e0ff */
[----:B------:R-:W-:Y:S01]  /*51f0*/  IMAD.MOV.U32 R11, RZ, RZ, R14 ;  /* 0x000000ffff0b7224 */ /* 0x000fe200078e000e */
[----:B------:R-:W-:Y:S02]  /*5200*/  MOV R10, R15 ;  /* 0x0000000f000a7202 */ /* 0x000fe40000000f00 */
[----:B------:R-:W-:Y:S01]  /*5210*/  MOV R18, R24 ;  /* 0x0000001800127202 */ /* 0x000fe20000000f00 */
[----:B------:R-:W-:Y:S02]  /*5220*/  IMAD.X R13, RZ, RZ, ~R25, P0 ;  /* 0x000000ffff0d7224 */ /* 0x000fe400000e0e19 */
[----:B------:R-:W-:-:S04]  /*5230*/  IMAD.WIDE.U32 R10, R16, R19, R10 ;  /* 0x00000013100a7225 */ /* 0x000fc800078e000a */
[----:B------:R-:W-:Y:S01]  /*5240*/  IMAD R13, R13, R16, RZ ;  /* 0x000000100d0d7224 */ /* 0x000fe200078e02ff */
[----:B------:R-:W-:-:S03]  /*5250*/  MOV R15, R10 ;  /* 0x0000000a000f7202 */ /* 0x000fc60000000f00 */
[----:B------:R-:W-:Y:S02]  /*5260*/  IMAD R13, R17, R19, R13 ;  /* 0x00000013110d7224 */ /* 0x000fe400078e020d */
[----:B------:R-:W-:Y:S02]  /*5270*/  IMAD.MOV.U32 R19, RZ, RZ, R25 ;  /* 0x000000ffff137224 */ /* 0x000fe400078e0019 */
[----:B------:R-:W-:-:S07]  /*5280*/  IMAD.IADD R10, R11, 0x1, R13 ;  /* 0x000000010b0a7824 */ /* 0x000fce00078e020d */
.L_x_1010:
[----:B------:R-:W-:Y:S05]  /*5290*/  BSYNC.RECONVERGENT B1 ;  /* 0x0000000000017941 */ /* 0x000fea0003800200 */
.L_x_1008:
        /* <DEDUP_REMOVED lines=39> */
[----:B------:R-:W-:Y:S01]  /*5510*/  MOV R18, R11 ;  /* 0x0000000b00127202 */ /* 0x000fe20000000f00 */
[----:B------:R-:W-:Y:S06]  /*5520*/  BRA `(.L_x_1013) ;  /* 0x0000000000447947 */ /* 0x000fec0003800000 */
.L_x_1012:
        /* <DEDUP_REMOVED lines=17> */
.L_x_1013:
[----:B------:R-:W-:Y:S05]  /*5640*/  BSYNC.RECONVERGENT B1 ;  /* 0x0000000000017941 */ /* 0x000fea0003800200 */
.L_x_1011:
        /* <DEDUP_REMOVED lines=40> */
.L_x_1015:
[----:B------:R-:W-:Y:S01]  /*58d0*/  MOV R29, R18 ;  /* 0x00000012001d7202 */ /* 0x000fe20000000f00 */
[----:B------:R-:W-:Y:S01]  /*58e0*/  IMAD.MOV.U32 R13, RZ, RZ, R20 ;  /* 0x000000ffff0d7224 */ /* 0x000fe200078e0014 */
[----:B------:R-:W-:Y:S02]  /*58f0*/  MOV R26, R19 ;  /* 0x00000013001a7202 */ /* 0x000fe40000000f00 */
[----:B------:R-:W-:Y:S02]  /*5900*/  MOV R12, R21 ;  /* 0x00000015000c7202 */ /* 0x000fe40000000f00 */
[----:B------:R-:W-:-:S07]  /*5910*/  MOV R11, 0x5930 ;  /* 0x00005930000b7802 */ /* 0x000fce0000000f00 */
[----:B------:R-:W-:Y:S05]  /*5920*/  CALL.REL.NOINC `($__internal_22_$__cuda_sm20_div_s64) ;  /* 0x0000001000e47944 */ /* 0x000fea0003c00000 */
        /* <DEDUP_REMOVED lines=11> */
.L_x_1016:
[----:B------:R-:W-:Y:S05]  /*59e0*/  BSYNC.RECONVERGENT B1 ;  /* 0x0000000000017941 */ /* 0x000fea0003800200 */
.L_x_1014:
        /* <DEDUP_REMOVED lines=39> */
.L_x_1018:
[----:B------:R-:W-:Y:S01]  /*5c60*/  MOV R29, R18 ;  /* 0x00000012001d7202 */ /* 0x000fe20000000f00 */
[----:B------:R-:W-:Y:S01]  /*5c70*/  IMAD.MOV.U32 R13, RZ, RZ, R20 ;  /* 0x000000ffff0d7224 */ /* 0x000fe200078e0014 */
[----:B------:R-:W-:Y:S02]  /*5c80*/  MOV R26, R19 ;  /* 0x00000013001a7202 */ /* 0x000fe40000000f00 */
[----:B------:R-:W-:Y:S02]  /*5c90*/  MOV R12, R21 ;  /* 0x00000015000c7202 */ /* 0x000fe40000000f00 */
        /* <DEDUP_REMOVED lines=11> */
[----:B------:R-:W-:-:S03]  /*5d50*/  IMAD.MOV.U32 R13, RZ, RZ, R10 ;  /* 0x000000ffff0d7224 */ /* 0x000fc600078e000a */
[----:B------:R-:W-:-:S07]  /*5d60*/  IADD3 R19, PT, PT, R11, R19, RZ ;  /* 0x000000130b137210 */ /* 0x000fce0007ffe0ff */
.L_x_1019:
[----:B------:R-:W-:Y:S05]  /*5d70*/  BSYNC.RECONVERGENT B1 ;  /* 0x0000000000017941 */ /* 0x000fea0003800200 */
.L_x_1017:
        /* <DEDUP_REMOVED lines=10> */
.L_x_1007:
        /* <DEDUP_REMOVED lines=34> */
.L_x_1022:
[----:B------:R-:W-:Y:S01]  /*6040*/  MOV R29, R15 ;  /* 0x0000000f001d7202 */ /* 0x000fe20000000f00 */
[----:B------:R-:W-:Y:S01]  /*6050*/  IMAD.MOV.U32 R26, RZ, RZ, R14 ;  /* 0x000000ffff1a7224 */ /* 0x000fe200078e000e */
[----:B------:R-:W-:Y:S02]  /*6060*/  MOV R13, R16 ;  /* 0x00000010000d7202 */ /* 0x000fe40000000f00 */
[----:B------:R-:W-:Y:S02]  /*6070*/  MOV R12, R17 ;  /* 0x00000011000c7202 */ /* 0x000fe40000000f00 */
[----:B------:R-:W-:-:S07]  /*6080*/  MOV R11, 0x60a0 ;  /* 0x000060a0000b7802 */ /* 0x000fce0000000f00 */
[----:B------:R-:W-:Y:S05]  /*6090*/  CALL.REL.NOINC `($__internal_22_$__cuda_sm20_div_s64) ;  /* 0x0000000c00087944 */ /* 0x000fea0003c00000 */
        /* <DEDUP_REMOVED lines=11> */
.L_x_1023:
[----:B------:R-:W-:Y:S05]  /*6150*/  BSYNC.RECONVERGENT B1 ;  /* 0x0000000000017941 */ /* 0x000fea0003800200 */
.L_x_1021:
        /* <DEDUP_REMOVED lines=41> */
.L_x_1025:
        /* <DEDUP_REMOVED lines=17> */
.L_x_1026:
[----:B------:R-:W-:Y:S05]  /*6500*/  BSYNC.RECONVERGENT B1 ;  /* 0x0000000000017941 */ /* 0x000fea0003800200 */
.L_x_1024:
        /* <DEDUP_REMOVED lines=10> */
.L_x_1020:
        /* <DEDUP_REMOVED lines=31> */
.L_x_1028:
[----:B------:R-:W-:Y:S01]  /*67a0*/  IMAD.MOV.U32 R21, RZ, RZ, R10 ;  /* 0x000000ffff157224 */ /* 0x000fe200078e000a */
[----:B------:R-:W-:Y:S01]  /*67b0*/  MOV R22, R11 ;  /* 0x0000000b00167202 */ /* 0x000fe20000000f00 */
[----:B------:R-:W-:Y:S01]  /*67c0*/  IMAD.MOV.U32 R24, RZ, RZ, R14 ;  /* 0x000000ffff187224 */ /* 0x000fe200078e000e */
[----:B------:R-:W-:Y:S02]  /*67d0*/  MOV R20, R15 ;  /* 0x0000000f00147202 */ /* 0x000fe40000000f00 */
[----:B------:R-:W-:-:S07]  /*67e0*/  MOV R23, 0x6800 ;  /* 0x0000680000177802 */ /* 0x000fce0000000f00 */
[----:B------:R-:W-:Y:S05]  /*67f0*/  CALL.REL.NOINC `($__internal_23_$__cuda_sm20_rem_s64) ;  /* 0x0000000800807944 */ /* 0x000fea0003c00000 */
[----:B------:R-:W-:Y:S02]  /*6800*/  MOV R10, R12 ;  /* 0x0000000c000a7202 */ /* 0x000fe40000000f00 */
[----:B------:R-:W-:-:S07]  /*6810*/  MOV R11, R13 ;  /* 0x0000000d000b7202 */ /* 0x000fce0000000f00 */
.L_x_1029:
[----:B------:R-:W-:Y:S05]  /*6820*/  BSYNC.RECONVERGENT B1 ;  /* 0x0000000000017941 */ /* 0x000fea0003800200 */
.L_x_1027:
[----:B------:R-:W0:Y:S02]  /*6830*/  LDC.64 R12, c[0x0][0x398] ;  /* 0x0000e600ff0c7b82 */ /* 0x000e240000000a00 */
[----:B0-----:R-:W-:-:S06]  /*6840*/  IMAD.WIDE.U32 R8, R9, 0x8, R12 ;  /* 0x0000000809087825 */ /* 0x001fcc00078e000c */
[----:B------:R-:W2:Y:S01]  /*6850*/  LDG.E.64 R8, desc[UR6][R8.64] ;  /* 0x0000000608087981 */ /* 0x000ea2000c1e1b00 */
[----:B------:R-:W-:Y:S01]  /*6860*/  MOV R13, R6 ;  /* 0x00000006000d7202 */ /* 0x000fe20000000f00 */
[----:B------:R-:W-:Y:S02]  /*6870*/  IMAD.MOV.U32 R12, RZ, RZ, R7 ;  /* 0x000000ffff0c7224 */ /* 0x000fe400078e0007 */
[-C--:B--2---:R-:W-:Y:S02]  /*6880*/  IMAD R5, R9, R10.reuse, RZ ;  /* 0x0000000a09057224 */ /* 0x084fe400078e02ff */
[----:B------:R-:W-:-:S04]  /*6890*/  IMAD.WIDE.U32 R12, R8, R10, R12 ;  /* 0x0000000a080c7225 */ /* 0x000fc800078e000c */
[----:B------:R-:W-:Y:S01]  /*68a0*/  IMAD R5, R8, R11, R5 ;  /* 0x0000000b08057224 */ /* 0x000fe200078e0205 */
[----:B------:R-:W-:-:S03]  /*68b0*/  MOV R7, R12 ;  /* 0x0000000c00077202 */ /* 0x000fc60000000f00 */
[----:B------:R-:W-:-:S07]  /*68c0*/  IMAD.IADD R6, R13, 0x1, R5 ;  /* 0x000000010d067824 */ /* 0x000fce00078e0205 */
.L_x_980:
[----:B------:R-:W0:Y:S02]  /*68d0*/  LDCU.64 UR4, c[0x0][0x388] ;  /* 0x00007100ff0477ac */ /* 0x000e240008000a00 */
[----:B0-----:R-:W-:-:S04]  /*68e0*/  LEA R8, P0, R7, UR4, 0x3 ;  /* 0x0000000407087c11 */ /* 0x001fc8000f8018ff */
[----:B------:R-:W-:-:S05]  /*68f0*/  LEA.HI.X R9, R7, UR5, R6, 0x3, P0 ;  /* 0x0000000507097c11 */ /* 0x000fca00080f1c06 */
[----:B------:R-:W2:Y:S04]  /*6900*/  LDG.E.64 R6, desc[UR6][R8.64] ;  /* 0x0000000608067981 */ /* 0x000ea8000c1e1b00 */
[----:B--2---:R0:W-:Y:S02]  /*6910*/  STS.64 [R3], R6 ;  /* 0x0000000603007388 */ /* 0x0041e40000000a00 */
.L_x_979:
[----:B------:R-:W-:Y:S05]  /*6920*/  BSYNC.RECONVERGENT B0 ;  /* 0x0000000000007941 */ /* 0x000fea0003800200 */
.L_x_931:
[----:B------:R-:W-:Y:S01]  /*6930*/  BAR.SYNC.DEFER_BLOCKING 0x0 ;  /* 0x0000000000007b1d */ /* 0x000fe20000010000 */
[----:B------:R-:W-:Y:S02]  /*6940*/  ISETP.GE.U32.AND P0, PT, R4, 0x42, PT ;  /* 0x000000420400780c */ /* 0x000fe40003f06070 */
[----:B------:R-:W-:-:S11]  /*6950*/  ISETP.GT.U32.AND P1, PT, R2, 0x1f, PT ;  /* 0x0000001f0200780c */ /* 0x000fd60003f24070 */
[----:B------:R-:W-:Y:S05]  /*6960*/  @!P0 BRA `(.L_x_1030) ;  /* 0x0000000000308947 */ /* 0x000fea0003800000 */
.L_x_1031:
        /* <DEDUP_REMOVED lines=12> */
.L_x_1030:
[----:B------:R-:W-:Y:S05]  /*6a30*/  @P1 EXIT ;  /* 0x000000000000194d */ /* 0x000fea0003800000 */
[----:B------:R-:W-:Y:S04]  /*6a40*/  LDS.64 R4, [R3] ;  /* 0x0000000003047984 */ /* 0x000fe80000000a00 */
[----:B01----:R-:W0:Y:S02]  /*6a50*/  LDS.64 R6, [R3+0x100] ;  /* 0x0001000003067984 */ /* 0x003e240000000a00 */
        /* <DEDUP_REMOVED lines=31> */
[----:B------:R-:W-:-:S07]  /*6c50*/  UMOV UR4, 0x400 ;  /* 0x0000040000047882 */ /* 0x000fce0000000000 */
[----:B0-----:R-:W0:Y:S01]  /*6c60*/  LDC.64 R4, c[0x0][0x380] ;  /* 0x0000e000ff047b82 */ /* 0x001e220000000a00 */
[----:B-1----:R-:W-:Y:S01]  /*6c70*/  ULEA UR4, UR5, UR4, 0x18 ;  /* 0x0000000405047291 */ /* 0x002fe2000f8ec0ff */
[----:B0-----:R-:W-:-:S08]  /*6c80*/  IMAD.WIDE.U32 R4, R0, 0x8, R4 ;  /* 0x0000000800047825 */ /* 0x001fd000078e0004 */
[----:B------:R-:W0:Y:S04]  /*6c90*/  LDS.64 R2, [UR4] ;  /* 0x00000004ff027984 */ /* 0x000e280008000a00 */
[----:B0-----:R-:W-:Y:S01]  /*6ca0*/  STG.E.64 desc[UR6][R4.64], R2 ;  /* 0x0000000204007986 */ /* 0x001fe2000c101b06 */
[----:B------:R-:W-:Y:S05]  /*6cb0*/  EXIT ;  /* 0x000000000000794d */ /* 0x000fea0003800000 */
        .weak           $__internal_22_$__cuda_sm20_div_s64
        .type           $__internal_22_$__cuda_sm20_div_s64,@function
        .size           $__internal_22_$__cuda_sm20_div_s64,($__internal_23_$__cuda_sm20_rem_s64 - $__internal_22_$__cuda_sm20_div_s64)
$__internal_22_$__cuda_sm20_div_s64:
        /* <DEDUP_REMOVED lines=83> */
[----:B------:R-:W-:Y:S05]  /*71f0*/  RET.REL.NODEC R12 `(uncontiguous_fast_reduce_u64) ;  /* 0xffffff8c0c807950 */ /* 0x000fea0003c3ffff */
        .weak           $__internal_23_$__cuda_sm20_rem_s64
        .type           $__internal_23_$__cuda_sm20_rem_s64,@function
        .size           $__internal_23_$__cuda_sm20_rem_s64,(.L_x_3121 - $__internal_23_$__cuda_sm20_rem_s64)
$__internal_23_$__cuda_sm20_rem_s64:
        /* <DEDUP_REMOVED lines=77> */
[----:B------:R-:W-:Y:S06]  /*76d0*/  RET.REL.NODEC R10 `(uncontiguous_fast_reduce_u64) ;  /* 0xffffff880a487950 */ /* 0x000fec0003c3ffff */
.L_x_1032:
        /* <DEDUP_REMOVED lines=10> */
.L_x_3121:


//--------------------- .text.contiguous_fast_reduce_u64 --------------------------
	.section	.text.contiguous_fast_reduce_u64,"ax",@progbits
	.align	128
        .global         contiguous_fast_reduce_u64
        .type           contiguous_fast_reduce_u64,@function
        .size           contiguous_fast_reduce_u64,(.L_x_3189 - contiguous_fast_reduce_u64)
        .other          contiguous_fast_reduce_u64,@"STO_CUDA_ENTRY STV_DEFAULT"
contiguous_fast_reduce_u64:
.text.contiguous_fast_reduce_u64:
        /* <DEDUP_REMOVED lines=26> */
[----:B------:R-:W-:Y:S02]  /*01a0*/  ISETP.GE.U32.AND P2, PT, R10, 0x42, PT ;  /* 0x000000420a00780c */ /* 0x000fe40003f46070 */
[----:B--2---:R-:W-:-:S05]  /*01b0*/  @!P0 IADD3 R8, P3, PT, R4, R6, RZ ;  /* 0x0000000604088210 */ /* 0x004fca0007f7e0ff */
[----:B------:R-:W-:-:S05]  /*01c0*/  @!P0 IMAD.X R9, R5, 0x1, R7, P3 ;  /* 0x0000000105098824 */ /* 0x000fca00018e0607 */
        /* <DEDUP_REMOVED lines=10> */
.L_x_1034:
[----:B------:R-:W-:Y:S05]  /*0270*/  BSYNC.RECONVERGENT B0 ;  /* 0x0000000000007941 */ /* 0x000fea0003800200 */
.L_x_1033:
[----:B------:R-:W-:Y:S06]  /*0280*/  BAR.SYNC.DEFER_BLOCKING 0x0 ;  /* 0x0000000000007b1d */ /* 0x000fec0000010000 */
[----:B------:R-:W-:Y:S05]  /*0290*/  @!P2 BRA `(.L_x_1035) ;  /* 0x000000000030a947 */ /* 0x000fea0003800000 */
.L_x_1036:
[----:B0-----:R-:W-:-:S04]  /*02a0*/  SHF.R.U32.HI R8, RZ, 0x1, R10 ;  /* 0x00000001ff087819 */ /* 0x001fc8000001160a */
[----:B------:R-:W-:-:S13]  /*02b0*/  ISETP.GE.U32.AND P0, PT, R2, R8, PT ;  /* 0x000000080200720c */ /* 0x000fda0003f06070 */
[----:B------:R-:W-:Y:S01]  /*02c0*/  @!P0 IMAD R6, R8, 0x8, R3 ;  /* 0x0000000808068824 */ /* 0x000fe200078e0203 */
        /* <DEDUP_REMOVED lines=9> */
.L_x_1035:
[----:B------:R-:W-:Y:S05]  /*0360*/  @P1 EXIT ;  /* 0x000000000000194d */ /* 0x000fea0003800000 */
[----:B-1----:R-:W-:Y:S04]  /*0370*/  LDS.64 R4, [R3] ;  /* 0x0000000003047984 */ /* 0x002fe80000000a00 */
        /* <DEDUP_REMOVED lines=39> */
.L_x_1037:
        /* <DEDUP_REMOVED lines=9> */
.L_x_3189:


//--------------------- .text.contiguous_reduce3_u32 --------------------------
	.section	.text.contiguous_reduce3_u32,"ax",@progbits
	.align	128
        .global         contiguous_reduce3_u32
        .type           contiguous_reduce3_u32,@function
        .size           contiguous_reduce3_u32,(.L_x_3123 - contiguous_reduce3_u32)
        .other          contiguous_reduce3_u32,@"STO_CUDA_ENTRY STV_DEFAULT"
contiguous_reduce3_u32:
.text.contiguous_reduce3_u32:
        /* <DEDUP_REMOVED lines=44> */
.L_x_1056:
        /* <DEDUP_REMOVED lines=27> */
.L_x_1040:
[----:B------:R-:W-:Y:S01]  /*0470*/  MOV R26, R0 ;  /* 0x00000000001a7202 */ /* 0x000fe20000000f00 */
[----:B------:R-:W-:Y:S01]  /*0480*/  IMAD.MOV.U32 R2, RZ, RZ, R34 ;  /* 0x000000ffff027224 */ /* 0x000fe200078e0022 */
[----:B------:R-:W-:Y:S02]  /*0490*/  MOV R3, R35 ;  /* 0x0000002300037202 */ /* 0x000fe40000000f00 */
[----:B------:R-:W-:-:S07]  /*04a0*/  MOV R10, 0x4c0 ;  /* 0x000004c0000a7802 */ /* 0x000fce0000000f00 */
[----:B012-4-:R-:W-:Y:S05]  /*04b0*/  CALL.REL.NOINC `($__internal_24_$__cuda_sm20_div_s64) ;  /* 0x0000003000887944 */ /* 0x017fea0003c00000 */
        /* <DEDUP_REMOVED lines=10> */
.L_x_1041:
        /* <DEDUP_REMOVED lines=33> */
.L_x_1042:
[----:B------:R-:W-:Y:S01]  /*0770*/  MOV R2, R28 ;  /* 0x0000001c00027202 */ /* 0x000fe20000000f00 */
[----:B------:R-:W-:Y:S01]  /*0780*/  IMAD.MOV.U32 R3, RZ, RZ, R29 ;  /* 0x000000ffff037224 */ /* 0x000fe200078e001d */
[----:B------:R-:W-:-:S07]  /*0790*/  MOV R10, 0x7b0 ;  /* 0x000007b0000a7802 */ /* 0x000fce0000000f00 */
[----:B0---4-:R-:W-:Y:S05]  /*07a0*/  CALL.REL.NOINC `($__internal_24_$__cuda_sm20_div_s64) ;  /* 0x0000002c00cc7944 */ /* 0x011fea0003c00000 */
        /* <DEDUP_REMOVED lines=9> */
.L_x_1043:
        /* <DEDUP_REMOVED lines=34> */
.L_x_1044:
[----:B------:R-:W-:Y:S01]  /*0a60*/  IMAD.MOV.U32 R26, RZ, RZ, R0 ;  /* 0x000000ffff1a7224 */ /* 0x000fe200078e0000 */
[----:B------:R-:W-:Y:S01]  /*0a70*/  MOV R2, R36 ;  /* 0x0000002400027202 */ /* 0x000fe20000000f00 */
[----:B------:R-:W-:Y:S01]  /*0a80*/  IMAD.MOV.U32 R3, RZ, RZ, R37 ;  /* 0x000000ffff037224 */ /* 0x000fe200078e0025 */
[----:B------:R-:W-:-:S07]  /*0a90*/  MOV R10, 0xab0 ;  /* 0x00000ab0000a7802 */ /* 0x000fce0000000f00 */
[----:B0---4-:R-:W-:Y:S05]  /*0aa0*/  CALL.REL.NOINC `($__internal_24_$__cuda_sm20_div_s64) ;  /* 0x0000002c000c7944 */ /* 0x011fea0003c00000 */
        /* <DEDUP_REMOVED lines=10> */
.L_x_1045:
        /* <DEDUP_REMOVED lines=34> */
.L_x_1046:
        /* <DEDUP_REMOVED lines=13> */
.L_x_1047:
        /* <DEDUP_REMOVED lines=35> */
.L_x_1048:
[----:B------:R-:W-:Y:S01]  /*1070*/  MOV R26, R28 ;  /* 0x0000001c001a7202 */ /* 0x000fe20000000f00 */
[----:B------:R-:W-:Y:S01]  /*1080*/  IMAD.MOV.U32 R2, RZ, RZ, R34 ;  /* 0x000000ffff027224 */ /* 0x000fe200078e0022 */
[----:B------:R-:W-:Y:S02]  /*1090*/  MOV R3, R35 ;  /* 0x0000002300037202 */ /* 0x000fe40000000f00 */
[----:B------:R-:W-:-:S07]  /*10a0*/  MOV R10, 0x10c0 ;  /* 0x000010c0000a7802 */ /* 0x000fce0000000f00 */
[----:B0---4-:R-:W-:Y:S05]  /*10b0*/  CALL.REL.NOINC `($__internal_24_$__cuda_sm20_div_s64) ;  /* 0x0000002400887944 */ /* 0x011fea0003c00000 */
        /* <DEDUP_REMOVED lines=9> */
.L_x_1049:
        /* <DEDUP_REMOVED lines=34> */
.L_x_1050:
        /* <DEDUP_REMOVED lines=13> */
.L_x_1051:
        /* <DEDUP_REMOVED lines=34> */
.L_x_1052:
        /* <DEDUP_REMOVED lines=15> */
.L_x_1053:
        /* <DEDUP_REMOVED lines=33> */
.L_x_1054:
[----:B------:R-:W-:Y:S01]  /*1960*/  IMAD.MOV.U32 R2, RZ, RZ, R32 ;  /* 0x000000ffff027224 */ /* 0x000fe200078e0020 */
[----:B------:R-:W-:Y:S02]  /*1970*/  MOV R3, R33 ;  /* 0x0000002100037202 */ /* 0x000fe40000000f00 */
[----:B------:R-:W-:-:S07]  /*1980*/  MOV R10, 0x19a0 ;  /* 0x000019a0000a7802 */ /* 0x000fce0000000f00 */
[----:B0---4-:R-:W-:Y:S05]  /*1990*/  CALL.REL.NOINC `($__internal_24_$__cuda_sm20_div_s64) ;  /* 0x0000001c00507944 */ /* 0x011fea0003c00000 */
        /* <DEDUP_REMOVED lines=8> */
.L_x_1055:
        /* <DEDUP_REMOVED lines=13> */
.L_x_1039:
        /* <DEDUP_REMOVED lines=33> */
.L_x_1058:
[----:B------:R-:W-:Y:S01]  /*1d00*/  IMAD.MOV.U32 R26, RZ, RZ, R0 ;  /* 0x000000ffff1a7224 */ /* 0x000fe200078e0000 */
[----:B------:R-:W-:Y:S01]  /*1d10*/  MOV R2, R14 ;  /* 0x0000000e00027202 */ /* 0x000fe20000000f00 */
[----:B------:R-:W-:Y:S01]  /*1d20*/  IMAD.MOV.U32 R3, RZ, RZ, R15 ;  /* 0x000000ffff037224 */ /* 0x000fe200078e000f */
[----:B------:R-:W-:-:S07]  /*1d30*/  MOV R10, 0x1d50 ;  /* 0x00001d50000a7802 */ /* 0x000fce0000000f00 */
[----:B0-----:R-:W-:Y:S05]  /*1d40*/  CALL.REL.NOINC `($__internal_24_$__cuda_sm20_div_s64) ;  /* 0x0000001800647944 */ /* 0x001fea0003c00000 */
        /* <DEDUP_REMOVED lines=10> */
.L_x_1059:
        /* <DEDUP_REMOVED lines=35> */
.L_x_1060:
[----:B------:R-:W-:Y:S01]  /*2020*/  IMAD.MOV.U32 R2, RZ, RZ, R14 ;  /* 0x000000ffff027224 */ /* 0x000fe200078e000e */
[----:B------:R-:W-:Y:S02]  /*2030*/  MOV R3, R15 ;  /* 0x0000000f00037202 */ /* 0x000fe40000000f00 */
[----:B------:R-:W-:-:S07]  /*2040*/  MOV R10, 0x2060 ;  /* 0x00002060000a7802 */ /* 0x000fce0000000f00 */
[----:B0-----:R-:W-:Y:S05]  /*2050*/  CALL.REL.NOINC `($__internal_24_$__cuda_sm20_div_s64) ;  /* 0x0000001400a07944 */ /* 0x001fea0003c00000 */
        /* <DEDUP_REMOVED lines=9> */
.L_x_1061:
        /* <DEDUP_REMOVED lines=36> */
.L_x_1062:
[----:B------:R-:W-:Y:S01]  /*2330*/  MOV R26, R16 ;  /* 0x00000010001a7202 */ /* 0x000fe20000000f00 */
        /* <DEDUP_REMOVED lines=13> */
.L_x_1063:
        /* <DEDUP_REMOVED lines=33> */
[----:B------:R-:W-:Y:S01]  /*2620*/  IADD3 R17, PT, PT, -R3, RZ, RZ ;  /* 0x000000ff03117210 */ /* 0x000fe20007ffe1ff */
[----:B------:R-:W-:-:S04]  /*2630*/  IMAD.MOV.U32 R22, RZ, RZ, R3 ;  /* 0x000000ffff167224 */ /* 0x000fc800078e0003 */
[----:B------:R-:W-:Y:S01]  /*2640*/  IMAD R17, R16, R17, R26 ;  /* 0x0000001110117224 */ /* 0x000fe200078e021a */
[----:B------:R-:W-:Y:S06]  /*2650*/  BRA `(.L_x_1065) ;  /* 0x0000000000307947 */ /* 0x000fec0003800000 */
.L_x_1064:
[----:B------:R-:W-:Y:S02]  /*2660*/  MOV R2, R16 ;  /* 0x0000001000027202 */ /* 0x000fe40000000f00 */
[----:B------:R-:W-:Y:S02]  /*2670*/  MOV R3, R17 ;  /* 0x0000001100037202 */ /* 0x000fe40000000f00 */
[----:B------:R-:W-:-:S07]  /*2680*/  MOV R10, 0x26a0 ;  /* 0x000026a0000a7802 */ /* 0x000fce0000000f00 */
[----:B0-----:R-:W-:Y:S05]  /*2690*/  CALL.REL.NOINC `($__internal_24_$__cuda_sm20_div_s64) ;  /* 0x0000001000107944 */ /* 0x001fea0003c00000 */
        /* <DEDUP_REMOVED lines=8> */
.L_x_1065:
        /* <DEDUP_REMOVED lines=10> */
.L_x_1057:
        /* <DEDUP_REMOVED lines=31> */
.L_x_1067:
[----:B------:R-:W-:Y:S01]  /*29b0*/  MOV R26, R0 ;  /* 0x00000000001a7202 */ /* 0x000fe20000000f00 */
[----:B------:R-:W-:Y:S01]  /*29c0*/  IMAD.MOV.U32 R2, RZ, RZ, R14 ;  /* 0x000000ffff027224 */ /* 0x000fe200078e000e */
[----:B------:R-:W-:Y:S02]  /*29d0*/  MOV R3, R15 ;  /* 0x0000000f00037202 */ /* 0x000fe40000000f00 */
[----:B------:R-:W-:-:S07]  /*29e0*/  MOV R10, 0x2a00 ;  /* 0x00002a00000a7802 */ /* 0x000fce0000000f00 */
[----:B0-----:R-:W-:Y:S05]  /*29f0*/  CALL.REL.NOINC `($__internal_24_$__cuda_sm20_div_s64) ;  /* 0x0000000c00387944 */ /* 0x001fea0003c00000 */
        /* <DEDUP_REMOVED lines=10> */
.L_x_1068:
        /* <DEDUP_REMOVED lines=36> */
.L_x_1069:
[----:B------:R-:W-:Y:S01]  /*2ce0*/  MOV R2, R14 ;  /* 0x0000000e00027202 */ /* 0x000fe20000000f00 */
[----:B------:R-:W-:Y:S01]  /*2cf0*/  IMAD.MOV.U32 R3, RZ, RZ, R15 ;  /* 0x000000ffff037224 */ /* 0x000fe200078e000f */
[----:B------:R-:W-:-:S07]  /*2d00*/  MOV R10, 0x2d20 ;  /* 0x00002d20000a7802 */ /* 0x000fce0000000f00 */
[----:B0-----:R-:W-:Y:S05]  /*2d10*/  CALL.REL.NOINC `($__internal_24_$__cuda_sm20_div_s64) ;  /* 0x0000000800707944 */ /* 0x001fea0003c00000 */
        /* <DEDUP_REMOVED lines=8> */
.L_x_1070:
        /* <DEDUP_REMOVED lines=10> */
.L_x_1066:
        /* <DEDUP_REMOVED lines=29> */
.L_x_1071:
[----:B------:R-:W-:-:S07]  /*3010*/  MOV R12, 0x3030 ;  /* 0x00003030000c7802 */ /* 0x000fce0000000f00 */
[----:B0-----:R-:W-:Y:S05]  /*3020*/  CALL.REL.NOINC `($__internal_25_$__cuda_sm20_rem_s64) ;  /* 0x0000000800f87944 */ /* 0x001fea0003c00000 */
.L_x_1072:
[----:B------:R-:W1:Y:S02]  /*3030*/  LDC.64 R10, c[0x0][0x398] ;  /* 0x0000e600ff0a7b82 */ /* 0x000e640000000a00 */
[----:B-1----:R-:W-:-:S06]  /*3040*/  IMAD.WIDE.U32 R10, R4, 0x8, R10 ;  /* 0x00000008040a7825 */ /* 0x002fcc00078e000a */
[----:B------:R-:W2:Y:S02]  /*3050*/  LDG.E.64 R10, desc[UR10][R10.64] ;  /* 0x0000000a0a0a7981 */ /* 0x000ea4000c1e1b00 */
[-C--:B--2---:R-:W-:Y:S02]  /*3060*/  IMAD R13, R11, R2.reuse, RZ ;  /* 0x000000020b0d7224 */ /* 0x084fe400078e02ff */
[----:B------:R-:W-:-:S04]  /*3070*/  IMAD.WIDE.U32 R32, R10, R2, R32 ;  /* 0x000000020a207225 */ /* 0x000fc800078e0020 */
[----:B------:R-:W-:-:S05]  /*3080*/  IMAD R13, R10, R3, R13 ;  /* 0x000000030a0d7224 */ /* 0x000fca00078e020d */
[----:B------:R-:W-:-:S07]  /*3090*/  IADD3 R33, PT, PT, R33, R13, RZ ;  /* 0x0000000d21217210 */ /* 0x000fce0007ffe0ff */
.L_x_1038:
        /* <DEDUP_REMOVED lines=13> */
[C---:B-1----:R-:W-:Y:S01]  /*3170*/  VIADD R2, R7.reuse, 0xfffffffe ;  /* 0xfffffffe07027836 */ /* 0x042fe20000000000 */
[----:B------:R-:W-:Y:S02]  /*3180*/  IADD3 R7, PT, PT, R7, -0x1, RZ ;  /* 0xffffffff07077810 */ /* 0x000fe40007ffe0ff */
[----:B------:R-:W-:Y:S01]  /*3190*/  MOV R4, 0x1 ;  /* 0x0000000100047802 */ /* 0x000fe20000000f00 */
        /* <DEDUP_REMOVED lines=9> */
[----:B0-----:R-:W-:Y:S01]  /*3230*/  IMAD.MOV.U32 R5, RZ, RZ, 0x1 ;  /* 0x00000001ff057424 */ /* 0x001fe200078e00ff */
[----:B------:R-:W-:Y:S02]  /*3240*/  IADD3 R4, PT, PT, -R4, RZ, RZ ;  /* 0x000000ff04047210 */ /* 0x000fe40007ffe1ff */
[----:B------:R-:W-:Y:S01]  /*3250*/  LEA R8, R8, UR7, 0x2 ;  /* 0x0000000708087c11 */ /* 0x000fe2000f8e10ff */
[----:B-1----:R-:W-:-:S06]  /*3260*/  ULEA UR4, UR6, UR4, 0x18 ;  /* 0x0000000406047291 */ /* 0x002fcc000f8ec0ff */
[----:B------:R-:W-:-:S07]  /*3270*/  VIADD R8, R8, UR4 ;  /* 0x0000000408087c36 */ /* 0x000fce0008000000 */
.L_x_1075:
[----:B------:R-:W-:Y:S01]  /*3280*/  IMAD R11, R5, UR9, RZ ;  /* 0x00000009050b7c24 */ /* 0x000fe2000f8e02ff */
[----:B------:R0:W-:Y:S01]  /*3290*/  LDS R10, [R8] ;  /* 0x00000000080a7984 */ /* 0x0001e20000000800 */
[----:B------:R-:W0:Y:S01]  /*32a0*/  LDC R23, c[0x0][0x360] ;  /* 0x0000d800ff177b82 */ /* 0x000e220000000800 */
[----:B------:R-:W-:Y:S02]  /*32b0*/  IADD3 R4, PT, PT, R4, 0x8, RZ ;  /* 0x0000000804047810 */ /* 0x000fe40007ffe0ff */
[----:B------:R-:W-:Y:S02]  /*32c0*/  LEA R11, R11, R0, 0x2 ;  /* 0x000000000b0b7211 */ /* 0x000fe400078e10ff */
[----:B------:R-:W-:Y:S02]  /*32d0*/  ISETP.NE.AND P0, PT, R4, RZ, PT ;  /* 0x000000ff0400720c */ /* 0x000fe40003f05270 */
[----:B------:R-:W-:Y:S02]  /*32e0*/  IADD3 R12, PT, PT, R11, UR7, RZ ;  /* 0x000000070b0c7c10 */ /* 0x000fe4000fffe0ff */
[----:B------:R-:W2:Y:S01]  /*32f0*/  LDS R11, [R11+UR7] ;  /* 0x000000070b0b7984 */ /* 0x000ea20008000800 */
[----:B------:R-:W-:-:S02]  /*3300*/  IADD3 R9, PT, PT, R9, 0x8, RZ ;  /* 0x0000000809097810 */ /* 0x000fc40007ffe0ff */
[----:B------:R-:W-:Y:S01]  /*3310*/  VIADD R13, R12, UR7 ;  /* 0x000000070c0d7c36 */ /* 0x000fe20008000000 */
[----:B------:R-:W-:Y:S01]  /*3320*/  LDS R15, [R12+UR7] ;  /* 0x000000070c0f7984 */ /* 0x000fe20008000800 */
[----:B------:R-:W-:-:S03]  /*3330*/  IADD3 R5, PT, PT, R5, 0x8, RZ ;  /* 0x0000000805057810 */ /* 0x000fc60007ffe0ff */
[----:B------:R-:W-:Y:S02]  /*3340*/  IADD3 R14, PT, PT, R13, UR7, RZ ;  /* 0x000000070d0e7c10 */ /* 0x000fe4000fffe0ff */
[----:B------:R-:W1:Y:S02]  /*3350*/  LDS R13, [R13+UR7] ;  /* 0x000000070d0d7984 */ /* 0x000e640008000800 */
[----:B------:R-:W-:Y:S02]  /*3360*/  IADD3 R16, PT, PT, R14, UR7, RZ ;  /* 0x000000070e107c10 */ /* 0x000fe4000fffe0ff */
[----:B------:R-:W-:Y:S01]  /*3370*/  LDS R17, [R14+UR7] ;  /* 0x000000070e117984 */ /* 0x000fe20008000800 */
[----:B0-----:R-:W-:Y:S02]  /*3380*/  IMAD R8, R23, 0x20, R8 ;  /* 0x0000002017087824 */ /* 0x001fe400078e0208 */
[----:B------:R-:W-:Y:S02]  /*3390*/  VIADD R18, R16, UR7 ;  /* 0x0000000710127c36 */ /* 0x000fe40008000000 */
[----:B------:R-:W0:Y:S03]  /*33a0*/  LDS R16, [R16+UR7] ;  /* 0x0000000710107984 */ /* 0x000e260008000800 */
[----:B------:R-:W-:Y:S01]  /*33b0*/  IADD3 R19, PT, PT, R18, UR7, RZ ;  /* 0x0000000712137c10 */ /* 0x000fe2000fffe0ff */
[----:B------:R-:W-:Y:S05]  /*33c0*/  LDS R21, [R18+UR7] ;  /* 0x0000000712157984 */ /* 0x000fea0008000800 */
[----:B------:R-:W3:Y:S01]  /*33d0*/  LDS R19, [R19+UR7] ;  /* 0x0000000713137984 */ /* 0x000ee20008000800 */
[----:B--2---:R-:W-:-:S04]  /*33e0*/  IADD3 R10, PT, PT, R11, R10, R3 ;  /* 0x0000000a0b0a7210 */ /* 0x004fc80007ffe003 */
[----:B-1----:R-:W-:-:S04]  /*33f0*/  IADD3 R10, PT, PT, R13, R15, R10 ;  /* 0x0000000f0d0a7210 */ /* 0x002fc80007ffe00a */
[----:B0-----:R-:W-:-:S04]  /*3400*/  IADD3 R10, PT, PT, R16, R17, R10 ;  /* 0x00000011100a7210 */ /* 0x001fc80007ffe00a */
[----:B---3--:R-:W-:Y:S01]  /*3410*/  IADD3 R3, PT, PT, R19, R21, R10 ;  /* 0x0000001513037210 */ /* 0x008fe20007ffe00a */
[----:B------:R-:W-:Y:S06]  /*3420*/  @P0 BRA `(.L_x_1075) ;  /* 0xfffffffc00940947 */ /* 0x000fec000383ffff */
[----:B------:R-:W-:-:S07]  /*3430*/  VIADD R4, R9, 0x1 ;  /* 0x0000000109047836 */ /* 0x000fce0000000000 */
.L_x_1074:
        /* <DEDUP_REMOVED lines=9> */
[----:B------:R-:W-:-:S05]  /*34d0*/  LEA R5, R5, R0, 0x2 ;  /* 0x0000000005057211 */ /* 0x000fca00078e10ff */
[----:B------:R-:W-:Y:S01]  /*34e0*/  LDS R2, [R5] ;  /* 0x0000000005027984 */ /* 0x000fe20000000800 */
[----:B-1----:R-:W-:-:S05]  /*34f0*/  LEA R8, R10, R5, 0x2 ;  /* 0x000000050a087211 */ /* 0x002fca00078e10ff */
[C---:B------:R-:W-:Y:S02]  /*3500*/  IMAD R9, R10.reuse, 0x4, R8 ;  /* 0x000000040a097824 */ /* 0x040fe400078e0208 */
[----:B------:R-:W2:Y:S03]  /*3510*/  LDS R8, [R8] ;  /* 0x0000000008087984 */ /* 0x000ea60000000800 */
[----:B------:R-:W-:Y:S02]  /*3520*/  LEA R10, R10, R9, 0x2 ;  /* 0x000000090a0a7211 */ /* 0x000fe400078e10ff */
[----:B------:R-:W-:Y:S04]  /*3530*/  LDS R9, [R9] ;  /* 0x0000000009097984 */ /* 0x000fe80000000800 */
[----:B------:R-:W0:Y:S01]  /*3540*/  LDS R10, [R10] ;  /* 0x000000000a0a7984 */ /* 0x000e220000000800 */
[----:B--2---:R-:W-:-:S04]  /*3550*/  IADD3 R2, PT, PT, R8, R2, R3 ;  /* 0x0000000208027210 */ /* 0x004fc80007ffe003 */
[----:B0-----:R-:W-:-:S07]  /*3560*/  IADD3 R3, PT, PT, R10, R9, R2 ;  /* 0x000000090a037210 */ /* 0x001fce0007ffe002 */
.L_x_1077:
        /* <DEDUP_REMOVED lines=10> */
[----:B------:R-:W-:Y:S04]  /*3610*/  LDS R2, [R5] ;  /* 0x0000000005027984 */ /* 0x000fe80000000800 */
[----:B------:R-:W2:Y:S02]  /*3620*/  LDS R7, [R7] ;  /* 0x0000000007077984 */ /* 0x000ea40000000800 */
[----:B--2---:R-:W-:-:S07]  /*3630*/  IADD3 R3, PT, PT, R7, R2, R3 ;  /* 0x0000000207037210 */ /* 0x004fce0007ffe003 */
.L_x_1078:
[----:B0-----:R-:W-:-:S04]  /*3640*/  @!P1 IMAD R5, R4, UR9, RZ ;  /* 0x0000000904059c24 */ /* 0x001fc8000f8e02ff */
[----:B------:R-:W-:-:S05]  /*3650*/  @!P1 IMAD R5, R5, 0x4, R0 ;  /* 0x0000000405059824 */ /* 0x000fca00078e0200 */
[----:B------:R-:W2:Y:S02]  /*3660*/  @!P1 LDS R2, [R5] ;  /* 0x0000000005029984 */ /* 0x000ea40000000800 */
[----:B--2---:R-:W-:-:S07]  /*3670*/  @!P1 IADD3 R3, PT, PT, R3, R2, RZ ;  /* 0x0000000203039210 */ /* 0x004fce0007ffe0ff */
.L_x_1076:
[----:B--2---:R3:W-:Y:S02]  /*3680*/  STS [R0], R3 ;  /* 0x0000000300007388 */ /* 0x0047e40000000800 */
.L_x_1073:
[----:B------:R-:W4:Y:S02]  /*3690*/  LDCU.64 UR6, c[0x0][0x380] ;  /* 0x00007000ff0677ac */ /* 0x000f240008000a00 */
[----:B----4-:R-:W-:-:S04]  /*36a0*/  LEA R4, P0, R6, UR6, 0x2 ;  /* 0x0000000606047c11 */ /* 0x010fc8000f8010ff */
[----:B01----:R-:W-:-:S05]  /*36b0*/  LEA.HI.X R5, R6, UR7, RZ, 0x2, P0 ;  /* 0x0000000706057c11 */ /* 0x003fca00080f14ff */
[----:B--2---:R-:W-:Y:S01]  /*36c0*/  REDG.E.ADD.STRONG.GPU desc[UR10][R4.64], R3 ;  /* 0x000000030400798e */ /* 0x004fe2000c12e10a */
[----:B------:R-:W-:Y:S05]  /*36d0*/  EXIT ;  /* 0x000000000000794d */ /* 0x000fea0003800000 */
        .weak           $__internal_24_$__cuda_sm20_div_s64
        .type           $__internal_24_$__cuda_sm20_div_s64,@function
        .size           $__internal_24_$__cuda_sm20_div_s64,($__internal_25_$__cuda_sm20_rem_s64 - $__internal_24_$__cuda_sm20_div_s64)
$__internal_24_$__cuda_sm20_div_s64:
        /* <DEDUP_REMOVED lines=82> */
[----:B------:R-:W-:Y:S06]  /*3c00*/  RET.REL.NODEC R10 `(contiguous_reduce3_u32) ;  /* 0xffffffc00afc7950 */ /* 0x000fec0003c3ffff */
        .weak           $__internal_25_$__cuda_sm20_rem_s64
        .type           $__internal_25_$__cuda_sm20_rem_s64,@function
        .size           $__internal_25_$__cuda_sm20_rem_s64,(.L_x_3123 - $__internal_25_$__cuda_sm20_rem_s64)
$__internal_25_$__cuda_sm20_rem_s64:
        /* <DEDUP_REMOVED lines=65> */
[----:B------:R-:W-:Y:S06]  /*4020*/  RET.REL.NODEC R12 `(contiguous_reduce3_u32) ;  /* 0xffffffbc0cf47950 */ /* 0x000fec0003c3ffff */
.L_x_1079:
        /* <DEDUP_REMOVED lines=13> */
.L_x_3123:


//--------------------- .text.contiguous_reduce22_u32 --------------------------
	.section	.text.contiguous_reduce22_u32,"ax",@progbits
	.align	128
        .global         contiguous_reduce22_u32
        .type           contiguous_reduce22_u32,@function
        .size           contiguous_reduce22_u32,(.L_x_3191 - contiguous_reduce22_u32)
        .other          contiguous_reduce22_u32,@"STO_CUDA_ENTRY STV_DEFAULT"
contiguous_reduce22_u32:
.text.contiguous_reduce22_u32:
        /* <DEDUP_REMOVED lines=13> */
[----:B------:R-:W-:Y:S01]  /*00d0*/  @!P0 IMAD.MOV.U32 R11, RZ, RZ, RZ ;  /* 0x000000ffff0b8224 */ /* 0x000fe200078e00ff */
[----:B------:R-:W-:Y:S01]  /*00e0*/  @!P0 MOV R5, RZ ;  /* 0x000000ff00058202 */ /* 0x000fe20000000f00 */
[C---:B0-----:R-:W-:Y:S02]  /*00f0*/  @!P0 IMAD R13, R9.reuse, UR9, RZ ;  /* 0x00000009090d8c24 */ /* 0x041fe4000f8e02ff */
[----:B------:R-:W-:-:S04]  /*0100*/  @!P0 IMAD.WIDE.U32 R10, R9, UR8, R10 ;  /* 0x00000008090a8c25 */ /* 0x000fc8000f8e000a */
[----:B------:R-:W-:Y:S01]  /*0110*/  @!P0 IMAD.WIDE.U32 R6, R9, UR8, R4 ;  /* 0x0000000809068c25 */ /* 0x000fe2000f8e0004 */
[----:B-1----:R-:W-:-:S03]  /*0120*/  @!P0 LEA R12, P2, R10, R14, 0x2 ;  /* 0x0000000e0a0c8211 */ /* 0x002fc600078410ff */
[----:B------:R-:W-:Y:S01]  /*0130*/  @!P0 IMAD.IADD R2, R13, 0x1, R11 ;  /* 0x000000010d028824 */ /* 0x000fe200078e020b */
[----:B------:R-:W-:Y:S01]  /*0140*/  @!P0 LEA R8, P1, R6, R14, 0x2 ;  /* 0x0000000e06088211 */ /* 0x000fe200078210ff */
[----:B------:R-:W-:-:S03]  /*0150*/  @!P0 IMAD.IADD R7, R7, 0x1, R13 ;  /* 0x0000000107078824 */ /* 0x000fc600078e020d */
        /* <DEDUP_REMOVED lines=12> */
[----:B--2---:R-:W-:-:S05]  /*0220*/  @!P0 IMAD.IADD R7, R8, 0x1, R13 ;  /* 0x0000000108078824 */ /* 0x004fca00078e020d */
        /* <DEDUP_REMOVED lines=14> */
.L_x_1081:
[----:B------:R-:W-:Y:S05]  /*0310*/  BSYNC.RECONVERGENT B0 ;  /* 0x0000000000007941 */ /* 0x000fea0003800200 */
.L_x_1080:
[----:B------:R-:W-:Y:S06]  /*0320*/  BAR.SYNC.DEFER_BLOCKING 0x0 ;  /* 0x0000000000007b1d */ /* 0x000fec0000010000 */
[----:B------:R-:W-:Y:S05]  /*0330*/  @!P1 BRA `(.L_x_1082) ;  /* 0x00000000002c9947 */ /* 0x000fea0003800000 */
.L_x_1083:
[----:B------:R-:W-:-:S04]  /*0340*/  SHF.R.U32.HI R9, RZ, 0x1, R3 ;  /* 0x00000001ff097819 */ /* 0x000fc80000011603 */
[----:B------:R-:W-:-:S13]  /*0350*/  ISETP.GE.U32.AND P0, PT, R0, R9, PT ;  /* 0x000000090000720c */ /* 0x000fda0003f06070 */
[----:B------:R-:W-:Y:S01]  /*0360*/  @!P0 IMAD R5, R9, 0x4, R2 ;  /* 0x0000000409058824 */ /* 0x000fe200078e0202 */
[----:B------:R-:W-:Y:S05]  /*0370*/  @!P0 LDS R4, [R2] ;  /* 0x0000000002048984 */ /* 0x000fea0000000800 */
[----:B------:R-:W0:Y:S02]  /*0380*/  @!P0 LDS R5, [R5] ;  /* 0x0000000005058984 */ /* 0x000e240000000800 */
[----:B01----:R-:W-:-:S05]  /*0390*/  @!P0 IMAD.IADD R7, R4, 0x1, R5 ;  /* 0x0000000104078824 */ /* 0x003fca00078e0205 */
[----:B------:R2:W-:Y:S01]  /*03a0*/  @!P0 STS [R2], R7 ;  /* 0x0000000702008388 */ /* 0x0005e20000000800 */
[----:B------:R-:W-:Y:S01]  /*03b0*/  BAR.SYNC.DEFER_BLOCKING 0x0 ;  /* 0x0000000000007b1d */ /* 0x000fe20000010000 */
[----:B------:R-:W-:Y:S01]  /*03c0*/  ISETP.GT.U32.AND P0, PT, R3, 0x83, PT ;  /* 0x000000830300780c */ /* 0x000fe20003f04070 */
[----:B------:R-:W-:-:S12]  /*03d0*/  IMAD.MOV.U32 R3, RZ, RZ, R9 ;  /* 0x000000ffff037224 */ /* 0x000fd800078e0009 */
[----:B--2---:R-:W-:Y:S05]  /*03e0*/  @P0 BRA `(.L_x_1083) ;  /* 0xfffffffc00d40947 */ /* 0x004fea000383ffff */
.L_x_1082:
[----:B------:R-:W-:Y:S05]  /*03f0*/  @P2 EXIT ;  /* 0x000000000000294d */ /* 0x000fea0003800000 */
[----:B------:R-:W-:Y:S01]  /*0400*/  LDS R3, [R2] ;  /* 0x0000000002037984 */ /* 0x000fe20000000800 */
[----:B------:R-:W-:-:S03]  /*0410*/  ISETP.NE.AND P0, PT, R0, RZ, PT ;  /* 0x000000ff0000720c */ /* 0x000fc60003f05270 */
[----:B------:R-:W2:Y:S02]  /*0420*/  LDS R4, [R2+0x80] ;  /* 0x0000800002047984 */ /* 0x000ea40000000800 */
[----:B--2---:R-:W-:-:S05]  /*0430*/  IADD3 R3, PT, PT, R3, R4, RZ ;  /* 0x0000000403037210 */ /* 0x004fca0007ffe0ff */
[----:B------:R-:W-:Y:S04]  /*0440*/  STS [R2], R3 ;  /* 0x0000000302007388 */ /* 0x000fe80000000800 */
[----:B------:R-:W-:Y:S04]  /*0450*/  LDS R4, [R2] ;  /* 0x0000000002047984 */ /* 0x000fe80000000800 */
[----:B------:R-:W2:Y:S02]  /*0460*/  LDS R5, [R2+0x40] ;  /* 0x0000400002057984 */ /* 0x000ea40000000800 */
[----:B--2---:R-:W-:-:S05]  /*0470*/  IMAD.IADD R5, R4, 0x1, R5 ;  /* 0x0000000104057824 */ /* 0x004fca00078e0205 */
[----:B------:R-:W-:Y:S04]  /*0480*/  STS [R2], R5 ;  /* 0x0000000502007388 */ /* 0x000fe80000000800 */
[----:B------:R-:W-:Y:S04]  /*0490*/  LDS R4, [R2] ;  /* 0x0000000002047984 */ /* 0x000fe80000000800 */
[----:B01----:R-:W0:Y:S02]  /*04a0*/  LDS R7, [R2+0x20] ;  /* 0x0000200002077984 */ /* 0x003e240000000800 */
[----:B0-----:R-:W-:-:S05]  /*04b0*/  IMAD.IADD R7, R4, 0x1, R7 ;  /* 0x0000000104077824 */ /* 0x001fca00078e0207 */
[----:B------:R-:W-:Y:S04]  /*04c0*/  STS [R2], R7 ;  /* 0x0000000702007388 */ /* 0x000fe80000000800 */
[----:B------:R-:W-:Y:S04]  /*04d0*/  LDS R4, [R2] ;  /* 0x0000000002047984 */ /* 0x000fe80000000800 */
[----:B------:R-:W0:Y:S02]  /*04e0*/  LDS R9, [R2+0x10] ;  /* 0x0000100002097984 */ /* 0x000e240000000800 */
[----:B0-----:R-:W-:-:S05]  /*04f0*/  IADD3 R9, PT, PT, R4, R9, RZ ;  /* 0x0000000904097210 */ /* 0x001fca0007ffe0ff */
[----:B------:R-:W-:Y:S04]  /*0500*/  STS [R2], R9 ;  /* 0x0000000902007388 */ /* 0x000fe80000000800 */
[----:B------:R-:W-:Y:S04]  /*0510*/  LDS R3, [R2] ;  /* 0x0000000002037984 */ /* 0x000fe80000000800 */
[----:B------:R-:W0:Y:S02]  /*0520*/  LDS R4, [R2+0x8] ;  /* 0x0000080002047984 */ /* 0x000e240000000800 */
[----:B0-----:R-:W-:-:S05]  /*0530*/  IMAD.IADD R3, R3, 0x1, R4 ;  /* 0x0000000103037824 */ /* 0x001fca00078e0204 */
[----:B------:R-:W-:Y:S04]  /*0540*/  STS [R2], R3 ;  /* 0x0000000302007388 */ /* 0x000fe80000000800 */
[----:B------:R-:W-:Y:S04]  /*0550*/  LDS R4, [R2] ;  /* 0x0000000002047984 */ /* 0x000fe80000000800 */
[----:B------:R-:W0:Y:S02]  /*0560*/  LDS R5, [R2+0x4] ;  /* 0x0000040002057984 */ /* 0x000e240000000800 */
[----:B0-----:R-:W-:-:S05]  /*0570*/  IMAD.IADD R5, R4, 0x1, R5 ;  /* 0x0000000104057824 */ /* 0x001fca00078e0205 */
        /* <DEDUP_REMOVED lines=15> */
[----:B------:R-:W-:-:S04]  /*0670*/  MOV R2, UR5 ;  /* 0x0000000500027c02 */ /* 0x000fc80008000f00 */
[----:B------:R-:W-:-:S05]  /*0680*/  IMAD.U32 R3, RZ, RZ, UR4 ;  /* 0x00000004ff037e24 */ /* 0x000fca000f8e00ff */
[----:B0-----:R-:W-:Y:S01]  /*0690*/  STG.E desc[UR12][R2.64], R5 ;  /* 0x0000000502007986 */ /* 0x001fe2000c10190c */
[----:B------:R-:W-:Y:S05]  /*06a0*/  EXIT ;  /* 0x000000000000794d */ /* 0x000fea0003800000 */
.L_x_1084:
        /* <DEDUP_REMOVED lines=13> */
.L_x_3191:


//--------------------- .text.contiguous_reduce2_u32 --------------------------
	.section	.text.contiguous_reduce2_u32,"ax",@progbits
	.align	128
        .global         contiguous_reduce2_u32
        .type           contiguous_reduce2_u32,@function
        .size           contiguous_reduce2_u32,(.L_x_3125 - contiguous_reduce2_u32)
        .other          contiguous_reduce2_u32,@"STO_CUDA_ENTRY STV_DEFAULT"
contiguous_reduce2_u32:
.text.contiguous_reduce2_u32:
        /* <DEDUP_REMOVED lines=46> */
.L_x_1113:
        /* <DEDUP_REMOVED lines=32> */
.L_x_1090:
[----:B------:R-:W-:Y:S01]  /*04e0*/  MOV R26, R6 ;  /* 0x00000006001a7202 */ /* 0x000fe20000000f00 */
[----:B------:R-:W-:Y:S01]  /*04f0*/  IMAD.MOV.U32 R13, RZ, RZ, R7 ;  /* 0x000000ffff0d7224 */ /* 0x000fe200078e0007 */
[----:B------:R-:W-:Y:S01]  /*0500*/  MOV R14, R34 ;  /* 0x00000022000e7202 */ /* 0x000fe20000000f00 */
[----:B------:R-:W-:Y:S01]  /*0510*/  IMAD.MOV.U32 R11, RZ, RZ, R35 ;  /* 0x000000ffff0b7224 */ /* 0x000fe200078e0023 */
[----:B------:R-:W-:-:S07]  /*0520*/  MOV R12, 0x540 ;  /* 0x00000540000c7802 */ /* 0x000fce0000000f00 */
[----:B-1----:R-:W-:Y:S05]  /*0530*/  CALL.REL.NOINC `($__internal_26_$__cuda_sm20_div_s64) ;  /* 0x0000006400587944 */ /* 0x002fea0003c00000 */
        /* <DEDUP_REMOVED lines=9> */
.L_x_1091:
[----:B------:R-:W-:Y:S05]  /*05d0*/  BSYNC.RECONVERGENT B1 ;  /* 0x0000000000017941 */ /* 0x000fea0003800200 */
.L_x_1089:
        /* <DEDUP_REMOVED lines=34> */
.L_x_1093:
[----:B------:R-:W-:Y:S01]  /*0800*/  IMAD.MOV.U32 R26, RZ, RZ, R20 ;  /* 0x000000ffff1a7224 */ /* 0x000fe200078e0014 */
[----:B------:R-:W-:Y:S01]  /*0810*/  MOV R13, R9 ;  /* 0x00000009000d7202 */ /* 0x000fe20000000f00 */
[----:B------:R-:W-:Y:S01]  /*0820*/  IMAD.MOV.U32 R14, RZ, RZ, R34 ;  /* 0x000000ffff0e7224 */ /* 0x000fe200078e0022 */
[----:B------:R-:W-:Y:S02]  /*0830*/  MOV R11, R35 ;  /* 0x00000023000b7202 */ /* 0x000fe40000000f00 */
[----:B------:R-:W-:-:S07]  /*0840*/  MOV R12, 0x860 ;  /* 0x00000860000c7802 */ /* 0x000fce0000000f00 */
[----:B------:R-:W-:Y:S05]  /*0850*/  CALL.REL.NOINC `($__internal_26_$__cuda_sm20_div_s64) ;  /* 0x0000006000907944 */ /* 0x000fea0003c00000 */
        /* <DEDUP_REMOVED lines=9> */
.L_x_1094:
[----:B------:R-:W-:Y:S05]  /*08f0*/  BSYNC.RECONVERGENT B1 ;  /* 0x0000000000017941 */ /* 0x000fea0003800200 */
.L_x_1092:
        /* <DEDUP_REMOVED lines=33> */
.L_x_1096:
[----:B------:R-:W-:Y:S01]  /*0b10*/  IMAD.MOV.U32 R26, RZ, RZ, R36 ;  /* 0x000000ffff1a7224 */ /* 0x000fe200078e0024 */
[----:B------:R-:W-:Y:S01]  /*0b20*/  MOV R13, R37 ;  /* 0x00000025000d7202 */ /* 0x000fe20000000f00 */
[----:B------:R-:W-:Y:S01]  /*0b30*/  IMAD.MOV.U32 R14, RZ, RZ, R20 ;  /* 0x000000ffff0e7224 */ /* 0x000fe200078e0014 */
[----:B------:R-:W-:Y:S02]  /*0b40*/  MOV R11, R21 ;  /* 0x00000015000b7202 */ /* 0x000fe40000000f00 */
[----:B------:R-:W-:-:S07]  /*0b50*/  MOV R12, 0xb70 ;  /* 0x00000b70000c7802 */ /* 0x000fce0000000f00 */
[----:B------:R-:W-:Y:S05]  /*0b60*/  CALL.REL.NOINC `($__internal_26_$__cuda_sm20_div_s64) ;  /* 0x0000005c00cc7944 */ /* 0x000fea0003c00000 */
        /* <DEDUP_REMOVED lines=10> */
.L_x_1097:
[----:B------:R-:W-:Y:S05]  /*0c10*/  BSYNC.RECONVERGENT B1 ;  /* 0x0000000000017941 */ /* 0x000fea0003800200 */
.L_x_1095:
        /* <DEDUP_REMOVED lines=35> */
.L_x_1099:
[----:B------:R-:W-:Y:S01]  /*0e50*/  MOV R26, R34 ;  /* 0x00000022001a7202 */ /* 0x000fe20000000f00 */
[----:B------:R-:W-:Y:S01]  /*0e60*/  IMAD.MOV.U32 R13, RZ, RZ, R35 ;  /* 0x000000ffff0d7224 */ /* 0x000fe200078e0023 */
[----:B------:R-:W-:Y:S01]  /*0e70*/  MOV R14, R20 ;  /* 0x00000014000e7202 */ /* 0x000fe20000000f00 */
[----:B------:R-:W-:Y:S01]  /*0e80*/  IMAD.MOV.U32 R11, RZ, RZ, R21 ;  /* 0x000000ffff0b7224 */ /* 0x000fe200078e0015 */
[----:B------:R-:W-:-:S07]  /*0e90*/  MOV R12, 0xeb0 ;  /* 0x00000eb0000c7802 */ /* 0x000fce0000000f00 */
[----:B------:R-:W-:Y:S05]  /*0ea0*/  CALL.REL.NOINC `($__internal_26_$__cuda_sm20_div_s64) ;  /* 0x0000005800fc7944 */ /* 0x000fea0003c00000 */
        /* <DEDUP_REMOVED lines=11> */
.L_x_1100:
[----:B------:R-:W-:Y:S05]  /*0f60*/  BSYNC.RECONVERGENT B1 ;  /* 0x0000000000017941 */ /* 0x000fea0003800200 */
.L_x_1098:
        /* <DEDUP_REMOVED lines=36> */
.L_x_1102:
        /* <DEDUP_REMOVED lines=16> */
.L_x_1103:
[----:B------:R-:W-:Y:S05]  /*12b0*/  BSYNC.RECONVERGENT B1 ;  /* 0x0000000000017941 */ /* 0x000fea0003800200 */
.L_x_1101:
        /* <DEDUP_REMOVED lines=35> */
.L_x_1105:
        /* <DEDUP_REMOVED lines=17> */
.L_x_1106:
[----:B------:R-:W-:Y:S05]  /*1600*/  BSYNC.RECONVERGENT B1 ;  /* 0x0000000000017941 */ /* 0x000fea0003800200 */
.L_x_1104:
        /* <DEDUP_REMOVED lines=35> */
.L_x_1108:
        /* <DEDUP_REMOVED lines=16> */
.L_x_1109:
[----:B------:R-:W-:Y:S05]  /*1940*/  BSYNC.RECONVERGENT B1 ;  /* 0x0000000000017941 */ /* 0x000fea0003800200 */
.L_x_1107:
        /* <DEDUP_REMOVED lines=35> */
.L_x_1111:
        /* <DEDUP_REMOVED lines=16> */
.L_x_1112:
[----:B------:R-:W-:Y:S05]  /*1c80*/  BSYNC.RECONVERGENT B1 ;  /* 0x0000000000017941 */ /* 0x000fea0003800200 */
.L_x_1110:
        /* <DEDUP_REMOVED lines=8> */
.L_x_1088:
        /* <DEDUP_REMOVED lines=36> */
.L_x_1116:
[----:B------:R-:W-:Y:S01]  /*1f50*/  MOV R26, R6 ;  /* 0x00000006001a7202 */ /* 0x000fe20000000f00 */
[----:B------:R-:W-:Y:S01]  /*1f60*/  IMAD.MOV.U32 R13, RZ, RZ, R7 ;  /* 0x000000ffff0d7224 */ /* 0x000fe200078e0007 */
[----:B------:R-:W-:Y:S01]  /*1f70*/  MOV R14, R16 ;  /* 0x00000010000e7202 */ /* 0x000fe20000000f00 */
[----:B------:R-:W-:Y:S01]  /*1f80*/  IMAD.MOV.U32 R11, RZ, RZ, R17 ;  /* 0x000000ffff0b7224 */ /* 0x000fe200078e0011 */
[----:B------:R-:W-:-:S07]  /*1f90*/  MOV R12, 0x1fb0 ;  /* 0x00001fb0000c7802 */ /* 0x000fce0000000f00 */
[----:B------:R-:W-:Y:S05]  /*1fa0*/  CALL.REL.NOINC `($__internal_26_$__cuda_sm20_div_s64) ;  /* 0x0000004800bc7944 */ /* 0x000fea0003c00000 */
        /* <DEDUP_REMOVED lines=9> */
.L_x_1117:
[----:B------:R-:W-:Y:S05]  /*2040*/  BSYNC.RECONVERGENT B1 ;  /* 0x0000000000017941 */ /* 0x000fea0003800200 */
.L_x_1115:
        /* <DEDUP_REMOVED lines=34> */
.L_x_1119:
        /* <DEDUP_REMOVED lines=17> */
.L_x_1120:
[----:B------:R-:W-:Y:S05]  /*2380*/  BSYNC.RECONVERGENT B1 ;  /* 0x0000000000017941 */ /* 0x000fea0003800200 */
.L_x_1118:
        /* <DEDUP_REMOVED lines=36> */
.L_x_1122:
        /* <DEDUP_REMOVED lines=16> */
.L_x_1123:
[----:B------:R-:W-:Y:S05]  /*26d0*/  BSYNC.RECONVERGENT B1 ;  /* 0x0000000000017941 */ /* 0x000fea0003800200 */
.L_x_1121:
        /* <DEDUP_REMOVED lines=35> */
.L_x_1125:
[----:B------:R-:W-:Y:S01]  /*2910*/  MOV R26, R18 ;  /* 0x00000012001a7202 */ /* 0x000fe20000000f00 */
[----:B------:R-:W-:Y:S01]  /*2920*/  IMAD.MOV.U32 R13, RZ, RZ, R19 ;  /* 0x000000ffff0d7224 */ /* 0x000fe200078e0013 */
[----:B------:R-:W-:Y:S01]  /*2930*/  MOV R14, R16 ;  /* 0x00000010000e7202 */ /* 0x000fe20000000f00 */
[----:B------:R-:W-:Y:S01]  /*2940*/  IMAD.MOV.U32 R11, RZ, RZ, R17 ;  /* 0x000000ffff0b7224 */ /* 0x000fe200078e0011 */
[----:B------:R-:W-:-:S07]  /*2950*/  MOV R12, 0x2970 ;  /* 0x00002970000c7802 */ /* 0x000fce0000000f00 */
[----:B------:R-:W-:Y:S05]  /*2960*/  CALL.REL.NOINC `($__internal_26_$__cuda_sm20_div_s64) ;  /* 0x00000040004c7944 */ /* 0x000fea0003c00000 */
        /* <DEDUP_REMOVED lines=10> */
.L_x_1126:
[----:B------:R-:W-:Y:S05]  /*2a10*/  BSYNC.RECONVERGENT B1 ;  /* 0x0000000000017941 */ /* 0x000fea0003800200 */
.L_x_1124:
[----:B------:R-:W-:Y:S01]  /*2a20*/  MOV R36, R22 ;  /* 0x0000001600247202 */ /* 0x000fe20000000f00 */
[----:B------:R-:W-:Y:S02]  /*2a30*/  IMAD R11, R11, R38, RZ ;  /* 0x000000260b0b7224 */ /* 0x000fe400078e02ff */
[----:B------:R-:W-:Y:S02]  /*2a40*/  VIADD R8, R8, 0xfffffffe ;  /* 0xfffffffe08087836 */ /* 0x000fe40000000000 */
[----:B------:R-:W-:-:S04]  /*2a50*/  IMAD.WIDE.U32 R22, R38, R10, R36 ;  /* 0x0000000a26167225 */ /* 0x000fc800078e0024 */
[----:B------:R-:W-:-:S05]  /*2a60*/  IMAD R11, R39, R10, R11 ;  /* 0x0000000a270b7224 */ /* 0x000fca00078e020b */
[----:B------:R-:W-:-:S07]  /*2a70*/  IADD3 R23, PT, PT, R23, R11, RZ ;  /* 0x0000000b17177210 */ /* 0x000fce0007ffe0ff */
.L_x_1114:
        /* <DEDUP_REMOVED lines=30> */
.L_x_1128:
[----:B------:R-:W-:Y:S01]  /*2c60*/  MOV R18, R6 ;  /* 0x0000000600127202 */ /* 0x000fe20000000f00 */
[----:B------:R-:W-:Y:S01]  /*2c70*/  IMAD.MOV.U32 R19, RZ, RZ, R7 ;  /* 0x000000ffff137224 */ /* 0x000fe200078e0007 */
[----:B------:R-:W-:Y:S01]  /*2c80*/  MOV R24, R10 ;  /* 0x0000000a00187202 */ /* 0x000fe20000000f00 */
[----:B------:R-:W-:Y:S01]  /*2c90*/  IMAD.MOV.U32 R21, RZ, RZ, R11 ;  /* 0x000000ffff157224 */ /* 0x000fe200078e000b */
[----:B------:R-:W-:-:S07]  /*2ca0*/  MOV R26, 0x2cc0 ;  /* 0x00002cc0001a7802 */ /* 0x000fce0000000f00 */
[----:B------:R-:W-:Y:S05]  /*2cb0*/  CALL.REL.NOINC `($__internal_27_$__cuda_sm20_rem_s64) ;  /* 0x0000004000c47944 */ /* 0x000fea0003c00000 */
.L_x_1129:
[----:B------:R-:W-:Y:S05]  /*2cc0*/  BSYNC.RECONVERGENT B1 ;  /* 0x0000000000017941 */ /* 0x000fea0003800200 */
.L_x_1127:
        /* <DEDUP_REMOVED lines=30> */
.L_x_1131:
[----:B------:R-:W-:Y:S01]  /*2eb0*/  MOV R24, R10 ;  /* 0x0000000a00187202 */ /* 0x000fe20000000f00 */
[----:B------:R-:W-:Y:S01]  /*2ec0*/  IMAD.MOV.U32 R21, RZ, RZ, R11 ;  /* 0x000000ffff157224 */ /* 0x000fe200078e000b */
[----:B------:R-:W-:Y:S01]  /*2ed0*/  MOV R18, R20 ;  /* 0x0000001400127202 */ /* 0x000fe20000000f00 */
[----:B------:R-:W-:Y:S01]  /*2ee0*/  IMAD.MOV.U32 R19, RZ, RZ, R9 ;  /* 0x000000ffff137224 */ /* 0x000fe200078e0009 */
[----:B------:R-:W-:-:S07]  /*2ef0*/  MOV R26, 0x2f10 ;  /* 0x00002f10001a7802 */ /* 0x000fce0000000f00 */
[----:B------:R-:W-:Y:S05]  /*2f00*/  CALL.REL.NOINC `($__internal_27_$__cuda_sm20_rem_s64) ;  /* 0x0000004000307944 */ /* 0x000fea0003c00000 */
.L_x_1132:
[----:B------:R-:W-:Y:S05]  /*2f10*/  BSYNC.RECONVERGENT B1 ;  /* 0x0000000000017941 */ /* 0x000fea0003800200 */
.L_x_1130:
[----:B------:R-:W-:Y:S02]  /*2f20*/  IMAD R7, R7, R16, RZ ;  /* 0x0000001007077224 */ /* 0x000fe400078e02ff */
[----:B------:R-:W-:-:S04]  /*2f30*/  IMAD.WIDE.U32 R22, R16, R6, R22 ;  /* 0x0000000610167225 */ /* 0x000fc800078e0016 */
[----:B------:R-:W-:-:S05]  /*2f40*/  IMAD R7, R17, R6, R7 ;  /* 0x0000000611077224 */ /* 0x000fca00078e0207 */
[----:B------:R-:W-:-:S07]  /*2f50*/  IADD3 R23, PT, PT, R23, R7, RZ ;  /* 0x0000000717177210 */ /* 0x000fce0007ffe0ff */
.L_x_1087:
[----:B------:R-:W0:Y:S02]  /*2f60*/  LDCU.64 UR4, c[0x0][0x388] ;  /* 0x00007100ff0477ac */ /* 0x000e240008000a00 */
[----:B0-----:R-:W-:Y:S02]  /*2f70*/  LEA R8, P1, R22, UR4, 0x2 ;  /* 0x0000000416087c11 */ /* 0x001fe4000f8210ff */
[----:B------:R-:W-:Y:S02]  /*2f80*/  LEA R6, P0, R4, UR4, 0x2 ;  /* 0x0000000404067c11 */ /* 0x000fe4000f8010ff */
[----:B------:R-:W-:Y:S02]  /*2f90*/  LEA.HI.X R9, R22, UR5, R23, 0x2, P1 ;  /* 0x0000000516097c11 */ /* 0x000fe400088f1417 */
[----:B------:R-:W-:-:S04]  /*2fa0*/  LEA.HI.X R7, R4, UR5, R5, 0x2, P0 ;  /* 0x0000000504077c11 */ /* 0x000fc800080f1405 */
[----:B------:R-:W2:Y:S04]  /*2fb0*/  LDG.E R9, desc[UR12][R8.64] ;  /* 0x0000000c08097981 */ /* 0x000ea8000c1e1900 */
[----:B------:R-:W2:Y:S02]  /*2fc0*/  LDG.E R6, desc[UR12][R6.64] ;  /* 0x0000000c06067981 */ /* 0x000ea4000c1e1900 */
[----:B--2---:R-:W-:-:S05]  /*2fd0*/  IMAD.IADD R4, R6, 0x1, R9 ;  /* 0x0000000106047824 */ /* 0x004fca00078e0209 */
[----:B------:R0:W-:Y:S01]  /*2fe0*/  STS [R3], R4 ;  /* 0x0000000403007388 */ /* 0x0001e20000000800 */
[----:B------:R-:W-:Y:S05]  /*2ff0*/  BRA `(.L_x_1133) ;  /* 0x0000003400b87947 */ /* 0x000fea0003800000 */
.L_x_1086:
        /* <DEDUP_REMOVED lines=18> */
.L_x_1160:
        /* <DEDUP_REMOVED lines=30> */
.L_x_1137:
[----:B------:R-:W-:Y:S01]  /*3300*/  IMAD.MOV.U32 R26, RZ, RZ, R18 ;  /* 0x000000ffff1a7224 */ /* 0x000fe200078e0012 */
[----:B------:R-:W-:Y:S01]  /*3310*/  MOV R13, R19 ;  /* 0x00000013000d7202 */ /* 0x000fe20000000f00 */
[----:B------:R-:W-:Y:S01]  /*3320*/  IMAD.MOV.U32 R14, RZ, RZ, R20 ;  /* 0x000000ffff0e7224 */ /* 0x000fe200078e0014 */
[----:B------:R-:W-:Y:S02]  /*3330*/  MOV R11, R21 ;  /* 0x00000015000b7202 */ /* 0x000fe40000000f00 */
[----:B------:R-:W-:-:S07]  /*3340*/  MOV R12, 0x3360 ;  /* 0x00003360000c7802 */ /* 0x000fce0000000f00 */
[----:B-1----:R-:W-:Y:S05]  /*3350*/  CALL.REL.NOINC `($__internal_26_$__cuda_sm20_div_s64) ;  /* 0x0000003400d07944 */ /* 0x002fea0003c00000 */
        /* <DEDUP_REMOVED lines=9> */
.L_x_1138:
[----:B------:R-:W-:Y:S05]  /*33f0*/  BSYNC.RECONVERGENT B1 ;  /* 0x0000000000017941 */ /* 0x000fea0003800200 */
.L_x_1136:
        /* <DEDUP_REMOVED lines=39> */
.L_x_1140:
[----:B------:R-:W-:Y:S01]  /*3670*/  IMAD.MOV.U32 R26, RZ, RZ, R36 ;  /* 0x000000ffff1a7224 */ /* 0x000fe200078e0024 */
[----:B------:R-:W-:Y:S01]  /*3680*/  MOV R13, R37 ;  /* 0x00000025000d7202 */ /* 0x000fe20000000f00 */
[----:B------:R-:W-:Y:S01]  /*3690*/  IMAD.MOV.U32 R14, RZ, RZ, R38 ;  /* 0x000000ffff0e7224 */ /* 0x000fe200078e0026 */
[----:B------:R-:W-:Y:S02]  /*36a0*/  MOV R11, R39 ;  /* 0x00000027000b7202 */ /* 0x000fe40000000f00 */
[----:B------:R-:W-:-:S07]  /*36b0*/  MOV R12, 0x36d0 ;  /* 0x000036d0000c7802 */ /* 0x000fce0000000f00 */
[----:B-1----:R-:W-:Y:S05]  /*36c0*/  CALL.REL.NOINC `($__internal_26_$__cuda_sm20_div_s64) ;  /* 0x0000003000f47944 */ /* 0x002fea0003c00000 */
        /* <DEDUP_REMOVED lines=11> */
.L_x_1141:
[----:B------:R-:W-:Y:S05]  /*3780*/  BSYNC.RECONVERGENT B1 ;  /* 0x0000000000017941 */ /* 0x000fea0003800200 */
.L_x_1139:
        /* <DEDUP_REMOVED lines=37> */
.L_x_1143:
        /* <DEDUP_REMOVED lines=17> */
.L_x_1144:
[----:B------:R-:W-:Y:S05]  /*3af0*/  BSYNC.RECONVERGENT B1 ;  /* 0x0000000000017941 */ /* 0x000fea0003800200 */
.L_x_1142:
        /* <DEDUP_REMOVED lines=38> */
.L_x_1146:
        /* <DEDUP_REMOVED lines=17> */
.L_x_1147:
[----:B------:R-:W-:Y:S05]  /*3e70*/  BSYNC.RECONVERGENT B1 ;  /* 0x0000000000017941 */ /* 0x000fea0003800200 */
.L_x_1145:
        /* <DEDUP_REMOVED lines=38> */
.L_x_1149:
        /* <DEDUP_REMOVED lines=17> */
.L_x_1150:
[----:B------:R-:W-:Y:S05]  /*41f0*/  BSYNC.RECONVERGENT B1 ;  /* 0x0000000000017941 */ /* 0x000fea0003800200 */
.L_x_1148:
        /* <DEDUP_REMOVED lines=40> */
.L_x_1152:
        /* <DEDUP_REMOVED lines=17> */
.L_x_1153:
[----:B------:R-:W-:Y:S05]  /*4590*/  BSYNC.RECONVERGENT B1 ;  /* 0x0000000000017941 */ /* 0x000fea0003800200 */
.L_x_1151:
        /* <DEDUP_REMOVED lines=40> */
.L_x_1155:
        /* <DEDUP_REMOVED lines=17> */
.L_x_1156:
[----:B------:R-:W-:Y:S05]  /*4930*/  BSYNC.RECONVERGENT B1 ;  /* 0x0000000000017941 */ /* 0x000fea0003800200 */
.L_x_1154:
        /* <DEDUP_REMOVED lines=38> */
.L_x_1158:
        /* <DEDUP_REMOVED lines=17> */
.L_x_1159:
[----:B------:R-:W-:Y:S05]  /*4cb0*/  BSYNC.RECONVERGENT B1 ;  /* 0x0000000000017941 */ /* 0x000fea0003800200 */
.L_x_1157:
        /* <DEDUP_REMOVED lines=15> */
.L_x_1135:
        /* <DEDUP_REMOVED lines=37> */
.L_x_1163:
[----:B------:R-:W-:Y:S01]  /*5000*/  MOV R26, R18 ;  /* 0x00000012001a7202 */ /* 0x000fe20000000f00 */
[----:B------:R-:W-:Y:S01]  /*5010*/  IMAD.MOV.U32 R14, RZ, RZ, R6 ;  /* 0x000000ffff0e7224 */ /* 0x000fe200078e0006 */
[----:B------:R-:W-:Y:S02]  /*5020*/  MOV R13, R19 ;  /* 0x00000013000d7202 */ /* 0x000fe40000000f00 */
[----:B------:R-:W-:Y:S02]  /*5030*/  MOV R11, R7 ;  /* 0x00000007000b7202 */ /* 0x000fe40000000f00 */
[----:B------:R-:W-:-:S07]  /*5040*/  MOV R12, 0x5060 ;  /* 0x00005060000c7802 */ /* 0x000fce0000000f00 */
[----:B------:R-:W-:Y:S05]  /*5050*/  CALL.REL.NOINC `($__internal_26_$__cuda_sm20_div_s64) ;  /* 0x0000001800907944 */ /* 0x000fea0003c00000 */
        /* <DEDUP_REMOVED lines=9> */
.L_x_1164:
[----:B------:R-:W-:Y:S05]  /*50f0*/  BSYNC.RECONVERGENT B1 ;  /* 0x0000000000017941 */ /* 0x000fea0003800200 */
.L_x_1162:
        /* <DEDUP_REMOVED lines=39> */
.L_x_1166:
[----:B------:R-:W-:Y:S01]  /*5370*/  MOV R26, R18 ;  /* 0x00000012001a7202 */ /* 0x000fe20000000f00 */
[----:B------:R-:W-:Y:S01]  /*5380*/  IMAD.MOV.U32 R13, RZ, RZ, R19 ;  /* 0x000000ffff0d7224 */ /* 0x000fe200078e0013 */
[----:B------:R-:W-:Y:S02]  /*5390*/  MOV R14, R6 ;  /* 0x00000006000e7202 */ /* 0x000fe40000000f00 */
[----:B------:R-:W-:Y:S02]  /*53a0*/  MOV R11, R7 ;  /* 0x00000007000b7202 */ /* 0x000fe40000000f00 */
[----:B------:R-:W-:-:S07]  /*53b0*/  MOV R12, 0x53d0 ;  /* 0x000053d0000c7802 */ /* 0x000fce0000000f00 */
[----:B------:R-:W-:Y:S05]  /*53c0*/  CALL.REL.NOINC `($__internal_26_$__cuda_sm20_div_s64) ;  /* 0x0000001400b47944 */ /* 0x000fea0003c00000 */
        /* <DEDUP_REMOVED lines=11> */
.L_x_1167:
[----:B------:R-:W-:Y:S05]  /*5480*/  BSYNC.RECONVERGENT B1 ;  /* 0x0000000000017941 */ /* 0x000fea0003800200 */
.L_x_1165:
        /* <DEDUP_REMOVED lines=40> */
.L_x_1169:
        /* <DEDUP_REMOVED lines=17> */
.L_x_1170:
[----:B------:R-:W-:Y:S05]  /*5820*/  BSYNC.RECONVERGENT B1 ;  /* 0x0000000000017941 */ /* 0x000fea0003800200 */
.L_x_1168:
        /* <DEDUP_REMOVED lines=40> */
.L_x_1172:
[----:B------:R-:W-:Y:S01]  /*5ab0*/  MOV R26, R18 ;  /* 0x00000012001a7202 */ /* 0x000fe20000000f00 */
[----:B------:R-:W-:Y:S01]  /*5ac0*/  IMAD.MOV.U32 R14, RZ, RZ, R20 ;  /* 0x000000ffff0e7224 */ /* 0x000fe200078e0014 */
[----:B------:R-:W-:Y:S02]  /*5ad0*/  MOV R13, R19 ;  /* 0x00000013000d7202 */ /* 0x000fe40000000f00 */
[----:B------:R-:W-:Y:S02]  /*5ae0*/  MOV R11, R21 ;  /* 0x00000015000b7202 */ /* 0x000fe40000000f00 */
[----:B------:R-:W-:-:S07]  /*5af0*/  MOV R12, 0x5b10 ;  /* 0x00005b10000c7802 */ /* 0x000fce0000000f00 */
[----:B------:R-:W-:Y:S05]  /*5b00*/  CALL.REL.NOINC `($__internal_26_$__cuda_sm20_div_s64) ;  /* 0x0000000c00e47944 */ /* 0x000fea0003c00000 */
        /* <DEDUP_REMOVED lines=11> */
.L_x_1173:
[----:B------:R-:W-:Y:S05]  /*5bc0*/  BSYNC.RECONVERGENT B1 ;  /* 0x0000000000017941 */ /* 0x000fea0003800200 */
.L_x_1171:
        /* <DEDUP_REMOVED lines=11> */
.L_x_1161:
        /* <DEDUP_REMOVED lines=35> */
.L_x_1176:
[----:B------:R-:W-:Y:S01]  /*5eb0*/  MOV R26, R18 ;  /* 0x00000012001a7202 */ /* 0x000fe20000000f00 */
[----:B------:R-:W-:Y:S01]  /*5ec0*/  IMAD.MOV.U32 R13, RZ, RZ, R19 ;  /* 0x000000ffff0d7224 */ /* 0x000fe200078e0013 */
[----:B------:R-:W-:Y:S02]  /*5ed0*/  MOV R14, R4 ;  /* 0x00000004000e7202 */ /* 0x000fe40000000f00 */
[----:B------:R-:W-:Y:S02]  /*5ee0*/  MOV R11, R5 ;  /* 0x00000005000b7202 */ /* 0x000fe40000000f00 */
[----:B------:R-:W-:-:S07]  /*5ef0*/  MOV R12, 0x5f10 ;  /* 0x00005f10000c7802 */ /* 0x000fce0000000f00 */
[----:B------:R-:W-:Y:S05]  /*5f00*/  CALL.REL.NOINC `($__internal_26_$__cuda_sm20_div_s64) ;  /* 0x0000000800e47944 */ /* 0x000fea0003c00000 */
        /* <DEDUP_REMOVED lines=8> */
.L_x_1177:
[----:B------:R-:W-:Y:S05]  /*5f90*/  BSYNC.RECONVERGENT B1 ;  /* 0x0000000000017941 */ /* 0x000fea0003800200 */
.L_x_1175:
        /* <DEDUP_REMOVED lines=39> */
.L_x_1179:
[----:B------:R-:W-:Y:S01]  /*6210*/  MOV R26, R18 ;  /* 0x00000012001a7202 */ /* 0x000fe20000000f00 */
[----:B------:R-:W-:Y:S01]  /*6220*/  IMAD.MOV.U32 R13, RZ, RZ, R19 ;  /* 0x000000ffff0d7224 */ /* 0x000fe200078e0013 */
[----:B------:R-:W-:Y:S02]  /*6230*/  MOV R14, R16 ;  /* 0x00000010000e7202 */ /* 0x000fe40000000f00 */
[----:B------:R-:W-:Y:S02]  /*6240*/  MOV R11, R17 ;  /* 0x00000011000b7202 */ /* 0x000fe40000000f00 */
[----:B------:R-:W-:-:S07]  /*6250*/  MOV R12, 0x6270 ;  /* 0x00006270000c7802 */ /* 0x000fce0000000f00 */
[----:B------:R-:W-:Y:S05]  /*6260*/  CALL.REL.NOINC `($__internal_26_$__cuda_sm20_div_s64) ;  /* 0x00000008000c7944 */ /* 0x000fea0003c00000 */
        /* <DEDUP_REMOVED lines=11> */
.L_x_1180:
[----:B------:R-:W-:Y:S05]  /*6320*/  BSYNC.RECONVERGENT B1 ;  /* 0x0000000000017941 */ /* 0x000fea0003800200 */
.L_x_1178:
        /* <DEDUP_REMOVED lines=11> */
.L_x_1174:
        /* <DEDUP_REMOVED lines=31> */
.L_x_1182:
[----:B------:R-:W-:Y:S01]  /*65d0*/  IMAD.MOV.U32 R24, RZ, RZ, R20 ;  /* 0x000000ffff187224 */ /* 0x000fe200078e0014 */
[----:B------:R-:W-:-:S07]  /*65e0*/  MOV R26, 0x6600 ;  /* 0x00006600001a7802 */ /* 0x000fce0000000f00 */
[----:B------:R-:W-:Y:S05]  /*65f0*/  CALL.REL.NOINC `($__internal_27_$__cuda_sm20_rem_s64) ;  /* 0x0000000800747944 */ /* 0x000fea0003c00000 */
[----:B------:R-:W-:Y:S02]  /*6600*/  MOV R4, R6 ;  /* 0x0000000600047202 */ /* 0x000fe40000000f00 */
[----:B------:R-:W-:-:S07]  /*6610*/  MOV R5, R7 ;  /* 0x0000000700057202 */ /* 0x000fce0000000f00 */
.L_x_1183:
[----:B------:R-:W-:Y:S05]  /*6620*/  BSYNC.RECONVERGENT B1 ;  /* 0x0000000000017941 */ /* 0x000fea0003800200 */
.L_x_1181:
        /* <DEDUP_REMOVED lines=9> */
.L_x_1134:
[----:B------:R-:W2:Y:S04]  /*66c0*/  LDG.E R8, desc[UR12][R8.64] ;  /* 0x0000000c08087981 */ /* 0x000ea8000c1e1900 */
[----:B--2---:R1:W-:Y:S02]  /*66d0*/  STS [R3], R8 ;  /* 0x0000000803007388 */ /* 0x0043e40000000800 */
.L_x_1133:
[----:B------:R-:W-:Y:S05]  /*66e0*/  BSYNC.RECONVERGENT B0 ;  /* 0x0000000000007941 */ /* 0x000fea0003800200 */
.L_x_1085:
[----:B------:R-:W-:Y:S01]  /*66f0*/  BAR.SYNC.DEFER_BLOCKING 0x0 ;  /* 0x0000000000007b1d */ /* 0x000fe20000010000 */
[----:B------:R-:W-:Y:S02]  /*6700*/  ISETP.GE.U32.AND P0, PT, R2, 0x42, PT ;  /* 0x000000420200780c */ /* 0x000fe40003f06070 */
[----:B------:R-:W-:-:S11]  /*6710*/  ISETP.GT.U32.AND P1, PT, R0, 0x1f, PT ;  /* 0x0000001f0000780c */ /* 0x000fd60003f24070 */
[----:B------:R-:W-:Y:S05]  /*6720*/  @!P0 BRA `(.L_x_1184) ;  /* 0x00000000002c8947 */ /* 0x000fea0003800000 */
.L_x_1185:
[----:B------:R-:W-:-:S04]  /*6730*/  SHF.R.U32.HI R6, RZ, 0x1, R2 ;  /* 0x00000001ff067819 */ /* 0x000fc80000011602 */
[----:B------:R-:W-:-:S13]  /*6740*/  ISETP.GE.U32.AND P0, PT, R0, R6, PT ;  /* 0x000000060000720c */ /* 0x000fda0003f06070 */
[----:B------:R-:W-:Y:S01]  /*6750*/  @!P0 LEA R5, R6, R3, 0x2 ;  /* 0x0000000306058211 */ /* 0x000fe200078e10ff */
[----:B0-----:R-:W-:Y:S05]  /*6760*/  @!P0 LDS R4, [R3] ;  /* 0x0000000003048984 */ /* 0x001fea0000000800 */
[----:B------:R-:W0:Y:S02]  /*6770*/  @!P0 LDS R5, [R5] ;  /* 0x0000000005058984 */ /* 0x000e240000000800 */
[----:B0-----:R-:W-:-:S05]  /*6780*/  @!P0 IADD3 R4, PT, PT, R4, R5, RZ ;  /* 0x0000000504048210 */ /* 0x001fca0007ffe0ff */
[----:B------:R2:W-:Y:S01]  /*6790*/  @!P0 STS [R3], R4 ;  /* 0x0000000403008388 */ /* 0x0005e20000000800 */
[----:B------:R-:W-:Y:S01]  /*67a0*/  BAR.SYNC.DEFER_BLOCKING 0x0 ;  /* 0x0000000000007b1d */ /* 0x000fe20000010000 */
[----:B------:R-:W-:Y:S01]  /*67b0*/  ISETP.GT.U32.AND P0, PT, R2, 0x83, PT ;  /* 0x000000830200780c */ /* 0x000fe20003f04070 */
[----:B------:R-:W-:-:S12]  /*67c0*/  IMAD.MOV.U32 R2, RZ, RZ, R6 ;  /* 0x000000ffff027224 */ /* 0x000fd800078e0006 */
[----:B--2---:R-:W-:Y:S05]  /*67d0*/  @P0 BRA `(.L_x_1185) ;  /* 0xfffffffc00d40947 */ /* 0x004fea000383ffff */
.L_x_1184:
[----:B------:R-:W-:Y:S05]  /*67e0*/  @P1 EXIT ;  /* 0x000000000000194d */ /* 0x000fea0003800000 */
[----:B------:R-:W-:Y:S01]  /*67f0*/  LDS R2, [R3] ;  /* 0x0000000003027984 */ /* 0x000fe20000000800 */
[----:B------:R-:W-:-:S03]  /*6800*/  ISETP.NE.AND P0, PT, R0, RZ, PT ;  /* 0x000000ff0000720c */ /* 0x000fc60003f05270 */
[----:B------:R-:W2:Y:S02]  /*6810*/  LDS R5, [R3+0x80] ;  /* 0x0000800003057984 */ /* 0x000ea40000000800 */
[----:B--2---:R-:W-:-:S05]  /*6820*/  IADD3 R2, PT, PT, R2, R5, RZ ;  /* 0x0000000502027210 */ /* 0x004fca0007ffe0ff */
[----:B------:R-:W-:Y:S04]  /*6830*/  STS [R3], R2 ;  /* 0x0000000203007388 */ /* 0x000fe80000000800 */
[----:B0-----:R-:W-:Y:S04]  /*6840*/  LDS R4, [R3] ;  /* 0x0000000003047984 */ /* 0x001fe80000000800 */
        /* <DEDUP_REMOVED lines=8> */
[----:B-1----:R-:W0:Y:S02]  /*68d0*/  LDS R8, [R3+0x10] ;  /* 0x0000100003087984 */ /* 0x002e240000000800 */
[----:B0-----:R-:W-:-:S05]  /*68e0*/  IADD3 R8, PT, PT, R5, R8, RZ ;  /* 0x0000000805087210 */ /* 0x001fca0007ffe0ff */
        /* <DEDUP_REMOVED lines=27> */
        .weak           $__internal_26_$__cuda_sm20_div_s64
        .type           $__internal_26_$__cuda_sm20_div_s64,@function
        .size           $__internal_26_$__cuda_sm20_div_s64,($__internal_27_$__cuda_sm20_rem_s64 - $__internal_26_$__cuda_sm20_div_s64)
$__internal_26_$__cuda_sm20_div_s64:
        /* <DEDUP_REMOVED lines=82> */
[----:B------:R-:W-:Y:S06]  /*6fc0*/  RET.REL.NODEC R12 `(contiguous_reduce2_u32) ;  /* 0xffffff900c0c7950 */ /* 0x000fec0003c3ffff */
        .weak           $__internal_27_$__cuda_sm20_rem_s64
        .type           $__internal_27_$__cuda_sm20_rem_s64,@function
        .size           $__internal_27_$__cuda_sm20_rem_s64,(.L_x_3125 - $__internal_27_$__cuda_sm20_rem_s64)
$__internal_27_$__cuda_sm20_rem_s64:
        /* <DEDUP_REMOVED lines=76> */
[----:B------:R-:W-:Y:S06]  /*7490*/  RET.REL.NODEC R26 `(contiguous_reduce2_u32) ;  /* 0xffffff881ad87950 */ /* 0x000fec0003c3ffff */
.L_x_1186:
        /* <DEDUP_REMOVED lines=14> */
.L_x_3125:


//--------------------- .text.uncontiguous_fast_reduce_u32 --------------------------
	.section	.text.uncontiguous_fast_reduce_u32,"ax",@progbits
	.align	128
        .global         uncontiguous_fast_reduce_u32
        .type           uncontiguous_fast_reduce_u32,@function
        .size           uncontiguous_fast_reduce_u32,(.L_x_3127 - uncontiguous_fast_reduce_u32)
        .other          uncontiguous_fast_reduce_u32,@"STO_CUDA_ENTRY STV_DEFAULT"
uncontiguous_fast_reduce_u32:
.text.uncontiguous_fast_reduce_u32:
        /* <DEDUP_REMOVED lines=41> */
.L_x_1215:
        /* <DEDUP_REMOVED lines=33> */
.L_x_1192:
[----:B------:R-:W-:Y:S01]  /*04a0*/  IMAD.MOV.U32 R29, RZ, RZ, R14 ;  /* 0x000000ffff1d7224 */ /* 0x000fe200078e000e */
[----:B------:R-:W-:Y:S01]  /*04b0*/  MOV R26, R15 ;  /* 0x0000000f001a7202 */ /* 0x000fe20000000f00 */
[----:B------:R-:W-:Y:S01]  /*04c0*/  IMAD.MOV.U32 R13, RZ, RZ, R16 ;  /* 0x000000ffff0d7224 */ /* 0x000fe200078e0010 */
[----:B------:R-:W-:Y:S02]  /*04d0*/  MOV R12, R17 ;  /* 0x00000011000c7202 */ /* 0x000fe40000000f00 */
[----:B------:R-:W-:-:S07]  /*04e0*/  MOV R11, 0x500 ;  /* 0x00000500000b7802 */ /* 0x000fce0000000f00 */
[----:B------:R-:W-:Y:S05]  /*04f0*/  CALL.REL.NOINC `($__internal_28_$__cuda_sm20_div_s64) ;  /* 0x0000006400d07944 */ /* 0x000fea0003c00000 */
        /* <DEDUP_REMOVED lines=9> */
.L_x_1193:
[----:B------:R-:W-:Y:S05]  /*0590*/  BSYNC.RECONVERGENT B1 ;  /* 0x0000000000017941 */ /* 0x000fea0003800200 */
.L_x_1191:
        /* <DEDUP_REMOVED lines=36> */
.L_x_1195:
[----:B------:R-:W-:Y:S01]  /*07e0*/  IMAD.MOV.U32 R29, RZ, RZ, R7 ;  /* 0x000000ffff1d7224 */ /* 0x000fe200078e0007 */
[----:B------:R-:W-:Y:S01]  /*07f0*/  MOV R26, R8 ;  /* 0x00000008001a7202 */ /* 0x000fe20000000f00 */
[----:B------:R-:W-:Y:S01]  /*0800*/  IMAD.MOV.U32 R13, RZ, RZ, R16 ;  /* 0x000000ffff0d7224 */ /* 0x000fe200078e0010 */
[----:B------:R-:W-:Y:S02]  /*0810*/  MOV R12, R17 ;  /* 0x00000011000c7202 */ /* 0x000fe40000000f00 */
[----:B------:R-:W-:-:S07]  /*0820*/  MOV R11, 0x840 ;  /* 0x00000840000b7802 */ /* 0x000fce0000000f00 */
[----:B------:R-:W-:Y:S05]  /*0830*/  CALL.REL.NOINC `($__internal_28_$__cuda_sm20_div_s64) ;  /* 0x0000006400007944 */ /* 0x000fea0003c00000 */
        /* <DEDUP_REMOVED lines=10> */
.L_x_1196:
[----:B------:R-:W-:Y:S05]  /*08e0*/  BSYNC.RECONVERGENT B1 ;  /* 0x0000000000017941 */ /* 0x000fea0003800200 */
.L_x_1194:
        /* <DEDUP_REMOVED lines=37> */
.L_x_1198:
[----:B------:R-:W-:Y:S01]  /*0b40*/  MOV R29, R14 ;  /* 0x0000000e001d7202 */ /* 0x000fe20000000f00 */
[----:B------:R-:W-:Y:S01]  /*0b50*/  IMAD.MOV.U32 R26, RZ, RZ, R15 ;  /* 0x000000ffff1a7224 */ /* 0x000fe200078e000f */
[----:B------:R-:W-:Y:S01]  /*0b60*/  MOV R13, R16 ;  /* 0x00000010000d7202 */ /* 0x000fe20000000f00 */
[----:B------:R-:W-:Y:S01]  /*0b70*/  IMAD.MOV.U32 R12, RZ, RZ, R17 ;  /* 0x000000ffff0c7224 */ /* 0x000fe200078e0011 */
[----:B------:R-:W-:-:S07]  /*0b80*/  MOV R11, 0xba0 ;  /* 0x00000ba0000b7802 */ /* 0x000fce0000000f00 */
[----:B------:R-:W-:Y:S05]  /*0b90*/  CALL.REL.NOINC `($__internal_28_$__cuda_sm20_div_s64) ;  /* 0x0000006000287944 */ /* 0x000fea0003c00000 */
        /* <DEDUP_REMOVED lines=10> */
.L_x_1199:
[----:B------:R-:W-:Y:S05]  /*0c40*/  BSYNC.RECONVERGENT B1 ;  /* 0x0000000000017941 */ /* 0x000fea0003800200 */
.L_x_1197:
        /* <DEDUP_REMOVED lines=34> */
.L_x_1201:
        /* <DEDUP_REMOVED lines=16> */
.L_x_1202:
[----:B------:R-:W-:Y:S05]  /*0f70*/  BSYNC.RECONVERGENT B1 ;  /* 0x0000000000017941 */ /* 0x000fea0003800200 */
.L_x_1200:
        /* <DEDUP_REMOVED lines=37> */
.L_x_1204:
        /* <DEDUP_REMOVED lines=17> */
.L_x_1205:
[----:B------:R-:W-:Y:S05]  /*12e0*/  BSYNC.RECONVERGENT B1 ;  /* 0x0000000000017941 */ /* 0x000fea0003800200 */
.L_x_1203:
        /* <DEDUP_REMOVED lines=35> */
.L_x_1207:
        /* <DEDUP_REMOVED lines=16> */
.L_x_1208:
[----:B------:R-:W-:Y:S05]  /*1620*/  BSYNC.RECONVERGENT B1 ;  /* 0x0000000000017941 */ /* 0x000fea0003800200 */
.L_x_1206:
        /* <DEDUP_REMOVED lines=36> */
.L_x_1210:
[----:B------:R-:W-:Y:S01]  /*1870*/  MOV R29, R14 ;  /* 0x0000000e001d7202 */ /* 0x000fe20000000f00 */
[----:B------:R-:W-:Y:S01]  /*1880*/  IMAD.MOV.U32 R26, RZ, RZ, R15 ;  /* 0x000000ffff1a7224 */ /* 0x000fe200078e000f */
[----:B------:R-:W-:Y:S01]  /*1890*/  MOV R13, R16 ;  /* 0x00000010000d7202 */ /* 0x000fe20000000f00 */
[----:B------:R-:W-:Y:S01]  /*18a0*/  IMAD.MOV.U32 R12, RZ, RZ, R17 ;  /* 0x000000ffff0c7224 */ /* 0x000fe200078e0011 */
[----:B------:R-:W-:-:S07]  /*18b0*/  MOV R11, 0x18d0 ;  /* 0x000018d0000b7802 */ /* 0x000fce0000000f00 */
[----:B------:R-:W-:Y:S05]  /*18c0*/  CALL.REL.NOINC `($__internal_28_$__cuda_sm20_div_s64) ;  /* 0x0000005000dc7944 */ /* 0x000fea0003c00000 */
        /* <DEDUP_REMOVED lines=11> */
.L_x_1211:
[----:B------:R-:W-:Y:S05]  /*1980*/  BSYNC.RECONVERGENT B1 ;  /* 0x0000000000017941 */ /* 0x000fea0003800200 */
.L_x_1209:
        /* <DEDUP_REMOVED lines=36> */
.L_x_1213:
        /* <DEDUP_REMOVED lines=17> */
.L_x_1214:
[----:B------:R-:W-:Y:S05]  /*1ce0*/  BSYNC.RECONVERGENT B1 ;  /* 0x0000000000017941 */ /* 0x000fea0003800200 */
.L_x_1212:
        /* <DEDUP_REMOVED lines=10> */
.L_x_1190:
        /* <DEDUP_REMOVED lines=36> */
.L_x_1218:
[----:B------:R-:W-:Y:S01]  /*1fd0*/  MOV R29, R14 ;  /* 0x0000000e001d7202 */ /* 0x000fe20000000f00 */
[----:B------:R-:W-:Y:S01]  /*1fe0*/  IMAD.MOV.U32 R26, RZ, RZ, R15 ;  /* 0x000000ffff1a7224 */ /* 0x000fe200078e000f */
[----:B------:R-:W-:Y:S01]  /*1ff0*/  MOV R13, R16 ;  /* 0x00000010000d7202 */ /* 0x000fe20000000f00 */
[----:B------:R-:W-:Y:S01]  /*2000*/  IMAD.MOV.U32 R12, RZ, RZ, R17 ;  /* 0x000000ffff0c7224 */ /* 0x000fe200078e0011 */
[----:B------:R-:W-:-:S07]  /*2010*/  MOV R11, 0x2030 ;  /* 0x00002030000b7802 */ /* 0x000fce0000000f00 */
[----:B------:R-:W-:Y:S05]  /*2020*/  CALL.REL.NOINC `($__internal_28_$__cuda_sm20_div_s64) ;  /* 0x0000004c00047944 */ /* 0x000fea0003c00000 */
        /* <DEDUP_REMOVED lines=9> */
.L_x_1219:
[----:B------:R-:W-:Y:S05]  /*20c0*/  BSYNC.RECONVERGENT B1 ;  /* 0x0000000000017941 */ /* 0x000fea0003800200 */
.L_x_1217:
        /* <DEDUP_REMOVED lines=36> */
.L_x_1221:
        /* <DEDUP_REMOVED lines=17> */
.L_x_1222:
[----:B------:R-:W-:Y:S05]  /*2420*/  BSYNC.RECONVERGENT B1 ;  /* 0x0000000000017941 */ /* 0x000fea0003800200 */
.L_x_1220:
        /* <DEDUP_REMOVED lines=38> */
.L_x_1224:
        /* <DEDUP_REMOVED lines=16> */
.L_x_1225:
[----:B------:R-:W-:Y:S05]  /*2790*/  BSYNC.RECONVERGENT B1 ;  /* 0x0000000000017941 */ /* 0x000fea0003800200 */
.L_x_1223:
        /* <DEDUP_REMOVED lines=36> */
.L_x_1227:
        /* <DEDUP_REMOVED lines=16> */
.L_x_1228:
[----:B------:R-:W-:Y:S05]  /*2ae0*/  BSYNC.RECONVERGENT B1 ;  /* 0x0000000000017941 */ /* 0x000fea0003800200 */
.L_x_1226:
[----:B------:R-:W-:Y:S01]  /*2af0*/  IMAD R5, R5, R38, RZ ;  /* 0x0000002605057224 */ /* 0x000fe200078e02ff */
[----:B------:R-:W-:Y:S01]  /*2b00*/  IADD3 R9, PT, PT, R9, -0x2, RZ ;  /* 0xfffffffe09097810 */ /* 0x000fe20007ffe0ff */
[----:B------:R-:W-:Y:S02]  /*2b10*/  IMAD.MOV.U32 R34, RZ, RZ, R20 ;  /* 0x000000ffff227224 */ /* 0x000fe400078e0014 */
[-C--:B------:R-:W-:Y:S02]  /*2b20*/  IMAD R5, R39, R10.reuse, R5 ;  /* 0x0000000a27057224 */ /* 0x080fe400078e0205 */
[----:B------:R-:W-:-:S04]  /*2b30*/  IMAD.WIDE.U32 R34, R38, R10, R34 ;  /* 0x0000000a26227225 */ /* 0x000fc800078e0022 */
[----:B------:R-:W-:Y:S01]  /*2b40*/  IMAD.IADD R6, R35, 0x1, R5 ;  /* 0x0000000123067824 */ /* 0x000fe200078e0205 */
[----:B------:R-:W-:-:S07]  /*2b50*/  MOV R5, R34 ;  /* 0x0000002200057202 */ /* 0x000fce0000000f00 */
.L_x_1216:
        /* <DEDUP_REMOVED lines=31> */
.L_x_1230:
[----:B------:R-:W-:Y:S01]  /*2d50*/  IMAD.MOV.U32 R20, RZ, RZ, R14 ;  /* 0x000000ffff147224 */ /* 0x000fe200078e000e */
[----:B------:R-:W-:Y:S01]  /*2d60*/  MOV R24, R15 ;  /* 0x0000000f00187202 */ /* 0x000fe20000000f00 */
[----:B------:R-:W-:Y:S01]  /*2d70*/  IMAD.MOV.U32 R21, RZ, RZ, R16 ;  /* 0x000000ffff157224 */ /* 0x000fe200078e0010 */
[----:B------:R-:W-:Y:S02]  /*2d80*/  MOV R22, R17 ;  /* 0x0000001100167202 */ /* 0x000fe40000000f00 */
[----:B------:R-:W-:-:S07]  /*2d90*/  MOV R23, 0x2db0 ;  /* 0x00002db000177802 */ /* 0x000fce0000000f00 */
[----:B------:R-:W-:Y:S05]  /*2da0*/  CALL.REL.NOINC `($__internal_29_$__cuda_sm20_rem_s64) ;  /* 0x0000004000f47944 */ /* 0x000fea0003c00000 */
[----:B------:R-:W-:Y:S01]  /*2db0*/  IMAD.MOV.U32 R10, RZ, RZ, R12 ;  /* 0x000000ffff0a7224 */ /* 0x000fe200078e000c */
[----:B------:R-:W-:-:S07]  /*2dc0*/  MOV R11, R13 ;  /* 0x0000000d000b7202 */ /* 0x000fce0000000f00 */
.L_x_1231:
[----:B------:R-:W-:Y:S05]  /*2dd0*/  BSYNC.RECONVERGENT B1 ;  /* 0x0000000000017941 */ /* 0x000fea0003800200 */
.L_x_1229:
        /* <DEDUP_REMOVED lines=33> */
.L_x_1233:
[----:B------:R-:W-:Y:S01]  /*2ff0*/  MOV R21, R16 ;  /* 0x0000001000157202 */ /* 0x000fe20000000f00 */
[----:B------:R-:W-:Y:S01]  /*3000*/  IMAD.MOV.U32 R22, RZ, RZ, R17 ;  /* 0x000000ffff167224 */ /* 0x000fe200078e0011 */
[----:B------:R-:W-:Y:S01]  /*3010*/  MOV R20, R7 ;  /* 0x0000000700147202 */ /* 0x000fe20000000f00 */
[----:B------:R-:W-:Y:S01]  /*3020*/  IMAD.MOV.U32 R24, RZ, RZ, R8 ;  /* 0x000000ffff187224 */ /* 0x000fe200078e0008 */
[----:B------:R-:W-:-:S07]  /*3030*/  MOV R23, 0x3050 ;  /* 0x0000305000177802 */ /* 0x000fce0000000f00 */
[----:B------:R-:W-:Y:S05]  /*3040*/  CALL.REL.NOINC `($__internal_29_$__cuda_sm20_rem_s64) ;  /* 0x00000040004c7944 */ /* 0x000fea0003c00000 */
[----:B------:R-:W-:Y:S01]  /*3050*/  MOV R8, R12 ;  /* 0x0000000c00087202 */ /* 0x000fe20000000f00 */
[----:B------:R-:W-:-:S07]  /*3060*/  IMAD.MOV.U32 R9, RZ, RZ, R13 ;  /* 0x000000ffff097224 */ /* 0x000fce00078e000d */
.L_x_1234:
[----:B------:R-:W-:Y:S05]  /*3070*/  BSYNC.RECONVERGENT B1 ;  /* 0x0000000000017941 */ /* 0x000fea0003800200 */
.L_x_1232:
[----:B------:R-:W-:Y:S01]  /*3080*/  MOV R10, R5 ;  /* 0x00000005000a7202 */ /* 0x000fe20000000f00 */
[----:B------:R-:W-:Y:S02]  /*3090*/  IMAD R7, R9, R18, RZ ;  /* 0x0000001209077224 */ /* 0x000fe400078e02ff */
[----:B------:R-:W-:Y:S02]  /*30a0*/  IMAD.MOV.U32 R11, RZ, RZ, R6 ;  /* 0x000000ffff0b7224 */ /* 0x000fe400078e0006 */
[-C--:B------:R-:W-:Y:S02]  /*30b0*/  IMAD R7, R19, R8.reuse, R7 ;  /* 0x0000000813077224 */ /* 0x080fe400078e0207 */
[----:B------:R-:W-:-:S04]  /*30c0*/  IMAD.WIDE.U32 R10, R18, R8, R10 ;  /* 0x00000008120a7225 */ /* 0x000fc800078e000a */
[----:B------:R-:W-:Y:S01]  /*30d0*/  IMAD.MOV.U32 R5, RZ, RZ, R10 ;  /* 0x000000ffff057224 */ /* 0x000fe200078e000a */
[----:B------:R-:W-:-:S07]  /*30e0*/  IADD3 R6, PT, PT, R11, R7, RZ ;  /* 0x000000070b067210 */ /* 0x000fce0007ffe0ff */
.L_x_1189:
[----:B------:R-:W0:Y:S02]  /*30f0*/  LDCU.64 UR4, c[0x0][0x388] ;  /* 0x00007100ff0477ac */ /* 0x000e240008000a00 */
[----:B0-----:R-:W-:Y:S02]  /*3100*/  LEA R10, P1, R5, UR4, 0x2 ;  /* 0x00000004050a7c11 */ /* 0x001fe4000f8210ff */
[----:B------:R-:W-:Y:S02]  /*3110*/  LEA R8, P0, R27, UR4, 0x2 ;  /* 0x000000041b087c11 */ /* 0x000fe4000f8010ff */
[----:B------:R-:W-:Y:S02]  /*3120*/  LEA.HI.X R11, R5, UR5, R6, 0x2, P1 ;  /* 0x00000005050b7c11 */ /* 0x000fe400088f1406 */
[----:B------:R-:W-:-:S04]  /*3130*/  LEA.HI.X R9, R27, UR5, R28, 0x2, P0 ;  /* 0x000000051b097c11 */ /* 0x000fc800080f141c */
[----:B------:R-:W2:Y:S04]  /*3140*/  LDG.E R11, desc[UR6][R10.64] ;  /* 0x000000060a0b7981 */ /* 0x000ea8000c1e1900 */
[----:B------:R-:W2:Y:S02]  /*3150*/  LDG.E R8, desc[UR6][R8.64] ;  /* 0x0000000608087981 */ /* 0x000ea4000c1e1900 */
[----:B--2---:R-:W-:-:S05]  /*3160*/  IADD3 R6, PT, PT, R8, R11, RZ ;  /* 0x0000000b08067210 */ /* 0x004fca0007ffe0ff */
[----:B------:R1:W-:Y:S01]  /*3170*/  STS [R3], R6 ;  /* 0x0000000603007388 */ /* 0x0003e20000000800 */
[----:B------:R-:W-:Y:S05]  /*3180*/  BRA `(.L_x_1235) ;  /* 0x0000003400e07947 */ /* 0x000fea0003800000 */
.L_x_1188:
        /* <DEDUP_REMOVED lines=20> */
.L_x_1262:
        /* <DEDUP_REMOVED lines=33> */
.L_x_1239:
[----:B------:R-:W-:Y:S01]  /*34e0*/  MOV R29, R15 ;  /* 0x0000000f001d7202 */ /* 0x000fe20000000f00 */
[----:B------:R-:W-:Y:S01]  /*34f0*/  IMAD.MOV.U32 R26, RZ, RZ, R14 ;  /* 0x000000ffff1a7224 */ /* 0x000fe200078e000e */
[----:B------:R-:W-:Y:S01]  /*3500*/  MOV R13, R34 ;  /* 0x00000022000d7202 */ /* 0x000fe20000000f00 */
[----:B------:R-:W-:Y:S01]  /*3510*/  IMAD.MOV.U32 R12, RZ, RZ, R35 ;  /* 0x000000ffff0c7224 */ /* 0x000fe200078e0023 */
[----:B------:R-:W-:-:S07]  /*3520*/  MOV R11, 0x3540 ;  /* 0x00003540000b7802 */ /* 0x000fce0000000f00 */
[----:B-123--:R-:W-:Y:S05]  /*3530*/  CALL.REL.NOINC `($__internal_28_$__cuda_sm20_div_s64) ;  /* 0x0000003400c07944 */ /* 0x00efea0003c00000 */
        /* <DEDUP_REMOVED lines=11> */
.L_x_1240:
[----:B------:R-:W-:Y:S05]  /*35f0*/  BSYNC.RECONVERGENT B1 ;  /* 0x0000000000017941 */ /* 0x000fea0003800200 */
.L_x_1238:
        /* <DEDUP_REMOVED lines=39> */
.L_x_1242:
[----:B------:R-:W-:Y:S01]  /*3870*/  MOV R29, R34 ;  /* 0x00000022001d7202 */ /* 0x000fe20000000f00 */
[----:B------:R-:W-:Y:S01]  /*3880*/  IMAD.MOV.U32 R26, RZ, RZ, R35 ;  /* 0x000000ffff1a7224 */ /* 0x000fe200078e0023 */
[----:B------:R-:W-:Y:S01]  /*3890*/  MOV R13, R36 ;  /* 0x00000024000d7202 */ /* 0x000fe20000000f00 */
[----:B------:R-:W-:Y:S01]  /*38a0*/  IMAD.MOV.U32 R12, RZ, RZ, R37 ;  /* 0x000000ffff0c7224 */ /* 0x000fe200078e0025 */
[----:B------:R-:W-:-:S07]  /*38b0*/  MOV R11, 0x38d0 ;  /* 0x000038d0000b7802 */ /* 0x000fce0000000f00 */
[----:B-1----:R-:W-:Y:S05]  /*38c0*/  CALL.REL.NOINC `($__internal_28_$__cuda_sm20_div_s64) ;  /* 0x0000003000dc7944 */ /* 0x002fea0003c00000 */
        /* <DEDUP_REMOVED lines=11> */
.L_x_1243:
[----:B------:R-:W-:Y:S05]  /*3980*/  BSYNC.RECONVERGENT B1 ;  /* 0x0000000000017941 */ /* 0x000fea0003800200 */
.L_x_1241:
        /* <DEDUP_REMOVED lines=38> */
.L_x_1245:
[----:B------:R-:W-:Y:S01]  /*3bf0*/  IMAD.MOV.U32 R29, RZ, RZ, R34 ;  /* 0x000000ffff1d7224 */ /* 0x000fe200078e0022 */
[----:B------:R-:W-:Y:S01]  /*3c00*/  MOV R26, R35 ;  /* 0x00000023001a7202 */ /* 0x000fe20000000f00 */
[----:B------:R-:W-:Y:S01]  /*3c10*/  IMAD.MOV.U32 R13, RZ, RZ, R36 ;  /* 0x000000ffff0d7224 */ /* 0x000fe200078e0024 */
[----:B------:R-:W-:Y:S02]  /*3c20*/  MOV R12, R37 ;  /* 0x00000025000c7202 */ /* 0x000fe40000000f00 */
[----:B------:R-:W-:-:S07]  /*3c30*/  MOV R11, 0x3c50 ;  /* 0x00003c50000b7802 */ /* 0x000fce0000000f00 */
[----:B-1----:R-:W-:Y:S05]  /*3c40*/  CALL.REL.NOINC `($__internal_28_$__cuda_sm20_div_s64) ;  /* 0x0000002c00fc7944 */ /* 0x002fea0003c00000 */
        /* <DEDUP_REMOVED lines=11> */
.L_x_1246:
[----:B------:R-:W-:Y:S05]  /*3d00*/  BSYNC.RECONVERGENT B1 ;  /* 0x0000000000017941 */ /* 0x000fea0003800200 */
.L_x_1244:
        /* <DEDUP_REMOVED lines=38> */
.L_x_1248:
        /* <DEDUP_REMOVED lines=17> */
.L_x_1249:
[----:B------:R-:W-:Y:S05]  /*4080*/  BSYNC.RECONVERGENT B1 ;  /* 0x0000000000017941 */ /* 0x000fea0003800200 */
.L_x_1247:
        /* <DEDUP_REMOVED lines=39> */
.L_x_1251:
        /* <DEDUP_REMOVED lines=17> */
.L_x_1252:
[----:B------:R-:W-:Y:S05]  /*4410*/  BSYNC.RECONVERGENT B1 ;  /* 0x0000000000017941 */ /* 0x000fea0003800200 */
.L_x_1250:
        /* <DEDUP_REMOVED lines=38> */
.L_x_1254:
        /* <DEDUP_REMOVED lines=17> */
.L_x_1255:
[----:B------:R-:W-:Y:S05]  /*4790*/  BSYNC.RECONVERGENT B1 ;  /* 0x0000000000017941 */ /* 0x000fea0003800200 */
.L_x_1253:
        /* <DEDUP_REMOVED lines=38> */
.L_x_1257:
        /* <DEDUP_REMOVED lines=17> */
.L_x_1258:
[----:B------:R-:W-:Y:S05]  /*4b10*/  BSYNC.RECONVERGENT B1 ;  /* 0x0000000000017941 */ /* 0x000fea0003800200 */
.L_x_1256:
        /* <DEDUP_REMOVED lines=36> */
.L_x_1260:
        /* <DEDUP_REMOVED lines=17> */
.L_x_1261:
[----:B------:R-:W-:Y:S05]  /*4e70*/  BSYNC.RECONVERGENT B1 ;  /* 0x0000000000017941 */ /* 0x000fea0003800200 */
.L_x_1259:
        /* <DEDUP_REMOVED lines=12> */
.L_x_1237:
        /* <DEDUP_REMOVED lines=35> */
.L_x_1265:
[----:B------:R-:W-:Y:S01]  /*5170*/  IMAD.MOV.U32 R29, RZ, RZ, R15 ;  /* 0x000000ffff1d7224 */ /* 0x000fe200078e000f */
[----:B------:R-:W-:Y:S01]  /*5180*/  MOV R26, R14 ;  /* 0x0000000e001a7202 */ /* 0x000fe20000000f00 */
[----:B------:R-:W-:Y:S01]  /*5190*/  IMAD.MOV.U32 R13, RZ, RZ, R16 ;  /* 0x000000ffff0d7224 */ /* 0x000fe200078e0010 */
[----:B------:R-:W-:Y:S02]  /*51a0*/  MOV R12, R17 ;  /* 0x00000011000c7202 */ /* 0x000fe40000000f00 */
[----:B------:R-:W-:-:S07]  /*51b0*/  MOV R11, 0x51d0 ;  /* 0x000051d0000b7802 */ /* 0x000fce0000000f00 */
[----:B------:R-:W-:Y:S05]  /*51c0*/  CALL.REL.NOINC `($__internal_28_$__cuda_sm20_div_s64) ;  /* 0x00000018009c7944 */ /* 0x000fea0003c00000 */
        /* <DEDUP_REMOVED lines=11> */
.L_x_1266:
[----:B------:R-:W-:Y:S05]  /*5280*/  BSYNC.RECONVERGENT B1 ;  /* 0x0000000000017941 */ /* 0x000fea0003800200 */
.L_x_1264:
        /* <DEDUP_REMOVED lines=41> */
.L_x_1268:
        /* <DEDUP_REMOVED lines=17> */
.L_x_1269:
[----:B------:R-:W-:Y:S05]  /*5630*/  BSYNC.RECONVERGENT B1 ;  /* 0x0000000000017941 */ /* 0x000fea0003800200 */
.L_x_1267:
        /* <DEDUP_REMOVED lines=40> */
.L_x_1271:
[----:B------:R-:W-:Y:S01]  /*58c0*/  MOV R29, R18 ;  /* 0x00000012001d7202 */ /* 0x000fe20000000f00 */
[----:B------:R-:W-:Y:S01]  /*58d0*/  IMAD.MOV.U32 R13, RZ, RZ, R20 ;  /* 0x000000ffff0d7224 */ /* 0x000fe200078e0014 */
[----:B------:R-:W-:Y:S02]  /*58e0*/  MOV R26, R19 ;  /* 0x00000013001a7202 */ /* 0x000fe40000000f00 */
[----:B------:R-:W-:Y:S02]  /*58f0*/  MOV R12, R21 ;  /* 0x00000015000c7202 */ /* 0x000fe40000000f00 */
[----:B------:R-:W-:-:S07]  /*5900*/  MOV R11, 0x5920 ;  /* 0x00005920000b7802 */ /* 0x000fce0000000f00 */
[----:B------:R-:W-:Y:S05]  /*5910*/  CALL.REL.NOINC `($__internal_28_$__cuda_sm20_div_s64) ;  /* 0x0000001000c87944 */ /* 0x000fea0003c00000 */
        /* <DEDUP_REMOVED lines=11> */
.L_x_1272:
[----:B------:R-:W-:Y:S05]  /*59d0*/  BSYNC.RECONVERGENT B1 ;  /* 0x0000000000017941 */ /* 0x000fea0003800200 */
.L_x_1270:
        /* <DEDUP_REMOVED lines=39> */
.L_x_1274:
[----:B------:R-:W-:Y:S01]  /*5c50*/  MOV R29, R18 ;  /* 0x00000012001d7202 */ /* 0x000fe20000000f00 */
[----:B------:R-:W-:Y:S01]  /*5c60*/  IMAD.MOV.U32 R13, RZ, RZ, R20 ;  /* 0x000000ffff0d7224 */ /* 0x000fe200078e0014 */
[----:B------:R-:W-:Y:S02]  /*5c70*/  MOV R26, R19 ;  /* 0x00000013001a7202 */ /* 0x000fe40000000f00 */
[----:B------:R-:W-:Y:S02]  /*5c80*/  MOV R12, R21 ;  /* 0x00000015000c7202 */ /* 0x000fe40000000f00 */
        /* <DEDUP_REMOVED lines=13> */
.L_x_1275:
[----:B------:R-:W-:Y:S05]  /*5d60*/  BSYNC.RECONVERGENT B1 ;  /* 0x0000000000017941 */ /* 0x000fea0003800200 */
.L_x_1273:
        /* <DEDUP_REMOVED lines=10> */
.L_x_1263:
        /* <DEDUP_REMOVED lines=34> */
.L_x_1278:
[----:B------:R-:W-:Y:S01]  /*6030*/  MOV R29, R15 ;  /* 0x0000000f001d7202 */ /* 0x000fe20000000f00 */
[----:B------:R-:W-:Y:S01]  /*6040*/  IMAD.MOV.U32 R26, RZ, RZ, R14 ;  /* 0x000000ffff1a7224 */ /* 0x000fe200078e000e */
[----:B------:R-:W-:Y:S02]  /*6050*/  MOV R13, R16 ;  /* 0x00000010000d7202 */ /* 0x000fe40000000f00 */
[----:B------:R-:W-:Y:S02]  /*6060*/  MOV R12, R17 ;  /* 0x00000011000c7202 */ /* 0x000fe40000000f00 */
[----:B------:R-:W-:-:S07]  /*6070*/  MOV R11, 0x6090 ;  /* 0x00006090000b7802 */ /* 0x000fce0000000f00 */
[----:B------:R-:W-:Y:S05]  /*6080*/  CALL.REL.NOINC `($__internal_28_$__cuda_sm20_div_s64) ;  /* 0x0000000800ec7944 */ /* 0x000fea0003c00000 */
        /* <DEDUP_REMOVED lines=11> */
.L_x_1279:
[----:B------:R-:W-:Y:S05]  /*6140*/  BSYNC.RECONVERGENT B1 ;  /* 0x0000000000017941 */ /* 0x000fea0003800200 */
.L_x_1277:
        /* <DEDUP_REMOVED lines=41> */
.L_x_1281:
        /* <DEDUP_REMOVED lines=17> */
.L_x_1282:
[----:B------:R-:W-:Y:S05]  /*64f0*/  BSYNC.RECONVERGENT B1 ;  /* 0x0000000000017941 */ /* 0x000fea0003800200 */
.L_x_1280:
        /* <DEDUP_REMOVED lines=10> */
.L_x_1276:
        /* <DEDUP_REMOVED lines=31> */
.L_x_1284:
[----:B------:R-:W-:Y:S01]  /*6790*/  IMAD.MOV.U32 R21, RZ, RZ, R10 ;  /* 0x000000ffff157224 */ /* 0x000fe200078e000a */
[----:B------:R-:W-:Y:S01]  /*67a0*/  MOV R22, R11 ;  /* 0x0000000b00167202 */ /* 0x000fe20000000f00 */
[----:B------:R-:W-:Y:S01]  /*67b0*/  IMAD.MOV.U32 R24, RZ, RZ, R14 ;  /* 0x000000ffff187224 */ /* 0x000fe200078e000e */
[----:B------:R-:W-:Y:S02]  /*67c0*/  MOV R20, R15 ;  /* 0x0000000f00147202 */ /* 0x000fe40000000f00 */
[----:B------:R-:W-:-:S07]  /*67d0*/  MOV R23, 0x67f0 ;  /* 0x000067f000177802 */ /* 0x000fce0000000f00 */
[----:B------:R-:W-:Y:S05]  /*67e0*/  CALL.REL.NOINC `($__internal_29_$__cuda_sm20_rem_s64) ;  /* 0x0000000800647944 */ /* 0x000fea0003c00000 */
[----:B------:R-:W-:Y:S02]  /*67f0*/  MOV R10, R12 ;  /* 0x0000000c000a7202 */ /* 0x000fe40000000f00 */
[----:B------:R-:W-:-:S07]  /*6800*/  MOV R11, R13 ;  /* 0x0000000d000b7202 */ /* 0x000fce0000000f00 */
.L_x_1285:
[----:B------:R-:W-:Y:S05]  /*6810*/  BSYNC.RECONVERGENT B1 ;  /* 0x0000000000017941 */ /* 0x000fea0003800200 */
.L_x_1283:
        /* <DEDUP_REMOVED lines=10> */
.L_x_1236:
[----:B------:R-:W0:Y:S02]  /*68c0*/  LDCU.64 UR4, c[0x0][0x388] ;  /* 0x00007100ff0477ac */ /* 0x000e240008000a00 */
[----:B0-----:R-:W-:-:S04]  /*68d0*/  LEA R8, P0, R7, UR4, 0x2 ;  /* 0x0000000407087c11 */ /* 0x001fc8000f8010ff */
[----:B------:R-:W-:-:S05]  /*68e0*/  LEA.HI.X R9, R7, UR5, R6, 0x2, P0 ;  /* 0x0000000507097c11 */ /* 0x000fca00080f1406 */
[----:B------:R-:W2:Y:S04]  /*68f0*/  LDG.E R8, desc[UR6][R8.64] ;  /* 0x0000000608087981 */ /* 0x000ea8000c1e1900 */
[----:B--2---:R0:W-:Y:S02]  /*6900*/  STS [R3], R8 ;  /* 0x0000000803007388 */ /* 0x0041e40000000800 */
.L_x_1235:
[----:B------:R-:W-:Y:S05]  /*6910*/  BSYNC.RECONVERGENT B0 ;  /* 0x0000000000007941 */ /* 0x000fea0003800200 */
.L_x_1187:
[----:B------:R-:W-:Y:S01]  /*6920*/  BAR.SYNC.DEFER_BLOCKING 0x0 ;  /* 0x0000000000007b1d */ /* 0x000fe20000010000 */
[----:B------:R-:W-:Y:S02]  /*6930*/  ISETP.GE.U32.AND P0, PT, R4, 0x42, PT ;  /* 0x000000420400780c */ /* 0x000fe40003f06070 */
[----:B------:R-:W-:-:S11]  /*6940*/  ISETP.GT.U32.AND P1, PT, R2, 0x1f, PT ;  /* 0x0000001f0200780c */ /* 0x000fd60003f24070 */
[----:B------:R-:W-:Y:S05]  /*6950*/  @!P0 BRA `(.L_x_1286) ;  /* 0x00000000002c8947 */ /* 0x000fea0003800000 */
.L_x_1287:
[----:B------:R-:W-:-:S04]  /*6960*/  SHF.R.U32.HI R7, RZ, 0x1, R4 ;  /* 0x00000001ff077819 */ /* 0x000fc80000011604 */
[----:B------:R-:W-:-:S13]  /*6970*/  ISETP.GE.U32.AND P0, PT, R2, R7, PT ;  /* 0x000000070200720c */ /* 0x000fda0003f06070 */
[----:B-1----:R-:W-:Y:S01]  /*6980*/  @!P0 LEA R6, R7, R3, 0x2 ;  /* 0x0000000307068211 */ /* 0x002fe200078e10ff */
[----:B------:R-:W-:Y:S05]  /*6990*/  @!P0 LDS R5, [R3] ;  /* 0x0000000003058984 */ /* 0x000fea0000000800 */
[----:B------:R-:W0:Y:S02]  /*69a0*/  @!P0 LDS R6, [R6] ;  /* 0x0000000006068984 */ /* 0x000e240000000800 */
[----:B0-----:R-:W-:-:S05]  /*69b0*/  @!P0 IADD3 R8, PT, PT, R5, R6, RZ ;  /* 0x0000000605088210 */ /* 0x001fca0007ffe0ff */
[----:B------:R2:W-:Y:S01]  /*69c0*/  @!P0 STS [R3], R8 ;  /* 0x0000000803008388 */ /* 0x0005e20000000800 */
[----:B------:R-:W-:Y:S01]  /*69d0*/  BAR.SYNC.DEFER_BLOCKING 0x0 ;  /* 0x0000000000007b1d */ /* 0x000fe20000010000 */
[----:B------:R-:W-:Y:S01]  /*69e0*/  ISETP.GT.U32.AND P0, PT, R4, 0x83, PT ;  /* 0x000000830400780c */ /* 0x000fe20003f04070 */
[----:B------:R-:W-:-:S12]  /*69f0*/  IMAD.MOV.U32 R4, RZ, RZ, R7 ;  /* 0x000000ffff047224 */ /* 0x000fd800078e0007 */
[----:B--2---:R-:W-:Y:S05]  /*6a00*/  @P0 BRA `(.L_x_1287) ;  /* 0xfffffffc00d40947 */ /* 0x004fea000383ffff */
.L_x_1286:
[----:B------:R-:W-:Y:S05]  /*6a10*/  @P1 EXIT ;  /* 0x000000000000194d */ /* 0x000fea0003800000 */
[----:B------:R-:W-:Y:S01]  /*6a20*/  LDS R4, [R3] ;  /* 0x0000000003047984 */ /* 0x000fe20000000800 */
[----:B------:R-:W-:-:S03]  /*6a30*/  ISETP.NE.AND P0, PT, R2, RZ, PT ;  /* 0x000000ff0200720c */ /* 0x000fc60003f05270 */
[----:B------:R-:W2:Y:S02]  /*6a40*/  LDS R5, [R3+0x80] ;  /* 0x0000800003057984 */ /* 0x000ea40000000800 */
[----:B--2---:R-:W-:-:S05]  /*6a50*/  IADD3 R4, PT, PT, R4, R5, RZ ;  /* 0x0000000504047210 */ /* 0x004fca0007ffe0ff */
[----:B------:R-:W-:Y:S04]  /*6a60*/  STS [R3], R4 ;  /* 0x0000000403007388 */ /* 0x000fe80000000800 */
[----:B------:R-:W-:Y:S04]  /*6a70*/  LDS R5, [R3] ;  /* 0x0000000003057984 */ /* 0x000fe80000000800 */
[----:B-1----:R-:W1:Y:S02]  /*6a80*/  LDS R6, [R3+0x40] ;  /* 0x0000400003067984 */ /* 0x002e640000000800 */
[----:B-1----:R-:W-:-:S05]  /*6a90*/  IADD3 R6, PT, PT, R5, R6, RZ ;  /* 0x0000000605067210 */ /* 0x002fca0007ffe0ff */
[----:B------:R-:W-:Y:S04]  /*6aa0*/  STS [R3], R6 ;  /* 0x0000000603007388 */ /* 0x000fe80000000800 */
[----:B------:R-:W-:Y:S04]  /*6ab0*/  LDS R5, [R3] ;  /* 0x0000000003057984 */ /* 0x000fe80000000800 */
[----:B0-----:R-:W0:Y:S02]  /*6ac0*/  LDS R8, [R3+0x20] ;  /* 0x0000200003087984 */ /* 0x001e240000000800 */
        /* <DEDUP_REMOVED lines=23> */
        .weak           $__internal_28_$__cuda_sm20_div_s64
        .type           $__internal_28_$__cuda_sm20_div_s64,@function
        .size           $__internal_28_$__cuda_sm20_div_s64,($__internal_29_$__cuda_sm20_rem_s64 - $__internal_28_$__cuda_sm20_div_s64)
$__internal_28_$__cuda_sm20_div_s64:
        /* <DEDUP_REMOVED lines=83> */
[----:B------:R-:W-:Y:S05]  /*7170*/  RET.REL.NODEC R12 `(uncontiguous_fast_reduce_u32) ;  /* 0xffffff8c0ca07950 */ /* 0x000fea0003c3ffff */
        .weak           $__internal_29_$__cuda_sm20_rem_s64
        .type           $__internal_29_$__cuda_sm20_rem_s64,@function
        .size           $__internal_29_$__cuda_sm20_rem_s64,(.L_x_3127 - $__internal_29_$__cuda_sm20_rem_s64)
$__internal_29_$__cuda_sm20_rem_s64:
        /* <DEDUP_REMOVED lines=77> */
[----:B------:R-:W-:Y:S06]  /*7650*/  RET.REL.NODEC R10 `(uncontiguous_fast_reduce_u32) ;  /* 0xffffff880a687950 */ /* 0x000fec0003c3ffff */
.L_x_1288:
        /* <DEDUP_REMOVED lines=10> */
.L_x_3127:


//--------------------- .text.contiguous_fast_reduce_u32 --------------------------
	.section	.text.contiguous_fast_reduce_u32,"ax",@progbits
	.align	128
        .global         contiguous_fast_reduce_u32
        .type           contiguous_fast_reduce_u32,@function
        .size           contiguous_fast_reduce_u32,(.L_x_3194 - contiguous_fast_reduce_u32)
        .other          contiguous_fast_reduce_u32,@"STO_CUDA_ENTRY STV_DEFAULT"
contiguous_fast_reduce_u32:
.text.contiguous_fast_reduce_u32:
        /* <DEDUP_REMOVED lines=23> */
[----:B------:R-:W-:Y:S01]  /*0170*/  IMAD.U32 R8, RZ, RZ, UR8 ;  /* 0x00000008ff087e24 */ /* 0x000fe2000f8e00ff */
[----:B------:R-:W-:Y:S01]  /*0180*/  BSSY.RECONVERGENT B0, `(.L_x_1289) ;  /* 0x000000e000007945 */ /* 0x000fe20003800200 */
[----:B------:R-:W-:-:S03]  /*0190*/  ISETP.GT.U32.AND P1, PT, R2, 0x1f, PT ;  /* 0x0000001f0200780c */ /* 0x000fc60003f24070 */
[----:B------:R-:W-:Y:S01]  /*01a0*/  ISETP.GE.U32.AND P2, PT, R8, 0x42, PT ;  /* 0x000000420800780c */ /* 0x000fe20003f46070 */
[----:B--2---:R-:W-:-:S05]  /*01b0*/  @!P0 IMAD.IADD R10, R4, 0x1, R7 ;  /* 0x00000001040a8824 */ /* 0x004fca00078e0207 */
        /* <DEDUP_REMOVED lines=10> */
.L_x_1290:
[----:B------:R-:W-:Y:S05]  /*0260*/  BSYNC.RECONVERGENT B0 ;  /* 0x0000000000007941 */ /* 0x000fea0003800200 */
.L_x_1289:
[----:B------:R-:W-:Y:S06]  /*0270*/  BAR.SYNC.DEFER_BLOCKING 0x0 ;  /* 0x0000000000007b1d */ /* 0x000fec0000010000 */
[----:B------:R-:W-:Y:S05]  /*0280*/  @!P2 BRA `(.L_x_1291) ;  /* 0x00000000002ca947 */ /* 0x000fea0003800000 */
.L_x_1292:
[----:B------:R-:W-:-:S04]  /*0290*/  SHF.R.U32.HI R6, RZ, 0x1, R8 ;  /* 0x00000001ff067819 */ /* 0x000fc80000011608 */
[----:B------:R-:W-:-:S13]  /*02a0*/  ISETP.GE.U32.AND P0, PT, R2, R6, PT ;  /* 0x000000060200720c */ /* 0x000fda0003f06070 */
[----:B------:R-:W-:Y:S01]  /*02b0*/  @!P0 IMAD R5, R6, 0x4, R3 ;  /* 0x0000000406058824 */ /* 0x000fe200078e0203 */
[----:B-1----:R-:W-:Y:S05]  /*02c0*/  @!P0 LDS R4, [R3] ;  /* 0x0000000003048984 */ /* 0x002fea0000000800 */
[----:B------:R-:W1:Y:S02]  /*02d0*/  @!P0 LDS R5, [R5] ;  /* 0x0000000005058984 */ /* 0x000e640000000800 */
[----:B-1----:R-:W-:-:S05]  /*02e0*/  @!P0 IMAD.IADD R4, R4, 0x1, R5 ;  /* 0x0000000104048824 */ /* 0x002fca00078e0205 */
[----:B------:R2:W-:Y:S01]  /*02f0*/  @!P0 STS [R3], R4 ;  /* 0x0000000403008388 */ /* 0x0005e20000000800 */
[----:B------:R-:W-:Y:S01]  /*0300*/  BAR.SYNC.DEFER_BLOCKING 0x0 ;  /* 0x0000000000007b1d */ /* 0x000fe20000010000 */
[----:B------:R-:W-:Y:S02]  /*0310*/  ISETP.GT.U32.AND P0, PT, R8, 0x83, PT ;  /* 0x000000830800780c */ /* 0x000fe40003f04070 */
[----:B------:R-:W-:-:S11]  /*0320*/  MOV R8, R6 ;  /* 0x0000000600087202 */ /* 0x000fd60000000f00 */
[----:B--2---:R-:W-:Y:S05]  /*0330*/  @P0 BRA `(.L_x_1292) ;  /* 0xfffffffc00d40947 */ /* 0x004fea000383ffff */
.L_x_1291:
[----:B------:R-:W-:Y:S05]  /*0340*/  @P1 EXIT ;  /* 0x000000000000194d */ /* 0x000fea0003800000 */
[----:B-1----:R-:W-:Y:S01]  /*0350*/  LDS R4, [R3] ;  /* 0x0000000003047984 */ /* 0x002fe20000000800 */
[----:B------:R-:W-:-:S03]  /*0360*/  ISETP.NE.AND P0, PT, R2, RZ, PT ;  /* 0x000000ff0200720c */ /* 0x000fc60003f05270 */
[----:B------:R-:W1:Y:S02]  /*0370*/  LDS R5, [R3+0x80] ;  /* 0x0000800003057984 */ /* 0x000e640000000800 */
[----:B-1----:R-:W-:-:S05]  /*0380*/  IMAD.IADD R4, R4, 0x1, R5 ;  /* 0x0000000104047824 */ /* 0x002fca00078e0205 */
[----:B------:R-:W-:Y:S04]  /*0390*/  STS [R3], R4 ;  /* 0x0000000403007388 */ /* 0x000fe80000000800 */
[----:B------:R-:W-:Y:S04]  /*03a0*/  LDS R5, [R3] ;  /* 0x0000000003057984 */ /* 0x000fe80000000800 */
        /* <DEDUP_REMOVED lines=8> */
[----:B0-----:R-:W0:Y:S02]  /*0430*/  LDS R10, [R3+0x10] ;  /* 0x00001000030a7984 */ /* 0x001e240000000800 */
        /* <DEDUP_REMOVED lines=19> */
.L_x_1293:
        /* <DEDUP_REMOVED lines=9> */
.L_x_3194:


//--------------------- .text.contiguous_reduce3_u16 --------------------------
	.section	.text.contiguous_reduce3_u16,"ax",@progbits
	.align	128
        .global         contiguous_reduce3_u16
        .type           contiguous_reduce3_u16,@function
        .size           contiguous_reduce3_u16,(.L_x_3129 - contiguous_reduce3_u16)
        .other          contiguous_reduce3_u16,@"STO_CUDA_ENTRY STV_DEFAULT"
contiguous_reduce3_u16:
.text.contiguous_reduce3_u16:
        /* <DEDUP_REMOVED lines=44> */
.L_x_1312:
        /* <DEDUP_REMOVED lines=27> */
.L_x_1296:
[----:B------:R-:W-:Y:S01]  /*0470*/  MOV R26, R0 ;  /* 0x00000000001a7202 */ /* 0x000fe20000000f00 */
[----:B------:R-:W-:Y:S01]  /*0480*/  IMAD.MOV.U32 R2, RZ, RZ, R34 ;  /* 0x000000ffff027224 */ /* 0x000fe200078e0022 */
[----:B------:R-:W-:Y:S02]  /*0490*/  MOV R3, R35 ;  /* 0x0000002300037202 */ /* 0x000fe40000000f00 */
[----:B------:R-:W-:-:S07]  /*04a0*/  MOV R10, 0x4c0 ;  /* 0x000004c0000a7802 */ /* 0x000fce0000000f00 */
[----:B012-4-:R-:W-:Y:S05]  /*04b0*/  CALL.REL.NOINC `($__internal_30_$__cuda_sm20_div_s64) ;  /* 0x0000003000c47944 */ /* 0x017fea0003c00000 */
        /* <DEDUP_REMOVED lines=10> */
.L_x_1297:
        /* <DEDUP_REMOVED lines=33> */
.L_x_1298:
[----:B------:R-:W-:Y:S01]  /*0770*/  MOV R2, R28 ;  /* 0x0000001c00027202 */ /* 0x000fe20000000f00 */
[----:B------:R-:W-:Y:S01]  /*0780*/  IMAD.MOV.U32 R3, RZ, RZ, R29 ;  /* 0x000000ffff037224 */ /* 0x000fe200078e001d */
[----:B------:R-:W-:-:S07]  /*0790*/  MOV R10, 0x7b0 ;  /* 0x000007b0000a7802 */ /* 0x000fce0000000f00 */
[----:B0---4-:R-:W-:Y:S05]  /*07a0*/  CALL.REL.NOINC `($__internal_30_$__cuda_sm20_div_s64) ;  /* 0x0000003000087944 */ /* 0x011fea0003c00000 */
        /* <DEDUP_REMOVED lines=9> */
.L_x_1299:
        /* <DEDUP_REMOVED lines=34> */
.L_x_1300:
[----:B------:R-:W-:Y:S01]  /*0a60*/  IMAD.MOV.U32 R26, RZ, RZ, R0 ;  /* 0x000000ffff1a7224 */ /* 0x000fe200078e0000 */
[----:B------:R-:W-:Y:S01]  /*0a70*/  MOV R2, R36 ;  /* 0x0000002400027202 */ /* 0x000fe20000000f00 */
[----:B------:R-:W-:Y:S01]  /*0a80*/  IMAD.MOV.U32 R3, RZ, RZ, R37 ;  /* 0x000000ffff037224 */ /* 0x000fe200078e0025 */
[----:B------:R-:W-:-:S07]  /*0a90*/  MOV R10, 0xab0 ;  /* 0x00000ab0000a7802 */ /* 0x000fce0000000f00 */
[----:B0---4-:R-:W-:Y:S05]  /*0aa0*/  CALL.REL.NOINC `($__internal_30_$__cuda_sm20_div_s64) ;  /* 0x0000002c00487944 */ /* 0x011fea0003c00000 */
        /* <DEDUP_REMOVED lines=10> */
.L_x_1301:
        /* <DEDUP_REMOVED lines=34> */
.L_x_1302:
        /* <DEDUP_REMOVED lines=13> */
.L_x_1303:
        /* <DEDUP_REMOVED lines=35> */
.L_x_1304:
[----:B------:R-:W-:Y:S01]  /*1070*/  MOV R26, R28 ;  /* 0x0000001c001a7202 */ /* 0x000fe20000000f00 */
[----:B------:R-:W-:Y:S01]  /*1080*/  IMAD.MOV.U32 R2, RZ, RZ, R34 ;  /* 0x000000ffff027224 */ /* 0x000fe200078e0022 */
[----:B------:R-:W-:Y:S02]  /*1090*/  MOV R3, R35 ;  /* 0x0000002300037202 */ /* 0x000fe40000000f00 */
[----:B------:R-:W-:-:S07]  /*10a0*/  MOV R10, 0x10c0 ;  /* 0x000010c0000a7802 */ /* 0x000fce0000000f00 */
[----:B0---4-:R-:W-:Y:S05]  /*10b0*/  CALL.REL.NOINC `($__internal_30_$__cuda_sm20_div_s64) ;  /* 0x0000002400c47944 */ /* 0x011fea0003c00000 */
        /* <DEDUP_REMOVED lines=9> */
.L_x_1305:
        /* <DEDUP_REMOVED lines=34> */
.L_x_1306:
        /* <DEDUP_REMOVED lines=13> */
.L_x_1307:
        /* <DEDUP_REMOVED lines=34> */
.L_x_1308:
        /* <DEDUP_REMOVED lines=15> */
.L_x_1309:
        /* <DEDUP_REMOVED lines=33> */
.L_x_1310:
[----:B------:R-:W-:Y:S01]  /*1960*/  IMAD.MOV.U32 R2, RZ, RZ, R32 ;  /* 0x000000ffff027224 */ /* 0x000fe200078e0020 */
[----:B------:R-:W-:Y:S02]  /*1970*/  MOV R3, R33 ;  /* 0x0000002100037202 */ /* 0x000fe40000000f00 */
[----:B------:R-:W-:-:S07]  /*1980*/  MOV R10, 0x19a0 ;  /* 0x000019a0000a7802 */ /* 0x000fce0000000f00 */
[----:B0---4-:R-:W-:Y:S05]  /*1990*/  CALL.REL.NOINC `($__internal_30_$__cuda_sm20_div_s64) ;  /* 0x0000001c008c7944 */ /* 0x011fea0003c00000 */
        /* <DEDUP_REMOVED lines=8> */
.L_x_1311:
        /* <DEDUP_REMOVED lines=13> */
.L_x_1295:
        /* <DEDUP_REMOVED lines=33> */
.L_x_1314:
[----:B------:R-:W-:Y:S01]  /*1d00*/  IMAD.MOV.U32 R26, RZ, RZ, R0 ;  /* 0x000000ffff1a7224 */ /* 0x000fe200078e0000 */
[----:B------:R-:W-:Y:S01]  /*1d10*/  MOV R2, R14 ;  /* 0x0000000e00027202 */ /* 0x000fe20000000f00 */
[----:B------:R-:W-:Y:S01]  /*1d20*/  IMAD.MOV.U32 R3, RZ, RZ, R15 ;  /* 0x000000ffff037224 */ /* 0x000fe200078e000f */
[----:B------:R-:W-:-:S07]  /*1d30*/  MOV R10, 0x1d50 ;  /* 0x00001d50000a7802 */ /* 0x000fce0000000f00 */
[----:B0-----:R-:W-:Y:S05]  /*1d40*/  CALL.REL.NOINC `($__internal_30_$__cuda_sm20_div_s64) ;  /* 0x0000001800a07944 */ /* 0x001fea0003c00000 */
        /* <DEDUP_REMOVED lines=10> */
.L_x_1315:
        /* <DEDUP_REMOVED lines=35> */
.L_x_1316:
[----:B------:R-:W-:Y:S01]  /*2020*/  IMAD.MOV.U32 R2, RZ, RZ, R14 ;  /* 0x000000ffff027224 */ /* 0x000fe200078e000e */
[----:B------:R-:W-:Y:S02]  /*2030*/  MOV R3, R15 ;  /* 0x0000000f00037202 */ /* 0x000fe40000000f00 */
[----:B------:R-:W-:-:S07]  /*2040*/  MOV R10, 0x2060 ;  /* 0x00002060000a7802 */ /* 0x000fce0000000f00 */
[----:B0-----:R-:W-:Y:S05]  /*2050*/  CALL.REL.NOINC `($__internal_30_$__cuda_sm20_div_s64) ;  /* 0x0000001400dc7944 */ /* 0x001fea0003c00000 */
        /* <DEDUP_REMOVED lines=9> */
.L_x_1317:
        /* <DEDUP_REMOVED lines=36> */
.L_x_1318:
[----:B------:R-:W-:Y:S01]  /*2330*/  MOV R26, R16 ;  /* 0x00000010001a7202 */ /* 0x000fe20000000f00 */
        /* <DEDUP_REMOVED lines=13> */
.L_x_1319:
        /* <DEDUP_REMOVED lines=37> */
.L_x_1320:
[----:B------:R-:W-:Y:S01]  /*2660*/  IMAD.MOV.U32 R2, RZ, RZ, R16 ;  /* 0x000000ffff027224 */ /* 0x000fe200078e0010 */
[----:B------:R-:W-:Y:S02]  /*2670*/  MOV R3, R17 ;  /* 0x0000001100037202 */ /* 0x000fe40000000f00 */
[----:B------:R-:W-:-:S07]  /*2680*/  MOV R10, 0x26a0 ;  /* 0x000026a0000a7802 */ /* 0x000fce0000000f00 */
[----:B0-----:R-:W-:Y:S05]  /*2690*/  CALL.REL.NOINC `($__internal_30_$__cuda_sm20_div_s64) ;  /* 0x00000010004c7944 */ /* 0x001fea0003c00000 */
        /* <DEDUP_REMOVED lines=8> */
.L_x_1321:
        /* <DEDUP_REMOVED lines=10> */
.L_x_1313:
        /* <DEDUP_REMOVED lines=31> */
.L_x_1323:
[----:B------:R-:W-:Y:S01]  /*29b0*/  MOV R26, R0 ;  /* 0x00000000001a7202 */ /* 0x000fe20000000f00 */
[----:B------:R-:W-:Y:S01]  /*29c0*/  IMAD.MOV.U32 R2, RZ, RZ, R14 ;  /* 0x000000ffff027224 */ /* 0x000fe200078e000e */
[----:B------:R-:W-:Y:S02]  /*29d0*/  MOV R3, R15 ;  /* 0x0000000f00037202 */ /* 0x000fe40000000f00 */
[----:B------:R-:W-:-:S07]  /*29e0*/  MOV R10, 0x2a00 ;  /* 0x00002a00000a7802 */ /* 0x000fce0000000f00 */
[----:B0-----:R-:W-:Y:S05]  /*29f0*/  CALL.REL.NOINC `($__internal_30_$__cuda_sm20_div_s64) ;  /* 0x0000000c00747944 */ /* 0x001fea0003c00000 */
        /* <DEDUP_REMOVED lines=10> */
.L_x_1324:
        /* <DEDUP_REMOVED lines=36> */
.L_x_1325:
[----:B------:R-:W-:Y:S01]  /*2ce0*/  MOV R2, R14 ;  /* 0x0000000e00027202 */ /* 0x000fe20000000f00 */
[----:B------:R-:W-:Y:S01]  /*2cf0*/  IMAD.MOV.U32 R3, RZ, RZ, R15 ;  /* 0x000000ffff037224 */ /* 0x000fe200078e000f */
[----:B------:R-:W-:-:S07]  /*2d00*/  MOV R10, 0x2d20 ;  /* 0x00002d20000a7802 */ /* 0x000fce0000000f00 */
[----:B0-----:R-:W-:Y:S05]  /*2d10*/  CALL.REL.NOINC `($__internal_30_$__cuda_sm20_div_s64) ;  /* 0x0000000800ac7944 */ /* 0x001fea0003c00000 */
        /* <DEDUP_REMOVED lines=8> */
.L_x_1326:
        /* <DEDUP_REMOVED lines=10> */
.L_x_1322:
        /* <DEDUP_REMOVED lines=29> */
.L_x_1327:
[----:B------:R-:W-:-:S07]  /*3010*/  MOV R12, 0x3030 ;  /* 0x00003030000c7802 */ /* 0x000fce0000000f00 */
[----:B0-----:R-:W-:Y:S05]  /*3020*/  CALL.REL.NOINC `($__internal_31_$__cuda_sm20_rem_s64) ;  /* 0x0000000c00347944 */ /* 0x001fea0003c00000 */
.L_x_1328:
[----:B------:R-:W1:Y:S02]  /*3030*/  LDC.64 R10, c[0x0][0x398] ;  /* 0x0000e600ff0a7b82 */ /* 0x000e640000000a00 */
[----:B-1----:R-:W-:-:S06]  /*3040*/  IMAD.WIDE.U32 R10, R4, 0x8, R10 ;  /* 0x00000008040a7825 */ /* 0x002fcc00078e000a */
[----:B------:R-:W2:Y:S02]  /*3050*/  LDG.E.64 R10, desc[UR10][R10.64] ;  /* 0x0000000a0a0a7981 */ /* 0x000ea4000c1e1b00 */
[-C--:B--2---:R-:W-:Y:S02]  /*3060*/  IMAD R13, R11, R2.reuse, RZ ;  /* 0x000000020b0d7224 */ /* 0x084fe400078e02ff */
[----:B------:R-:W-:-:S04]  /*3070*/  IMAD.WIDE.U32 R32, R10, R2, R32 ;  /* 0x000000020a207225 */ /* 0x000fc800078e0020 */
[----:B------:R-:W-:-:S05]  /*3080*/  IMAD R13, R10, R3, R13 ;  /* 0x000000030a0d7224 */ /* 0x000fca00078e020d */
[----:B------:R-:W-:-:S07]  /*3090*/  IADD3 R33, PT, PT, R33, R13, RZ ;  /* 0x0000000d21217210 */ /* 0x000fce0007ffe0ff */
.L_x_1294:
        /* <DEDUP_REMOVED lines=12> */
[C---:B-1----:R-:W-:Y:S01]  /*3160*/  VIADD R2, R7.reuse, 0xfffffffe ;  /* 0xfffffffe07027836 */ /* 0x042fe20000000000 */
[----:B------:R-:W-:Y:S02]  /*3170*/  IADD3 R7, PT, PT, R7, -0x1, RZ ;  /* 0xffffffff07077810 */ /* 0x000fe40007ffe0ff */
[----:B------:R-:W-:Y:S02]  /*3180*/  MOV R4, 0x1 ;  /* 0x0000000100047802 */ /* 0x000fe40000000f00 */
[----:B------:R-:W-:Y:S02]  /*3190*/  ISETP.GE.U32.AND P0, PT, R2, 0x7, PT ;  /* 0x000000070200780c */ /* 0x000fe40003f06070 */
[----:B------:R-:W-:-:S11]  /*31a0*/  LOP3.LUT R2, R7, 0x7, RZ, 0xc0, !PT ;  /* 0x0000000707027812 */ /* 0x000fd600078ec0ff */
[----:B--2---:R-:W-:Y:S05]  /*31b0*/  @!P0 BRA `(.L_x_1330) ;  /* 0x00000000009c8947 */ /* 0x004fea0003800000 */
        /* <DEDUP_REMOVED lines=10> */
.L_x_1331:
[----:B------:R-:W-:Y:S01]  /*3260*/  IMAD R11, R5, UR9, RZ ;  /* 0x00000009050b7c24 */ /* 0x000fe2000f8e02ff */
[----:B------:R0:W-:Y:S01]  /*3270*/  LDS.U16 R10, [R8] ;  /* 0x00000000080a7984 */ /* 0x0001e20000000400 */
[----:B------:R-:W0:Y:S01]  /*3280*/  LDC R23, c[0x0][0x360] ;  /* 0x0000d800ff177b82 */ /* 0x000e220000000800 */
[----:B------:R-:W-:Y:S02]  /*3290*/  IADD3 R4, PT, PT, R4, 0x8, RZ ;  /* 0x0000000804047810 */ /* 0x000fe40007ffe0ff */
[----:B------:R-:W-:Y:S02]  /*32a0*/  LEA R11, R11, R0, 0x1 ;  /* 0x000000000b0b7211 */ /* 0x000fe400078e08ff */
[----:B------:R-:W-:Y:S02]  /*32b0*/  ISETP.NE.AND P0, PT, R4, RZ, PT ;  /* 0x000000ff0400720c */ /* 0x000fe40003f05270 */
[----:B------:R-:W-:Y:S02]  /*32c0*/  IADD3 R12, PT, PT, R11, UR6, RZ ;  /* 0x000000060b0c7c10 */ /* 0x000fe4000fffe0ff */
[----:B------:R-:W3:Y:S01]  /*32d0*/  LDS.U16 R11, [R11+UR6] ;  /* 0x000000060b0b7984 */ /* 0x000ee20008000400 */
[----:B------:R-:W-:-:S02]  /*32e0*/  IADD3 R9, PT, PT, R9, 0x8, RZ ;  /* 0x0000000809097810 */ /* 0x000fc40007ffe0ff */
[----:B------:R-:W-:Y:S01]  /*32f0*/  VIADD R13, R12, UR6 ;  /* 0x000000060c0d7c36 */ /* 0x000fe20008000000 */
[----:B------:R-:W-:Y:S01]  /*3300*/  LDS.U16 R15, [R12+UR6] ;  /* 0x000000060c0f7984 */ /* 0x000fe20008000400 */
[----:B------:R-:W-:-:S03]  /*3310*/  IADD3 R5, PT, PT, R5, 0x8, RZ ;  /* 0x0000000805057810 */ /* 0x000fc60007ffe0ff */
[----:B------:R-:W-:Y:S02]  /*3320*/  IADD3 R14, PT, PT, R13, UR6, RZ ;  /* 0x000000060d0e7c10 */ /* 0x000fe4000fffe0ff */
[----:B------:R-:W1:Y:S02]  /*3330*/  LDS.U16 R13, [R13+UR6] ;  /* 0x000000060d0d7984 */ /* 0x000e640008000400 */
[----:B------:R-:W-:Y:S02]  /*3340*/  IADD3 R16, PT, PT, R14, UR6, RZ ;  /* 0x000000060e107c10 */ /* 0x000fe4000fffe0ff */
[----:B------:R-:W-:Y:S01]  /*3350*/  LDS.U16 R17, [R14+UR6] ;  /* 0x000000060e117984 */ /* 0x000fe20008000400 */
[----:B0-----:R-:W-:Y:S02]  /*3360*/  IMAD R8, R23, 0x10, R8 ;  /* 0x0000001017087824 */ /* 0x001fe400078e0208 */
[----:B------:R-:W-:Y:S02]  /*3370*/  VIADD R18, R16, UR6 ;  /* 0x0000000610127c36 */ /* 0x000fe40008000000 */
[----:B------:R-:W0:Y:S03]  /*3380*/  LDS.U16 R16, [R16+UR6] ;  /* 0x0000000610107984 */ /* 0x000e260008000400 */
[----:B------:R-:W-:Y:S01]  /*3390*/  IADD3 R19, PT, PT, R18, UR6, RZ ;  /* 0x0000000612137c10 */ /* 0x000fe2000fffe0ff */
[----:B------:R-:W-:Y:S05]  /*33a0*/  LDS.U16 R21, [R18+UR6] ;  /* 0x0000000612157984 */ /* 0x000fea0008000400 */
[----:B------:R-:W2:Y:S01]  /*33b0*/  LDS.U16 R19, [R19+UR6] ;  /* 0x0000000613137984 */ /* 0x000ea20008000400 */
[----:B---3--:R-:W-:-:S04]  /*33c0*/  IADD3 R10, PT, PT, R11, R10, R3 ;  /* 0x0000000a0b0a7210 */ /* 0x008fc80007ffe003 */
[----:B-1----:R-:W-:-:S04]  /*33d0*/  IADD3 R10, PT, PT, R13, R15, R10 ;  /* 0x0000000f0d0a7210 */ /* 0x002fc80007ffe00a */
[----:B0-----:R-:W-:-:S04]  /*33e0*/  IADD3 R10, PT, PT, R16, R17, R10 ;  /* 0x00000011100a7210 */ /* 0x001fc80007ffe00a */
[----:B--2---:R-:W-:-:S04]  /*33f0*/  IADD3 R10, PT, PT, R19, R21, R10 ;  /* 0x00000015130a7210 */ /* 0x004fc80007ffe00a */
[----:B------:R-:W-:Y:S01]  /*3400*/  PRMT R3, R10, 0x7610, R3 ;  /* 0x000076100a037816 */ /* 0x000fe20000000003 */
[----:B------:R-:W-:Y:S06]  /*3410*/  @P0 BRA `(.L_x_1331) ;  /* 0xfffffffc00900947 */ /* 0x000fec000383ffff */
[----:B------:R-:W-:-:S07]  /*3420*/  VIADD R4, R9, 0x1 ;  /* 0x0000000109047836 */ /* 0x000fce0000000000 */
.L_x_1330:
        /* <DEDUP_REMOVED lines=10> */
[----:B------:R-:W-:Y:S01]  /*34d0*/  LDS.U16 R2, [R5] ;  /* 0x0000000005027984 */ /* 0x000fe20000000400 */
[----:B-1----:R-:W-:-:S05]  /*34e0*/  LEA R8, R10, R5, 0x1 ;  /* 0x000000050a087211 */ /* 0x002fca00078e08ff */
[C---:B------:R-:W-:Y:S02]  /*34f0*/  IMAD R9, R10.reuse, 0x2, R8 ;  /* 0x000000020a097824 */ /* 0x040fe400078e0208 */
[----:B------:R-:W3:Y:S03]  /*3500*/  LDS.U16 R8, [R8] ;  /* 0x0000000008087984 */ /* 0x000ee60000000400 */
[----:B------:R-:W-:Y:S02]  /*3510*/  LEA R10, R10, R9, 0x1 ;  /* 0x000000090a0a7211 */ /* 0x000fe400078e08ff */
[----:B------:R-:W-:Y:S04]  /*3520*/  LDS.U16 R9, [R9] ;  /* 0x0000000009097984 */ /* 0x000fe80000000400 */
[----:B------:R-:W0:Y:S01]  /*3530*/  LDS.U16 R10, [R10] ;  /* 0x000000000a0a7984 */ /* 0x000e220000000400 */
[----:B---3--:R-:W-:-:S04]  /*3540*/  IADD3 R2, PT, PT, R8, R2, R3 ;  /* 0x0000000208027210 */ /* 0x008fc80007ffe003 */
[----:B0-----:R-:W-:-:S04]  /*3550*/  IADD3 R2, PT, PT, R10, R9, R2 ;  /* 0x000000090a027210 */ /* 0x001fc80007ffe002 */
[----:B------:R-:W-:-:S07]  /*3560*/  PRMT R3, R2, 0x7610, R3 ;  /* 0x0000761002037816 */ /* 0x000fce0000000003 */
.L_x_1333:
        /* <DEDUP_REMOVED lines=10> */
[----:B------:R-:W-:Y:S04]  /*3610*/  LDS.U16 R2, [R5] ;  /* 0x0000000005027984 */ /* 0x000fe80000000400 */
[----:B------:R-:W3:Y:S02]  /*3620*/  LDS.U16 R7, [R7] ;  /* 0x0000000007077984 */ /* 0x000ee40000000400 */
[----:B---3--:R-:W-:-:S04]  /*3630*/  IADD3 R2, PT, PT, R7, R2, R3 ;  /* 0x0000000207027210 */ /* 0x008fc80007ffe003 */
[----:B------:R-:W-:-:S07]  /*3640*/  PRMT R3, R2, 0x7610, R3 ;  /* 0x0000761002037816 */ /* 0x000fce0000000003 */
.L_x_1334:
[----:B0-----:R-:W-:-:S04]  /*3650*/  @!P1 IMAD R5, R4, UR9, RZ ;  /* 0x0000000904059c24 */ /* 0x001fc8000f8e02ff */
[----:B------:R-:W-:-:S05]  /*3660*/  @!P1 IMAD R5, R5, 0x2, R0 ;  /* 0x0000000205059824 */ /* 0x000fca00078e0200 */
[----:B------:R-:W3:Y:S02]  /*3670*/  @!P1 LDS.U16 R2, [R5] ;  /* 0x0000000005029984 */ /* 0x000ee40000000400 */
[----:B---3--:R-:W-:-:S04]  /*3680*/  @!P1 IADD3 R2, PT, PT, R3, R2, RZ ;  /* 0x0000000203029210 */ /* 0x008fc80007ffe0ff */
[----:B------:R-:W-:-:S07]  /*3690*/  @!P1 PRMT R3, R2, 0x7610, R3 ;  /* 0x0000761002039816 */ /* 0x000fce0000000003 */
.L_x_1332:
[----:B---3--:R2:W-:Y:S02]  /*36a0*/  STS.U16 [R0], R3 ;  /* 0x0000000300007388 */ /* 0x0085e40000000400 */
.L_x_1329:
[----:B-12---:R-:W1:Y:S01]  /*36b0*/  LDC.64 R2, c[0x4][RZ] ;  /* 0x01000000ff027b82 */ /* 0x006e620000000a00 */
[----:B0-----:R-:W-:Y:S01]  /*36c0*/  HFMA2 R5, -RZ, RZ, 0, 5.9604644775390625e-08 ;  /* 0x00000001ff057431 */ /* 0x001fe200000001ff */
[----:B------:R-:W-:Y:S06]  /*36d0*/  BSSY B0, `(.L_x_1335) ;  /* 0x0000006000007945 */ /* 0x000fec0003800000 */
.L_x_1336:
[----:B------:R-:W-:Y:S01]  /*36e0*/  IMAD.MOV.U32 R4, RZ, RZ, RZ ;  /* 0x000000ffff047224 */ /* 0x000fe200078e00ff */
[----:B------:R-:W-:Y:S05]  /*36f0*/  YIELD ;  /* 0x0000000000007946 */ /* 0x000fea0003800000 */
[----:B-1----:R-:W2:Y:S02]  /*3700*/  ATOMG.E.CAS.STRONG.GPU PT, R4, [R2], R4, R5 ;  /* 0x00000004020473a9 */ /* 0x002ea400001ee105 */
[----:B--2---:R-:W-:-:S13]  /*3710*/  ISETP.NE.AND P0, PT, R4, RZ, PT ;  /* 0x000000ff0400720c */ /* 0x004fda0003f05270 */
[----:B------:R-:W-:Y:S05]  /*3720*/  @P0 BRA `(.L_x_1336) ;  /* 0xfffffffc00ec0947 */ /* 0x000fea000383ffff */
[----:B------:R-:W-:Y:S05]  /*3730*/  BSYNC B0 ;  /* 0x0000000000007941 */ /* 0x000fea0003800000 */
.L_x_1335:
[----:B------:R-:W0:Y:S01]  /*3740*/  LDCU.64 UR4, c[0x0][0x380] ;  /* 0x00007000ff0477ac */ /* 0x000e220008000a00 */
[----:B------:R-:W1:Y:S01]  /*3750*/  LDS.U16 R0, [R0] ;  /* 0x0000000000007984 */ /* 0x000e620000000400 */
[----:B0-----:R-:W-:-:S04]  /*3760*/  LEA R4, P0, R6, UR4, 0x1 ;  /* 0x0000000406047c11 */ /* 0x001fc8000f8008ff */
[----:B------:R-:W-:-:S05]  /*3770*/  LEA.HI.X R5, R6, UR5, RZ, 0x1, P0 ;  /* 0x0000000506057c11 */ /* 0x000fca00080f0cff */
[----:B------:R-:W1:Y:S02]  /*3780*/  LDG.E.U16 R7, desc[UR10][R4.64] ;  /* 0x0000000a04077981 */ /* 0x000e64000c1e1500 */
[----:B-1----:R-:W-:-:S05]  /*3790*/  IADD3 R7, PT, PT, R0, R7, RZ ;  /* 0x0000000700077210 */ /* 0x002fca0007ffe0ff */
[----:B------:R-:W-:Y:S04]  /*37a0*/  STG.E.U16 desc[UR10][R4.64], R7 ;  /* 0x0000000704007986 */ /* 0x000fe8000c10150a */
[----:B------:R-:W-:Y:S01]  /*37b0*/  ATOMG.E.EXCH.STRONG.GPU PT, RZ, desc[UR10][R2.64], RZ ;  /* 0x800000ff02ff79a8 */ /* 0x000fe2000c1ef10a */
[----:B------:R-:W-:Y:S05]  /*37c0*/  EXIT ;  /* 0x000000000000794d */ /* 0x000fea0003800000 */
        .weak           $__internal_30_$__cuda_sm20_div_s64
        .type           $__internal_30_$__cuda_sm20_div_s64,@function
        .size           $__internal_30_$__cuda_sm20_div_s64,($__internal_31_$__cuda_sm20_rem_s64 - $__internal_30_$__cuda_sm20_div_s64)
$__internal_30_$__cuda_sm20_div_s64:
        /* <DEDUP_REMOVED lines=82> */
[----:B------:R-:W-:Y:S06]  /*3cf0*/  RET.REL.NODEC R10 `(contiguous_reduce3_u16) ;  /* 0xffffffc00ac07950 */ /* 0x000fec0003c3ffff */
        .weak           $__internal_31_$__cuda_sm20_rem_s64
        .type           $__internal_31_$__cuda_sm20_rem_s64,@function
        .size           $__internal_31_$__cuda_sm20_rem_s64,(.L_x_3129 - $__internal_31_$__cuda_sm20_rem_s64)
$__internal_31_$__cuda_sm20_rem_s64:
        /* <DEDUP_REMOVED lines=65> */
[----:B------:R-:W-:Y:S06]  /*4110*/  RET.REL.NODEC R12 `(contiguous_reduce3_u16) ;  /* 0xffffffbc0cb87950 */ /* 0x000fec0003c3ffff */
.L_x_1337:
        /* <DEDUP_REMOVED lines=14> */
.L_x_3129:


//--------------------- .text.contiguous_reduce22_u16 --------------------------
	.section	.text.contiguous_reduce22_u16,"ax",@progbits
	.align	128
        .global         contiguous_reduce22_u16
        .type           contiguous_reduce22_u16,@function
        .size           contiguous_reduce22_u16,(.L_x_3196 - contiguous_reduce22_u16)
        .other          contiguous_reduce22_u16,@"STO_CUDA_ENTRY STV_DEFAULT"
contiguous_reduce22_u16:
.text.contiguous_reduce22_u16:
        /* <DEDUP_REMOVED lines=24> */
[----:B---3--:R-:W2:Y:S04]  /*0180*/  @!P0 LDG.E.U16 R8, desc[UR12][R8.64] ;  /* 0x0000000c08088981 */ /* 0x008ea8000c1e1500 */
[----:B------:R-:W2:Y:S01]  /*0190*/  @!P0 LDG.E.U16 R13, desc[UR12][R12.64] ;  /* 0x0000000c0c0d8981 */ /* 0x000ea2000c1e1500 */
[----:B------:R-:W0:Y:S01]  /*01a0*/  S2UR UR5, SR_CgaCtaId ;  /* 0x00000000000579c3 */ /* 0x000e220000008800 */
[----:B------:R-:W-:Y:S01]  /*01b0*/  UMOV UR4, 0x400 ;  /* 0x0000040000047882 */ /* 0x000fe20000000000 */
[----:B------:R-:W-:Y:S01]  /*01c0*/  BSSY.RECONVERGENT B0, `(.L_x_1338) ;  /* 0x0000015000007945 */ /* 0x000fe20003800200 */
[----:B------:R-:W-:Y:S02]  /*01d0*/  ISETP.GE.U32.AND P1, PT, R2, 0x42, PT ;  /* 0x000000420200780c */ /* 0x000fe40003f26070 */
[----:B------:R-:W-:Y:S01]  /*01e0*/  ISETP.GT.U32.AND P2, PT, R0, 0x1f, PT ;  /* 0x0000001f0000780c */ /* 0x000fe20003f44070 */
[----:B0-----:R-:W-:-:S06]  /*01f0*/  ULEA UR4, UR5, UR4, 0x18 ;  /* 0x0000000405047291 */ /* 0x001fcc000f8ec0ff */
[----:B------:R-:W-:-:S05]  /*0200*/  LEA R3, R0, UR4, 0x1 ;  /* 0x0000000400037c11 */ /* 0x000fca000f8e08ff */
[----:B------:R0:W-:Y:S01]  /*0210*/  STS.U16 [R3], RZ ;  /* 0x000000ff03007388 */ /* 0x0001e20000000400 */
[----:B--2---:R-:W-:-:S05]  /*0220*/  @!P0 IMAD.IADD R6, R8, 0x1, R13 ;  /* 0x0000000108068824 */ /* 0x004fca00078e020d */
[----:B------:R0:W-:Y:S01]  /*0230*/  @!P0 STS.U16 [R3], R6 ;  /* 0x0000000603008388 */ /* 0x0001e20000000400 */
[----:B------:R-:W-:Y:S05]  /*0240*/  @!P0 BRA `(.L_x_1339) ;  /* 0x0000000000308947 */ /* 0x000fea0003800000 */
[----:B------:R-:W-:-:S04]  /*0250*/  ISETP.GE.U32.AND P0, PT, R4, UR8, PT ;  /* 0x0000000804007c0c */ /* 0x000fc8000bf06070 */
[----:B------:R-:W-:-:S13]  /*0260*/  ISETP.GE.U32.AND.EX P0, PT, RZ, UR9, PT, P0 ;  /* 0x00000009ff007c0c */ /* 0x000fda000bf06100 */
[----:B------:R-:W-:Y:S05]  /*0270*/  @P0 BRA `(.L_x_1339) ;  /* 0x0000000000240947 */ /* 0x000fea0003800000 */
[----:B------:R-:W1:Y:S01]  /*0280*/  S2R R7, SR_CTAID.Y ;  /* 0x0000000000077919 */ /* 0x000e620000002600 */
[----:B------:R-:W0:Y:S01]  /*0290*/  LDCU.64 UR4, c[0x0][0x388] ;  /* 0x00007100ff0477ac */ /* 0x000e220008000a00 */
[----:B------:R-:W-:-:S03]  /*02a0*/  HFMA2 R5, -RZ, RZ, 0, 0 ;  /* 0x00000000ff057431 */ /* 0x000fc600000001ff */
[----:B-1----:R-:W-:-:S04]  /*02b0*/  IMAD.WIDE.U32 R4, R7, UR8, R4 ;  /* 0x0000000807047c25 */ /* 0x002fc8000f8e0004 */
[----:B------:R-:W-:Y:S01]  /*02c0*/  IMAD R7, R7, UR9, R5 ;  /* 0x0000000907077c24 */ /* 0x000fe2000f8e0205 */
[----:B0-----:R-:W-:-:S04]  /*02d0*/  LEA R6, P0, R4, UR4, 0x1 ;  /* 0x0000000404067c11 */ /* 0x001fc8000f8008ff */
[----:B------:R-:W-:-:S05]  /*02e0*/  LEA.HI.X R7, R4, UR5, R7, 0x1, P0 ;  /* 0x0000000504077c11 */ /* 0x000fca00080f0c07 */
[----:B------:R-:W2:Y:S04]  /*02f0*/  LDG.E.U16 R6, desc[UR12][R6.64] ;  /* 0x0000000c06067981 */ /* 0x000ea8000c1e1500 */
[----:B--2---:R1:W-:Y:S02]  /*0300*/  STS.U16 [R3], R6 ;  /* 0x0000000603007388 */ /* 0x0043e40000000400 */
.L_x_1339:
[----:B------:R-:W-:Y:S05]  /*0310*/  BSYNC.RECONVERGENT B0 ;  /* 0x0000000000007941 */ /* 0x000fea0003800200 */
.L_x_1338:
[----:B------:R-:W-:Y:S06]  /*0320*/  BAR.SYNC.DEFER_BLOCKING 0x0 ;  /* 0x0000000000007b1d */ /* 0x000fec0000010000 */
[----:B------:R-:W-:Y:S05]  /*0330*/  @!P1 BRA `(.L_x_1340) ;  /* 0x0000000000309947 */ /* 0x000fea0003800000 */
.L_x_1341:
[----:B------:R-:W-:-:S04]  /*0340*/  SHF.R.U32.HI R7, RZ, 0x1, R2 ;  /* 0x00000001ff077819 */ /* 0x000fc80000011602 */
[----:B------:R-:W-:-:S13]  /*0350*/  ISETP.GE.U32.AND P0, PT, R0, R7, PT ;  /* 0x000000070000720c */ /* 0x000fda0003f06070 */
[----:B------:R-:W-:-:S05]  /*0360*/  @!P0 LOP3.LUT R4, R2, 0x7fe, RZ, 0xc0, !PT ;  /* 0x000007fe02048812 */ /* 0x000fca00078ec0ff */
[----:B------:R-:W-:Y:S02]  /*0370*/  @!P0 IMAD.IADD R5, R3, 0x1, R4 ;  /* 0x0000000103058824 */ /* 0x000fe400078e0204 */
[----:B------:R-:W-:Y:S04]  /*0380*/  @!P0 LDS.U16 R4, [R3] ;  /* 0x0000000003048984 */ /* 0x000fe80000000400 */
[----:B------:R-:W2:Y:S02]  /*0390*/  @!P0 LDS.U16 R5, [R5] ;  /* 0x0000000005058984 */ /* 0x000ea40000000400 */
[----:B--2---:R-:W-:-:S05]  /*03a0*/  @!P0 IMAD.IADD R4, R4, 0x1, R5 ;  /* 0x0000000104048824 */ /* 0x004fca00078e0205 */
[----:B------:R2:W-:Y:S01]  /*03b0*/  @!P0 STS.U16 [R3], R4 ;  /* 0x0000000403008388 */ /* 0x0005e20000000400 */
[----:B------:R-:W-:Y:S01]  /*03c0*/  BAR.SYNC.DEFER_BLOCKING 0x0 ;  /* 0x0000000000007b1d */ /* 0x000fe20000010000 */
[----:B------:R-:W-:Y:S01]  /*03d0*/  ISETP.GT.U32.AND P0, PT, R2, 0x83, PT ;  /* 0x000000830200780c */ /* 0x000fe20003f04070 */
[----:B------:R-:W-:-:S12]  /*03e0*/  IMAD.MOV.U32 R2, RZ, RZ, R7 ;  /* 0x000000ffff027224 */ /* 0x000fd800078e0007 */
[----:B--2---:R-:W-:Y:S05]  /*03f0*/  @P0 BRA `(.L_x_1341) ;  /* 0xfffffffc00d00947 */ /* 0x004fea000383ffff */
.L_x_1340:
[----:B------:R-:W-:Y:S05]  /*0400*/  @P2 EXIT ;  /* 0x000000000000294d */ /* 0x000fea0003800000 */
[----:B------:R-:W-:Y:S01]  /*0410*/  LDS.U16 R2, [R3] ;  /* 0x0000000003027984 */ /* 0x000fe20000000400 */
[----:B------:R-:W-:-:S03]  /*0420*/  ISETP.NE.AND P0, PT, R0, RZ, PT ;  /* 0x000000ff0000720c */ /* 0x000fc60003f05270 */
[----:B------:R-:W2:Y:S02]  /*0430*/  LDS.U16 R5, [R3+0x40] ;  /* 0x0000400003057984 */ /* 0x000ea40000000400 */
[----:B--2---:R-:W-:-:S05]  /*0440*/  IADD3 R2, PT, PT, R2, R5, RZ ;  /* 0x0000000502027210 */ /* 0x004fca0007ffe0ff */
[----:B------:R-:W-:Y:S04]  /*0450*/  STS.U16 [R3], R2 ;  /* 0x0000000203007388 */ /* 0x000fe80000000400 */
[----:B------:R-:W-:Y:S04]  /*0460*/  LDS.U16 R4, [R3] ;  /* 0x0000000003047984 */ /* 0x000fe80000000400 */
[----:B------:R-:W2:Y:S02]  /*0470*/  LDS.U16 R5, [R3+0x20] ;  /* 0x0000200003057984 */ /* 0x000ea40000000400 */
[----:B--2---:R-:W-:-:S05]  /*0480*/  IMAD.IADD R4, R4, 0x1, R5 ;  /* 0x0000000104047824 */ /* 0x004fca00078e0205 */
[----:B------:R-:W-:Y:S04]  /*0490*/  STS.U16 [R3], R4 ;  /* 0x0000000403007388 */ /* 0x000fe80000000400 */
[----:B------:R-:W-:Y:S04]  /*04a0*/  LDS.U16 R5, [R3] ;  /* 0x0000000003057984 */ /* 0x000fe80000000400 */
[----:B01----:R-:W0:Y:S02]  /*04b0*/  LDS.U16 R6, [R3+0x10] ;  /* 0x0000100003067984 */ /* 0x003e240000000400 */
[----:B0-----:R-:W-:-:S05]  /*04c0*/  IMAD.IADD R6, R5, 0x1, R6 ;  /* 0x0000000105067824 */ /* 0x001fca00078e0206 */
[----:B------:R-:W-:Y:S04]  /*04d0*/  STS.U16 [R3], R6 ;  /* 0x0000000603007388 */ /* 0x000fe80000000400 */
[----:B------:R-:W-:Y:S04]  /*04e0*/  LDS.U16 R5, [R3] ;  /* 0x0000000003057984 */ /* 0x000fe80000000400 */
[----:B------:R-:W0:Y:S02]  /*04f0*/  LDS.U16 R8, [R3+0x8] ;  /* 0x0000080003087984 */ /* 0x000e240000000400 */
[----:B0-----:R-:W-:-:S05]  /*0500*/  IADD3 R8, PT, PT, R5, R8, RZ ;  /* 0x0000000805087210 */ /* 0x001fca0007ffe0ff */
[----:B------:R-:W-:Y:S04]  /*0510*/  STS.U16 [R3], R8 ;  /* 0x0000000803007388 */ /* 0x000fe80000000400 */
[----:B------:R-:W-:Y:S04]  /*0520*/  LDS.U16 R2, [R3] ;  /* 0x0000000003027984 */ /* 0x000fe80000000400 */
[----:B------:R-:W0:Y:S02]  /*0530*/  LDS.U16 R5, [R3+0x4] ;  /* 0x0000040003057984 */ /* 0x000e240000000400 */
[----:B0-----:R-:W-:-:S05]  /*0540*/  IMAD.IADD R2, R2, 0x1, R5 ;  /* 0x0000000102027824 */ /* 0x001fca00078e0205 */
[----:B------:R-:W-:Y:S04]  /*0550*/  STS.U16 [R3], R2 ;  /* 0x0000000203007388 */ /* 0x000fe80000000400 */
[----:B------:R-:W-:Y:S04]  /*0560*/  LDS.U16 R4, [R3] ;  /* 0x0000000003047984 */ /* 0x000fe80000000400 */
[----:B------:R-:W0:Y:S02]  /*0570*/  LDS.U16 R5, [R3+0x2] ;  /* 0x0000020003057984 */ /* 0x000e240000000400 */
[----:B0-----:R-:W-:-:S05]  /*0580*/  IMAD.IADD R4, R4, 0x1, R5 ;  /* 0x0000000104047824 */ /* 0x001fca00078e0205 */
        /* <DEDUP_REMOVED lines=9> */
[----:B------:R-:W1:Y:S01]  /*0620*/  LDS.U16 R5, [UR4] ;  /* 0x00000004ff057984 */ /* 0x000e620008000400 */
[----:B------:R-:W-:Y:S02]  /*0630*/  UMOV UR4, UR6 ;  /* 0x0000000600047c82 */ /* 0x000fe40008000000 */
[----:B--2---:R-:W-:-:S04]  /*0640*/  UIMAD.WIDE.U32 UR4, UR7, UR8, UR4 ;  /* 0x00000008070472a5 */ /* 0x004fc8000f8e0004 */
[----:B------:R-:W-:Y:S02]  /*0650*/  UIMAD UR7, UR7, UR9, UR5 ;  /* 0x00000009070772a4 */ /* 0x000fe4000f8e0205 */
[----:B---3--:R-:W-:-:S04]  /*0660*/  ULEA UR5, UP0, UR4, UR10, 0x1 ;  /* 0x0000000a04057291 */ /* 0x008fc8000f8008ff */
[----:B------:R-:W-:Y:S02]  /*0670*/  ULEA.HI.X UR4, UR4, UR11, UR7, 0x1, UP0 ;  /* 0x0000000b04047291 */ /* 0x000fe400080f0c07 */
[----:B------:R-:W-:-:S04]  /*0680*/  MOV R2, UR5 ;  /* 0x0000000500027c02 */ /* 0x000fc80008000f00 */
[----:B0-----:R-:W-:-:S05]  /*0690*/  IMAD.U32 R3, RZ, RZ, UR4 ;  /* 0x00000004ff037e24 */ /* 0x001fca000f8e00ff */
[----:B-1----:R-:W-:Y:S01]  /*06a0*/  STG.E.U16 desc[UR12][R2.64], R5 ;  /* 0x0000000502007986 */ /* 0x002fe2000c10150c */
[----:B------:R-:W-:Y:S05]  /*06b0*/  EXIT ;  /* 0x000000000000794d */ /* 0x000fea0003800000 */
.L_x_1342:
        /* <DEDUP_REMOVED lines=12> */
.L_x_3196:


//--------------------- .text.contiguous_reduce2_u16 --------------------------
	.section	.text.contiguous_reduce2_u16,"ax",@progbits
	.align	128
        .global         contiguous_reduce2_u16
        .type           contiguous_reduce2_u16,@function
        .size           contiguous_reduce2_u16,(.L_x_3131 - contiguous_reduce2_u16)
        .other          contiguous_reduce2_u16,@"STO_CUDA_ENTRY STV_DEFAULT"
contiguous_reduce2_u16:
.text.contiguous_reduce2_u16:
        /* <DEDUP_REMOVED lines=18> */
[----:B------:R1:W-:Y:S01]  /*0120*/  STS.U16 [R3], RZ ;  /* 0x000000ff03007388 */ /* 0x0003e20000000400 */
        /* <DEDUP_REMOVED lines=27> */
.L_x_1371:
        /* <DEDUP_REMOVED lines=32> */
.L_x_1348:
[----:B------:R-:W-:Y:S01]  /*04e0*/  MOV R26, R6 ;  /* 0x00000006001a7202 */ /* 0x000fe20000000f00 */
[----:B------:R-:W-:Y:S01]  /*04f0*/  IMAD.MOV.U32 R13, RZ, RZ, R7 ;  /* 0x000000ffff0d7224 */ /* 0x000fe200078e0007 */
[----:B------:R-:W-:Y:S01]  /*0500*/  MOV R14, R34 ;  /* 0x00000022000e7202 */ /* 0x000fe20000000f00 */
[----:B------:R-:W-:Y:S01]  /*0510*/  IMAD.MOV.U32 R11, RZ, RZ, R35 ;  /* 0x000000ffff0b7224 */ /* 0x000fe200078e0023 */
[----:B------:R-:W-:-:S07]  /*0520*/  MOV R12, 0x540 ;  /* 0x00000540000c7802 */ /* 0x000fce0000000f00 */
[----:B-1----:R-:W-:Y:S05]  /*0530*/  CALL.REL.NOINC `($__internal_32_$__cuda_sm20_div_s64) ;  /* 0x00000064005c7944 */ /* 0x002fea0003c00000 */
        /* <DEDUP_REMOVED lines=9> */
.L_x_1349:
[----:B------:R-:W-:Y:S05]  /*05d0*/  BSYNC.RECONVERGENT B1 ;  /* 0x0000000000017941 */ /* 0x000fea0003800200 */
.L_x_1347:
        /* <DEDUP_REMOVED lines=34> */
.L_x_1351:
[----:B------:R-:W-:Y:S01]  /*0800*/  IMAD.MOV.U32 R26, RZ, RZ, R20 ;  /* 0x000000ffff1a7224 */ /* 0x000fe200078e0014 */
[----:B------:R-:W-:Y:S01]  /*0810*/  MOV R13, R9 ;  /* 0x00000009000d7202 */ /* 0x000fe20000000f00 */
[----:B------:R-:W-:Y:S01]  /*0820*/  IMAD.MOV.U32 R14, RZ, RZ, R34 ;  /* 0x000000ffff0e7224 */ /* 0x000fe200078e0022 */
[----:B------:R-:W-:Y:S02]  /*0830*/  MOV R11, R35 ;  /* 0x00000023000b7202 */ /* 0x000fe40000000f00 */
[----:B------:R-:W-:-:S07]  /*0840*/  MOV R12, 0x860 ;  /* 0x00000860000c7802 */ /* 0x000fce0000000f00 */
[----:B------:R-:W-:Y:S05]  /*0850*/  CALL.REL.NOINC `($__internal_32_$__cuda_sm20_div_s64) ;  /* 0x0000006000947944 */ /* 0x000fea0003c00000 */
        /* <DEDUP_REMOVED lines=9> */
.L_x_1352:
[----:B------:R-:W-:Y:S05]  /*08f0*/  BSYNC.RECONVERGENT B1 ;  /* 0x0000000000017941 */ /* 0x000fea0003800200 */
.L_x_1350:
        /* <DEDUP_REMOVED lines=33> */
.L_x_1354:
[----:B------:R-:W-:Y:S01]  /*0b10*/  IMAD.MOV.U32 R26, RZ, RZ, R36 ;  /* 0x000000ffff1a7224 */ /* 0x000fe200078e0024 */
[----:B------:R-:W-:Y:S01]  /*0b20*/  MOV R13, R37 ;  /* 0x00000025000d7202 */ /* 0x000fe20000000f00 */
[----:B------:R-:W-:Y:S01]  /*0b30*/  IMAD.MOV.U32 R14, RZ, RZ, R20 ;  /* 0x000000ffff0e7224 */ /* 0x000fe200078e0014 */
[----:B------:R-:W-:Y:S02]  /*0b40*/  MOV R11, R21 ;  /* 0x00000015000b7202 */ /* 0x000fe40000000f00 */
[----:B------:R-:W-:-:S07]  /*0b50*/  MOV R12, 0xb70 ;  /* 0x00000b70000c7802 */ /* 0x000fce0000000f00 */
[----:B------:R-:W-:Y:S05]  /*0b60*/  CALL.REL.NOINC `($__internal_32_$__cuda_sm20_div_s64) ;  /* 0x0000005c00d07944 */ /* 0x000fea0003c00000 */
        /* <DEDUP_REMOVED lines=10> */
.L_x_1355:
[----:B------:R-:W-:Y:S05]  /*0c10*/  BSYNC.RECONVERGENT B1 ;  /* 0x0000000000017941 */ /* 0x000fea0003800200 */
.L_x_1353:
        /* <DEDUP_REMOVED lines=35> */
.L_x_1357:
[----:B------:R-:W-:Y:S01]  /*0e50*/  MOV R26, R34 ;  /* 0x00000022001a7202 */ /* 0x000fe20000000f00 */
[----:B------:R-:W-:Y:S01]  /*0e60*/  IMAD.MOV.U32 R13, RZ, RZ, R35 ;  /* 0x000000ffff0d7224 */ /* 0x000fe200078e0023 */
[----:B------:R-:W-:Y:S01]  /*0e70*/  MOV R14, R20 ;  /* 0x00000014000e7202 */ /* 0x000fe20000000f00 */
[----:B------:R-:W-:Y:S01]  /*0e80*/  IMAD.MOV.U32 R11, RZ, RZ, R21 ;  /* 0x000000ffff0b7224 */ /* 0x000fe200078e0015 */
[----:B------:R-:W-:-:S07]  /*0e90*/  MOV R12, 0xeb0 ;  /* 0x00000eb0000c7802 */ /* 0x000fce0000000f00 */
[----:B------:R-:W-:Y:S05]  /*0ea0*/  CALL.REL.NOINC `($__internal_32_$__cuda_sm20_div_s64) ;  /* 0x0000005c00007944 */ /* 0x000fea0003c00000 */
        /* <DEDUP_REMOVED lines=11> */
.L_x_1358:
[----:B------:R-:W-:Y:S05]  /*0f60*/  BSYNC.RECONVERGENT B1 ;  /* 0x0000000000017941 */ /* 0x000fea0003800200 */
.L_x_1356:
        /* <DEDUP_REMOVED lines=36> */
.L_x_1360:
        /* <DEDUP_REMOVED lines=16> */
.L_x_1361:
[----:B------:R-:W-:Y:S05]  /*12b0*/  BSYNC.RECONVERGENT B1 ;  /* 0x0000000000017941 */ /* 0x000fea0003800200 */
.L_x_1359:
        /* <DEDUP_REMOVED lines=35> */
.L_x_1363:
        /* <DEDUP_REMOVED lines=17> */
.L_x_1364:
[----:B------:R-:W-:Y:S05]  /*1600*/  BSYNC.RECONVERGENT B1 ;  /* 0x0000000000017941 */ /* 0x000fea0003800200 */
.L_x_1362:
        /* <DEDUP_REMOVED lines=35> */
.L_x_1366:
        /* <DEDUP_REMOVED lines=16> */
.L_x_1367:
[----:B------:R-:W-:Y:S05]  /*1940*/  BSYNC.RECONVERGENT B1 ;  /* 0x0000000000017941 */ /* 0x000fea0003800200 */
.L_x_1365:
        /* <DEDUP_REMOVED lines=35> */
.L_x_1369:
        /* <DEDUP_REMOVED lines=16> */
.L_x_1370:
[----:B------:R-:W-:Y:S05]  /*1c80*/  BSYNC.RECONVERGENT B1 ;  /* 0x0000000000017941 */ /* 0x000fea0003800200 */
.L_x_1368:
        /* <DEDUP_REMOVED lines=8> */
.L_x_1346:
        /* <DEDUP_REMOVED lines=36> */
.L_x_1374:
[----:B------:R-:W-:Y:S01]  /*1f50*/  MOV R26, R6 ;  /* 0x00000006001a7202 */ /* 0x000fe20000000f00 */
[----:B------:R-:W-:Y:S01]  /*1f60*/  IMAD.MOV.U32 R13, RZ, RZ, R7 ;  /* 0x000000ffff0d7224 */ /* 0x000fe200078e0007 */
[----:B------:R-:W-:Y:S01]  /*1f70*/  MOV R14, R16 ;  /* 0x00000010000e7202 */ /* 0x000fe20000000f00 */
[----:B------:R-:W-:Y:S01]  /*1f80*/  IMAD.MOV.U32 R11, RZ, RZ, R17 ;  /* 0x000000ffff0b7224 */ /* 0x000fe200078e0011 */
[----:B------:R-:W-:-:S07]  /*1f90*/  MOV R12, 0x1fb0 ;  /* 0x00001fb0000c7802 */ /* 0x000fce0000000f00 */
[----:B------:R-:W-:Y:S05]  /*1fa0*/  CALL.REL.NOINC `($__internal_32_$__cuda_sm20_div_s64) ;  /* 0x0000004800c07944 */ /* 0x000fea0003c00000 */
        /* <DEDUP_REMOVED lines=9> */
.L_x_1375:
[----:B------:R-:W-:Y:S05]  /*2040*/  BSYNC.RECONVERGENT B1 ;  /* 0x0000000000017941 */ /* 0x000fea0003800200 */
.L_x_1373:
        /* <DEDUP_REMOVED lines=34> */
.L_x_1377:
        /* <DEDUP_REMOVED lines=17> */
.L_x_1378:
[----:B------:R-:W-:Y:S05]  /*2380*/  BSYNC.RECONVERGENT B1 ;  /* 0x0000000000017941 */ /* 0x000fea0003800200 */
.L_x_1376:
        /* <DEDUP_REMOVED lines=36> */
.L_x_1380:
        /* <DEDUP_REMOVED lines=16> */
.L_x_1381:
[----:B------:R-:W-:Y:S05]  /*26d0*/  BSYNC.RECONVERGENT B1 ;  /* 0x0000000000017941 */ /* 0x000fea0003800200 */
.L_x_1379:
        /* <DEDUP_REMOVED lines=35> */
.L_x_1383:
[----:B------:R-:W-:Y:S01]  /*2910*/  MOV R26, R18 ;  /* 0x00000012001a7202 */ /* 0x000fe20000000f00 */
[----:B------:R-:W-:Y:S01]  /*2920*/  IMAD.MOV.U32 R13, RZ, RZ, R19 ;  /* 0x000000ffff0d7224 */ /* 0x000fe200078e0013 */
[----:B------:R-:W-:Y:S01]  /*2930*/  MOV R14, R16 ;  /* 0x00000010000e7202 */ /* 0x000fe20000000f00 */
[----:B------:R-:W-:Y:S01]  /*2940*/  IMAD.MOV.U32 R11, RZ, RZ, R17 ;  /* 0x000000ffff0b7224 */ /* 0x000fe200078e0011 */
[----:B------:R-:W-:-:S07]  /*2950*/  MOV R12, 0x2970 ;  /* 0x00002970000c7802 */ /* 0x000fce0000000f00 */
[----:B------:R-:W-:Y:S05]  /*2960*/  CALL.REL.NOINC `($__internal_32_$__cuda_sm20_div_s64) ;  /* 0x0000004000507944 */ /* 0x000fea0003c00000 */
        /* <DEDUP_REMOVED lines=10> */
.L_x_1384:
[----:B------:R-:W-:Y:S05]  /*2a10*/  BSYNC.RECONVERGENT B1 ;  /* 0x0000000000017941 */ /* 0x000fea0003800200 */
.L_x_1382:
[----:B------:R-:W-:Y:S01]  /*2a20*/  MOV R36, R22 ;  /* 0x0000001600247202 */ /* 0x000fe20000000f00 */
[----:B------:R-:W-:Y:S02]  /*2a30*/  IMAD R11, R11, R38, RZ ;  /* 0x000000260b0b7224 */ /* 0x000fe400078e02ff */
[----:B------:R-:W-:Y:S02]  /*2a40*/  VIADD R8, R8, 0xfffffffe ;  /* 0xfffffffe08087836 */ /* 0x000fe40000000000 */
[----:B------:R-:W-:-:S04]  /*2a50*/  IMAD.WIDE.U32 R22, R38, R10, R36 ;  /* 0x0000000a26167225 */ /* 0x000fc800078e0024 */
[----:B------:R-:W-:-:S05]  /*2a60*/  IMAD R11, R39, R10, R11 ;  /* 0x0000000a270b7224 */ /* 0x000fca00078e020b */
[----:B------:R-:W-:-:S07]  /*2a70*/  IADD3 R23, PT, PT, R23, R11, RZ ;  /* 0x0000000b17177210 */ /* 0x000fce0007ffe0ff */
.L_x_1372:
        /* <DEDUP_REMOVED lines=30> */
.L_x_1386:
[----:B------:R-:W-:Y:S01]  /*2c60*/  MOV R18, R6 ;  /* 0x0000000600127202 */ /* 0x000fe20000000f00 */
[----:B------:R-:W-:Y:S01]  /*2c70*/  IMAD.MOV.U32 R19, RZ, RZ, R7 ;  /* 0x000000ffff137224 */ /* 0x000fe200078e0007 */
[----:B------:R-:W-:Y:S01]  /*2c80*/  MOV R24, R10 ;  /* 0x0000000a00187202 */ /* 0x000fe20000000f00 */
[----:B------:R-:W-:Y:S01]  /*2c90*/  IMAD.MOV.U32 R21, RZ, RZ, R11 ;  /* 0x000000ffff157224 */ /* 0x000fe200078e000b */
[----:B------:R-:W-:-:S07]  /*2ca0*/  MOV R26, 0x2cc0 ;  /* 0x00002cc0001a7802 */ /* 0x000fce0000000f00 */
[----:B------:R-:W-:Y:S05]  /*2cb0*/  CALL.REL.NOINC `($__internal_33_$__cuda_sm20_rem_s64) ;  /* 0x0000004000c87944 */ /* 0x000fea0003c00000 */
.L_x_1387:
[----:B------:R-:W-:Y:S05]  /*2cc0*/  BSYNC.RECONVERGENT B1 ;  /* 0x0000000000017941 */ /* 0x000fea0003800200 */
.L_x_1385:
        /* <DEDUP_REMOVED lines=30> */
.L_x_1389:
[----:B------:R-:W-:Y:S01]  /*2eb0*/  MOV R24, R10 ;  /* 0x0000000a00187202 */ /* 0x000fe20000000f00 */
[----:B------:R-:W-:Y:S01]  /*2ec0*/  IMAD.MOV.U32 R21, RZ, RZ, R11 ;  /* 0x000000ffff157224 */ /* 0x000fe200078e000b */
[----:B------:R-:W-:Y:S01]  /*2ed0*/  MOV R18, R20 ;  /* 0x0000001400127202 */ /* 0x000fe20000000f00 */
[----:B------:R-:W-:Y:S01]  /*2ee0*/  IMAD.MOV.U32 R19, RZ, RZ, R9 ;  /* 0x000000ffff137224 */ /* 0x000fe200078e0009 */
[----:B------:R-:W-:-:S07]  /*2ef0*/  MOV R26, 0x2f10 ;  /* 0x00002f10001a7802 */ /* 0x000fce0000000f00 */
[----:B------:R-:W-:Y:S05]  /*2f00*/  CALL.REL.NOINC `($__internal_33_$__cuda_sm20_rem_s64) ;  /* 0x0000004000347944 */ /* 0x000fea0003c00000 */
.L_x_1390:
[----:B------:R-:W-:Y:S05]  /*2f10*/  BSYNC.RECONVERGENT B1 ;  /* 0x0000000000017941 */ /* 0x000fea0003800200 */
.L_x_1388:
[----:B------:R-:W-:Y:S02]  /*2f20*/  IMAD R7, R7, R16, RZ ;  /* 0x0000001007077224 */ /* 0x000fe400078e02ff */
[----:B------:R-:W-:-:S04]  /*2f30*/  IMAD.WIDE.U32 R22, R16, R6, R22 ;  /* 0x0000000610167225 */ /* 0x000fc800078e0016 */
[----:B------:R-:W-:-:S05]  /*2f40*/  IMAD R7, R17, R6, R7 ;  /* 0x0000000611077224 */ /* 0x000fca00078e0207 */
[----:B------:R-:W-:-:S07]  /*2f50*/  IADD3 R23, PT, PT, R23, R7, RZ ;  /* 0x0000000717177210 */ /* 0x000fce0007ffe0ff */
.L_x_1345:
[----:B------:R-:W0:Y:S02]  /*2f60*/  LDCU.64 UR4, c[0x0][0x388] ;  /* 0x00007100ff0477ac */ /* 0x000e240008000a00 */
[----:B0-----:R-:W-:Y:S02]  /*2f70*/  LEA R8, P1, R22, UR4, 0x1 ;  /* 0x0000000416087c11 */ /* 0x001fe4000f8208ff */
[----:B------:R-:W-:Y:S02]  /*2f80*/  LEA R6, P0, R4, UR4, 0x1 ;  /* 0x0000000404067c11 */ /* 0x000fe4000f8008ff */
[----:B------:R-:W-:Y:S02]  /*2f90*/  LEA.HI.X R9, R22, UR5, R23, 0x1, P1 ;  /* 0x0000000516097c11 */ /* 0x000fe400088f0c17 */
[----:B------:R-:W-:-:S04]  /*2fa0*/  LEA.HI.X R7, R4, UR5, R5, 0x1, P0 ;  /* 0x0000000504077c11 */ /* 0x000fc800080f0c05 */
[----:B------:R-:W2:Y:S04]  /*2fb0*/  LDG.E.U16 R9, desc[UR12][R8.64] ;  /* 0x0000000c08097981 */ /* 0x000ea8000c1e1500 */
[----:B------:R-:W2:Y:S02]  /*2fc0*/  LDG.E.U16 R6, desc[UR12][R6.64] ;  /* 0x0000000c06067981 */ /* 0x000ea4000c1e1500 */
[----:B--2---:R-:W-:-:S05]  /*2fd0*/  IMAD.IADD R4, R6, 0x1, R9 ;  /* 0x0000000106047824 */ /* 0x004fca00078e0209 */
[----:B------:R0:W-:Y:S01]  /*2fe0*/  STS.U16 [R3], R4 ;  /* 0x0000000403007388 */ /* 0x0001e20000000400 */
[----:B------:R-:W-:Y:S05]  /*2ff0*/  BRA `(.L_x_1391) ;  /* 0x0000003400b87947 */ /* 0x000fea0003800000 */
.L_x_1344:
        /* <DEDUP_REMOVED lines=18> */
.L_x_1418:
        /* <DEDUP_REMOVED lines=30> */
.L_x_1395:
[----:B------:R-:W-:Y:S01]  /*3300*/  IMAD.MOV.U32 R26, RZ, RZ, R18 ;  /* 0x000000ffff1a7224 */ /* 0x000fe200078e0012 */
[----:B------:R-:W-:Y:S01]  /*3310*/  MOV R13, R19 ;  /* 0x00000013000d7202 */ /* 0x000fe20000000f00 */
[----:B------:R-:W-:Y:S01]  /*3320*/  IMAD.MOV.U32 R14, RZ, RZ, R20 ;  /* 0x000000ffff0e7224 */ /* 0x000fe200078e0014 */
[----:B------:R-:W-:Y:S02]  /*3330*/  MOV R11, R21 ;  /* 0x00000015000b7202 */ /* 0x000fe40000000f00 */
[----:B------:R-:W-:-:S07]  /*3340*/  MOV R12, 0x3360 ;  /* 0x00003360000c7802 */ /* 0x000fce0000000f00 */
[----:B-1----:R-:W-:Y:S05]  /*3350*/  CALL.REL.NOINC `($__internal_32_$__cuda_sm20_div_s64) ;  /* 0x0000003400d47944 */ /* 0x002fea0003c00000 */
        /* <DEDUP_REMOVED lines=9> */
.L_x_1396:
[----:B------:R-:W-:Y:S05]  /*33f0*/  BSYNC.RECONVERGENT B1 ;  /* 0x0000000000017941 */ /* 0x000fea0003800200 */
.L_x_1394:
        /* <DEDUP_REMOVED lines=39> */
.L_x_1398:
[----:B------:R-:W-:Y:S01]  /*3670*/  IMAD.MOV.U32 R26, RZ, RZ, R36 ;  /* 0x000000ffff1a7224 */ /* 0x000fe200078e0024 */
[----:B------:R-:W-:Y:S01]  /*3680*/  MOV R13, R37 ;  /* 0x00000025000d7202 */ /* 0x000fe20000000f00 */
[----:B------:R-:W-:Y:S01]  /*3690*/  IMAD.MOV.U32 R14, RZ, RZ, R38 ;  /* 0x000000ffff0e7224 */ /* 0x000fe200078e0026 */
[----:B------:R-:W-:Y:S02]  /*36a0*/  MOV R11, R39 ;  /* 0x00000027000b7202 */ /* 0x000fe40000000f00 */
[----:B------:R-:W-:-:S07]  /*36b0*/  MOV R12, 0x36d0 ;  /* 0x000036d0000c7802 */ /* 0x000fce0000000f00 */
[----:B-1----:R-:W-:Y:S05]  /*36c0*/  CALL.REL.NOINC `($__internal_32_$__cuda_sm20_div_s64) ;  /* 0x0000003000f87944 */ /* 0x002fea0003c00000 */
        /* <DEDUP_REMOVED lines=11> */
.L_x_1399:
[----:B------:R-:W-:Y:S05]  /*3780*/  BSYNC.RECONVERGENT B1 ;  /* 0x0000000000017941 */ /* 0x000fea0003800200 */
.L_x_1397:
        /* <DEDUP_REMOVED lines=37> */
.L_x_1401:
        /* <DEDUP_REMOVED lines=17> */
.L_x_1402:
[----:B------:R-:W-:Y:S05]  /*3af0*/  BSYNC.RECONVERGENT B1 ;  /* 0x0000000000017941 */ /* 0x000fea0003800200 */
.L_x_1400:
        /* <DEDUP_REMOVED lines=38> */
.L_x_1404:
        /* <DEDUP_REMOVED lines=17> */
.L_x_1405:
[----:B------:R-:W-:Y:S05]  /*3e70*/  BSYNC.RECONVERGENT B1 ;  /* 0x0000000000017941 */ /* 0x000fea0003800200 */
.L_x_1403:
        /* <DEDUP_REMOVED lines=38> */
.L_x_1407:
        /* <DEDUP_REMOVED lines=17> */
.L_x_1408:
[----:B------:R-:W-:Y:S05]  /*41f0*/  BSYNC.RECONVERGENT B1 ;  /* 0x0000000000017941 */ /* 0x000fea0003800200 */
.L_x_1406:
        /* <DEDUP_REMOVED lines=40> */
.L_x_1410:
        /* <DEDUP_REMOVED lines=17> */
.L_x_1411:
[----:B------:R-:W-:Y:S05]  /*4590*/  BSYNC.RECONVERGENT B1 ;  /* 0x0000000000017941 */ /* 0x000fea0003800200 */
.L_x_1409:
        /* <DEDUP_REMOVED lines=40> */
.L_x_1413:
        /* <DEDUP_REMOVED lines=17> */
.L_x_1414:
[----:B------:R-:W-:Y:S05]  /*4930*/  BSYNC.RECONVERGENT B1 ;  /* 0x0000000000017941 */ /* 0x000fea0003800200 */
.L_x_1412:
        /* <DEDUP_REMOVED lines=38> */
.L_x_1416:
        /* <DEDUP_REMOVED lines=17> */
.L_x_1417:
[----:B------:R-:W-:Y:S05]  /*4cb0*/  BSYNC.RECONVERGENT B1 ;  /* 0x0000000000017941 */ /* 0x000fea0003800200 */
.L_x_1415:
        /* <DEDUP_REMOVED lines=15> */
.L_x_1393:
        /* <DEDUP_REMOVED lines=37> */
.L_x_1421:
        /* <DEDUP_REMOVED lines=15> */
.L_x_1422:
[----:B------:R-:W-:Y:S05]  /*50f0*/  BSYNC.RECONVERGENT B1 ;  /* 0x0000000000017941 */ /* 0x000fea0003800200 */
.L_x_1420:
        /* <DEDUP_REMOVED lines=39> */
.L_x_1424:
[----:B------:R-:W-:Y:S01]  /*5370*/  MOV R26, R18 ;  /* 0x00000012001a7202 */ /* 0x000fe20000000f00 */
[----:B------:R-:W-:Y:S01]  /*5380*/  IMAD.MOV.U32 R13, RZ, RZ, R19 ;  /* 0x000000ffff0d7224 */ /* 0x000fe200078e0013 */
[----:B------:R-:W-:Y:S02]  /*5390*/  MOV R14, R6 ;  /* 0x00000006000e7202 */ /* 0x000fe40000000f00 */
[----:B------:R-:W-:Y:S02]  /*53a0*/  MOV R11, R7 ;  /* 0x00000007000b7202 */ /* 0x000fe40000000f00 */
[----:B------:R-:W-:-:S07]  /*53b0*/  MOV R12, 0x53d0 ;  /* 0x000053d0000c7802 */ /* 0x000fce0000000f00 */
[----:B------:R-:W-:Y:S05]  /*53c0*/  CALL.REL.NOINC `($__internal_32_$__cuda_sm20_div_s64) ;  /* 0x0000001400b87944 */ /* 0x000fea0003c00000 */
        /* <DEDUP_REMOVED lines=11> */
.L_x_1425:
[----:B------:R-:W-:Y:S05]  /*5480*/  BSYNC.RECONVERGENT B1 ;  /* 0x0000000000017941 */ /* 0x000fea0003800200 */
.L_x_1423:
        /* <DEDUP_REMOVED lines=40> */
.L_x_1427:
        /* <DEDUP_REMOVED lines=17> */
.L_x_1428:
[----:B------:R-:W-:Y:S05]  /*5820*/  BSYNC.RECONVERGENT B1 ;  /* 0x0000000000017941 */ /* 0x000fea0003800200 */
.L_x_1426:
        /* <DEDUP_REMOVED lines=40> */
.L_x_1430:
[----:B------:R-:W-:Y:S01]  /*5ab0*/  MOV R26, R18 ;  /* 0x00000012001a7202 */ /* 0x000fe20000000f00 */
[----:B------:R-:W-:Y:S01]  /*5ac0*/  IMAD.MOV.U32 R14, RZ, RZ, R20 ;  /* 0x000000ffff0e7224 */ /* 0x000fe200078e0014 */
[----:B------:R-:W-:Y:S02]  /*5ad0*/  MOV R13, R19 ;  /* 0x00000013000d7202 */ /* 0x000fe40000000f00 */
[----:B------:R-:W-:Y:S02]  /*5ae0*/  MOV R11, R21 ;  /* 0x00000015000b7202 */ /* 0x000fe40000000f00 */
[----:B------:R-:W-:-:S07]  /*5af0*/  MOV R12, 0x5b10 ;  /* 0x00005b10000c7802 */ /* 0x000fce0000000f00 */
[----:B------:R-:W-:Y:S05]  /*5b00*/  CALL.REL.NOINC `($__internal_32_$__cuda_sm20_div_s64) ;  /* 0x0000000c00e87944 */ /* 0x000fea0003c00000 */
        /* <DEDUP_REMOVED lines=11> */
.L_x_1431:
[----:B------:R-:W-:Y:S05]  /*5bc0*/  BSYNC.RECONVERGENT B1 ;  /* 0x0000000000017941 */ /* 0x000fea0003800200 */
.L_x_1429:
        /* <DEDUP_REMOVED lines=11> */
.L_x_1419:
        /* <DEDUP_REMOVED lines=35> */
.L_x_1434:
[----:B------:R-:W-:Y:S01]  /*5eb0*/  MOV R26, R18 ;  /* 0x00000012001a7202 */ /* 0x000fe20000000f00 */
[----:B------:R-:W-:Y:S01]  /*5ec0*/  IMAD.MOV.U32 R13, RZ, RZ, R19 ;  /* 0x000000ffff0d7224 */ /* 0x000fe200078e0013 */
[----:B------:R-:W-:Y:S02]  /*5ed0*/  MOV R14, R4 ;  /* 0x00000004000e7202 */ /* 0x000fe40000000f00 */
[----:B------:R-:W-:Y:S02]  /*5ee0*/  MOV R11, R5 ;  /* 0x00000005000b7202 */ /* 0x000fe40000000f00 */
[----:B------:R-:W-:-:S07]  /*5ef0*/  MOV R12, 0x5f10 ;  /* 0x00005f10000c7802 */ /* 0x000fce0000000f00 */
[----:B------:R-:W-:Y:S05]  /*5f00*/  CALL.REL.NOINC `($__internal_32_$__cuda_sm20_div_s64) ;  /* 0x0000000800e87944 */ /* 0x000fea0003c00000 */
        /* <DEDUP_REMOVED lines=8> */
.L_x_1435:
[----:B------:R-:W-:Y:S05]  /*5f90*/  BSYNC.RECONVERGENT B1 ;  /* 0x0000000000017941 */ /* 0x000fea0003800200 */
.L_x_1433:
        /* <DEDUP_REMOVED lines=39> */
.L_x_1437:
[----:B------:R-:W-:Y:S01]  /*6210*/  MOV R26, R18 ;  /* 0x00000012001a7202 */ /* 0x000fe20000000f00 */
[----:B------:R-:W-:Y:S01]  /*6220*/  IMAD.MOV.U32 R13, RZ, RZ, R19 ;  /* 0x000000ffff0d7224 */ /* 0x000fe200078e0013 */
[----:B------:R-:W-:Y:S02]  /*6230*/  MOV R14, R16 ;  /* 0x00000010000e7202 */ /* 0x000fe40000000f00 */
[----:B------:R-:W-:Y:S02]  /*6240*/  MOV R11, R17 ;  /* 0x00000011000b7202 */ /* 0x000fe40000000f00 */
[----:B------:R-:W-:-:S07]  /*6250*/  MOV R12, 0x6270 ;  /* 0x00006270000c7802 */ /* 0x000fce0000000f00 */
[----:B------:R-:W-:Y:S05]  /*6260*/  CALL.REL.NOINC `($__internal_32_$__cuda_sm20_div_s64) ;  /* 0x0000000800107944 */ /* 0x000fea0003c00000 */
        /* <DEDUP_REMOVED lines=11> */
.L_x_1438:
[----:B------:R-:W-:Y:S05]  /*6320*/  BSYNC.RECONVERGENT B1 ;  /* 0x0000000000017941 */ /* 0x000fea0003800200 */
.L_x_1436:
        /* <DEDUP_REMOVED lines=11> */
.L_x_1432:
        /* <DEDUP_REMOVED lines=31> */
.L_x_1440:
[----:B------:R-:W-:Y:S01]  /*65d0*/  IMAD.MOV.U32 R24, RZ, RZ, R20 ;  /* 0x000000ffff187224 */ /* 0x000fe200078e0014 */
[----:B------:R-:W-:-:S07]  /*65e0*/  MOV R26, 0x6600 ;  /* 0x00006600001a7802 */ /* 0x000fce0000000f00 */
[----:B------:R-:W-:Y:S05]  /*65f0*/  CALL.REL.NOINC `($__internal_33_$__cuda_sm20_rem_s64) ;  /* 0x0000000800787944 */ /* 0x000fea0003c00000 */
[----:B------:R-:W-:Y:S02]  /*6600*/  MOV R4, R6 ;  /* 0x0000000600047202 */ /* 0x000fe40000000f00 */
[----:B------:R-:W-:-:S07]  /*6610*/  MOV R5, R7 ;  /* 0x0000000700057202 */ /* 0x000fce0000000f00 */
.L_x_1441:
[----:B------:R-:W-:Y:S05]  /*6620*/  BSYNC.RECONVERGENT B1 ;  /* 0x0000000000017941 */ /* 0x000fea0003800200 */
.L_x_1439:
        /* <DEDUP_REMOVED lines=9> */
.L_x_1392:
[----:B------:R-:W2:Y:S04]  /*66c0*/  LDG.E.U16 R8, desc[UR12][R8.64] ;  /* 0x0000000c08087981 */ /* 0x000ea8000c1e1500 */
[----:B--2---:R1:W-:Y:S02]  /*66d0*/  STS.U16 [R3], R8 ;  /* 0x0000000803007388 */ /* 0x0043e40000000400 */
.L_x_1391:
[----:B------:R-:W-:Y:S05]  /*66e0*/  BSYNC.RECONVERGENT B0 ;  /* 0x0000000000007941 */ /* 0x000fea0003800200 */
.L_x_1343:
[----:B------:R-:W-:Y:S01]  /*66f0*/  BAR.SYNC.DEFER_BLOCKING 0x0 ;  /* 0x0000000000007b1d */ /* 0x000fe20000010000 */
[----:B------:R-:W-:Y:S02]  /*6700*/  ISETP.GE.U32.AND P0, PT, R2, 0x42, PT ;  /* 0x000000420200780c */ /* 0x000fe40003f06070 */
[----:B------:R-:W-:-:S11]  /*6710*/  ISETP.GT.U32.AND P1, PT, R0, 0x1f, PT ;  /* 0x0000001f0000780c */ /* 0x000fd60003f24070 */
[----:B------:R-:W-:Y:S05]  /*6720*/  @!P0 BRA `(.L_x_1442) ;  /* 0x0000000000308947 */ /* 0x000fea0003800000 */
.L_x_1443:
[----:B------:R-:W-:-:S04]  /*6730*/  SHF.R.U32.HI R7, RZ, 0x1, R2 ;  /* 0x00000001ff077819 */ /* 0x000fc80000011602 */
[----:B------:R-:W-:-:S13]  /*6740*/  ISETP.GE.U32.AND P0, PT, R0, R7, PT ;  /* 0x000000070000720c */ /* 0x000fda0003f06070 */
[----:B0-----:R-:W-:-:S04]  /*6750*/  @!P0 LOP3.LUT R4, R2, 0x7fe, RZ, 0xc0, !PT ;  /* 0x000007fe02048812 */ /* 0x001fc800078ec0ff */
[----:B------:R-:W-:Y:S02]  /*6760*/  @!P0 IADD3 R5, PT, PT, R3, R4, RZ ;  /* 0x0000000403058210 */ /* 0x000fe40007ffe0ff */
[----:B------:R-:W-:Y:S04]  /*6770*/  @!P0 LDS.U16 R4, [R3] ;  /* 0x0000000003048984 */ /* 0x000fe80000000400 */
[----:B------:R-:W0:Y:S02]  /*6780*/  @!P0 LDS.U16 R5, [R5] ;  /* 0x0000000005058984 */ /* 0x000e240000000400 */
[----:B0-----:R-:W-:-:S05]  /*6790*/  @!P0 IADD3 R4, PT, PT, R4, R5, RZ ;  /* 0x0000000504048210 */ /* 0x001fca0007ffe0ff */
[----:B------:R2:W-:Y:S01]  /*67a0*/  @!P0 STS.U16 [R3], R4 ;  /* 0x0000000403008388 */ /* 0x0005e20000000400 */
[----:B------:R-:W-:Y:S01]  /*67b0*/  BAR.SYNC.DEFER_BLOCKING 0x0 ;  /* 0x0000000000007b1d */ /* 0x000fe20000010000 */
[----:B------:R-:W-:Y:S01]  /*67c0*/  ISETP.GT.U32.AND P0, PT, R2, 0x83, PT ;  /* 0x000000830200780c */ /* 0x000fe20003f04070 */
[----:B------:R-:W-:-:S12]  /*67d0*/  IMAD.MOV.U32 R2, RZ, RZ, R7 ;  /* 0x000000ffff027224 */ /* 0x000fd800078e0007 */
[----:B--2---:R-:W-:Y:S05]  /*67e0*/  @P0 BRA `(.L_x_1443) ;  /* 0xfffffffc00d00947 */ /* 0x004fea000383ffff */
.L_x_1442:
[----:B------:R-:W-:Y:S05]  /*67f0*/  @P1 EXIT ;  /* 0x000000000000194d */ /* 0x000fea0003800000 */
[----:B------:R-:W-:Y:S01]  /*6800*/  LDS.U16 R2, [R3] ;  /* 0x0000000003027984 */ /* 0x000fe20000000400 */
[----:B------:R-:W-:-:S03]  /*6810*/  ISETP.NE.AND P0, PT, R0, RZ, PT ;  /* 0x000000ff0000720c */ /* 0x000fc60003f05270 */
[----:B------:R-:W2:Y:S02]  /*6820*/  LDS.U16 R5, [R3+0x40] ;  /* 0x0000400003057984 */ /* 0x000ea40000000400 */
[----:B--2---:R-:W-:-:S05]  /*6830*/  IADD3 R2, PT, PT, R2, R5, RZ ;  /* 0x0000000502027210 */ /* 0x004fca0007ffe0ff */
[----:B------:R-:W-:Y:S04]  /*6840*/  STS.U16 [R3], R2 ;  /* 0x0000000203007388 */ /* 0x000fe80000000400 */
[----:B0-----:R-:W-:Y:S04]  /*6850*/  LDS.U16 R4, [R3] ;  /* 0x0000000003047984 */ /* 0x001fe80000000400 */
        /* <DEDUP_REMOVED lines=8> */
[----:B-1----:R-:W0:Y:S02]  /*68e0*/  LDS.U16 R8, [R3+0x8] ;  /* 0x0000080003087984 */ /* 0x002e240000000400 */
[----:B0-----:R-:W-:-:S05]  /*68f0*/  IADD3 R8, PT, PT, R5, R8, RZ ;  /* 0x0000000805087210 */ /* 0x001fca0007ffe0ff */
        /* <DEDUP_REMOVED lines=24> */
[----:B0-----:R-:W-:-:S05]  /*6a80*/  MOV R3, UR4 ;  /* 0x0000000400037c02 */ /* 0x001fca0008000f00 */
[----:B-1----:R-:W-:Y:S01]  /*6a90*/  STG.E.U16 desc[UR12][R2.64], R5 ;  /* 0x0000000502007986 */ /* 0x002fe2000c10150c */
[----:B------:R-:W-:Y:S05]  /*6aa0*/  EXIT ;  /* 0x000000000000794d */ /* 0x000fea0003800000 */
        .weak           $__internal_32_$__cuda_sm20_div_s64
        .type           $__internal_32_$__cuda_sm20_div_s64,@function
        .size           $__internal_32_$__cuda_sm20_div_s64,($__internal_33_$__cuda_sm20_rem_s64 - $__internal_32_$__cuda_sm20_div_s64)
$__internal_32_$__cuda_sm20_div_s64:
        /* <DEDUP_REMOVED lines=82> */
[----:B------:R-:W-:Y:S06]  /*6fd0*/  RET.REL.NODEC R12 `(contiguous_reduce2_u16) ;  /* 0xffffff900c087950 */ /* 0x000fec0003c3ffff */
        .weak           $__internal_33_$__cuda_sm20_rem_s64
        .type           $__internal_33_$__cuda_sm20_rem_s64,@function
        .size           $__internal_33_$__cuda_sm20_rem_s64,(.L_x_3131 - $__internal_33_$__cuda_sm20_rem_s64)
$__internal_33_$__cuda_sm20_rem_s64:
        /* <DEDUP_REMOVED lines=76> */
[----:B------:R-:W-:Y:S06]  /*74a0*/  RET.REL.NODEC R26 `(contiguous_reduce2_u16) ;  /* 0xffffff881ad47950 */ /* 0x000fec0003c3ffff */
.L_x_1444:
        /* <DEDUP_REMOVED lines=13> */
.L_x_3131:


//--------------------- .text.uncontiguous_fast_reduce_u16 --------------------------
	.section	.text.uncontiguous_fast_reduce_u16,"ax",@progbits
	.align	128
        .global         uncontiguous_fast_reduce_u16
        .type           uncontiguous_fast_reduce_u16,@function
        .size           uncontiguous_fast_reduce_u16,(.L_x_3133 - uncontiguous_fast_reduce_u16)
        .other          uncontiguous_fast_reduce_u16,@"STO_CUDA_ENTRY STV_DEFAULT"
uncontiguous_fast_reduce_u16:
.text.uncontiguous_fast_reduce_u16:
        /* <DEDUP_REMOVED lines=37> */
.L_x_1473:
        /* <DEDUP_REMOVED lines=32> */
.L_x_1450:
[----:B------:R-:W-:Y:S01]  /*0450*/  MOV R26, R6 ;  /* 0x00000006001a7202 */ /* 0x000fe20000000f00 */
[----:B------:R-:W-:Y:S01]  /*0460*/  IMAD.MOV.U32 R13, RZ, RZ, R9 ;  /* 0x000000ffff0d7224 */ /* 0x000fe200078e0009 */
[----:B------:R-:W-:Y:S01]  /*0470*/  MOV R14, R40 ;  /* 0x00000028000e7202 */ /* 0x000fe20000000f00 */
[----:B------:R-:W-:Y:S01]  /*0480*/  IMAD.MOV.U32 R11, RZ, RZ, R41 ;  /* 0x000000ffff0b7224 */ /* 0x000fe200078e0029 */
[----:B------:R-:W-:-:S07]  /*0490*/  MOV R12, 0x4b0 ;  /* 0x000004b0000c7802 */ /* 0x000fce0000000f00 */
[----:B-1----:R-:W-:Y:S05]  /*04a0*/  CALL.REL.NOINC `($__internal_34_$__cuda_sm20_div_s64) ;  /* 0x0000006400187944 */ /* 0x002fea0003c00000 */
        /* <DEDUP_REMOVED lines=10> */
.L_x_1451:
[----:B------:R-:W-:Y:S05]  /*0550*/  BSYNC.RECONVERGENT B1 ;  /* 0x0000000000017941 */ /* 0x000fea0003800200 */
.L_x_1449:
        /* <DEDUP_REMOVED lines=33> */
.L_x_1453:
[----:B------:R-:W-:Y:S01]  /*0770*/  IMAD.MOV.U32 R26, RZ, RZ, R20 ;  /* 0x000000ffff1a7224 */ /* 0x000fe200078e0014 */
[----:B------:R-:W-:Y:S01]  /*0780*/  MOV R13, R7 ;  /* 0x00000007000d7202 */ /* 0x000fe20000000f00 */
[----:B------:R-:W-:Y:S01]  /*0790*/  IMAD.MOV.U32 R14, RZ, RZ, R40 ;  /* 0x000000ffff0e7224 */ /* 0x000fe200078e0028 */
[----:B------:R-:W-:Y:S02]  /*07a0*/  MOV R11, R41 ;  /* 0x00000029000b7202 */ /* 0x000fe40000000f00 */
[----:B------:R-:W-:-:S07]  /*07b0*/  MOV R12, 0x7d0 ;  /* 0x000007d0000c7802 */ /* 0x000fce0000000f00 */
[----:B------:R-:W-:Y:S05]  /*07c0*/  CALL.REL.NOINC `($__internal_34_$__cuda_sm20_div_s64) ;  /* 0x0000006000507944 */ /* 0x000fea0003c00000 */
        /* <DEDUP_REMOVED lines=9> */
.L_x_1454:
[----:B------:R-:W-:Y:S05]  /*0860*/  BSYNC.RECONVERGENT B1 ;  /* 0x0000000000017941 */ /* 0x000fea0003800200 */
.L_x_1452:
        /* <DEDUP_REMOVED lines=34> */
.L_x_1456:
[----:B------:R-:W-:Y:S01]  /*0a90*/  MOV R26, R34 ;  /* 0x00000022001a7202 */ /* 0x000fe20000000f00 */
[----:B------:R-:W-:Y:S01]  /*0aa0*/  IMAD.MOV.U32 R13, RZ, RZ, R35 ;  /* 0x000000ffff0d7224 */ /* 0x000fe200078e0023 */
[----:B------:R-:W-:Y:S01]  /*0ab0*/  MOV R14, R20 ;  /* 0x00000014000e7202 */ /* 0x000fe20000000f00 */
[----:B------:R-:W-:Y:S01]  /*0ac0*/  IMAD.MOV.U32 R11, RZ, RZ, R21 ;  /* 0x000000ffff0b7224 */ /* 0x000fe200078e0015 */
[----:B------:R-:W-:-:S07]  /*0ad0*/  MOV R12, 0xaf0 ;  /* 0x00000af0000c7802 */ /* 0x000fce0000000f00 */
[----:B------:R-:W-:Y:S05]  /*0ae0*/  CALL.REL.NOINC `($__internal_34_$__cuda_sm20_div_s64) ;  /* 0x0000005c00887944 */ /* 0x000fea0003c00000 */
        /* <DEDUP_REMOVED lines=10> */
.L_x_1457:
[----:B------:R-:W-:Y:S05]  /*0b90*/  BSYNC.RECONVERGENT B1 ;  /* 0x0000000000017941 */ /* 0x000fea0003800200 */
.L_x_1455:
        /* <DEDUP_REMOVED lines=34> */
.L_x_1459:
        /* <DEDUP_REMOVED lines=16> */
.L_x_1460:
[----:B------:R-:W-:Y:S05]  /*0ec0*/  BSYNC.RECONVERGENT B1 ;  /* 0x0000000000017941 */ /* 0x000fea0003800200 */
.L_x_1458:
        /* <DEDUP_REMOVED lines=36> */
.L_x_1462:
        /* <DEDUP_REMOVED lines=16> */
.L_x_1463:
[----:B------:R-:W-:Y:S05]  /*1210*/  BSYNC.RECONVERGENT B1 ;  /* 0x0000000000017941 */ /* 0x000fea0003800200 */
.L_x_1461:
        /* <DEDUP_REMOVED lines=35> */
.L_x_1465:
[----:B------:R-:W-:Y:S01]  /*1450*/  IMAD.MOV.U32 R26, RZ, RZ, R34 ;  /* 0x000000ffff1a7224 */ /* 0x000fe200078e0022 */
[----:B------:R-:W-:Y:S01]  /*1460*/  MOV R13, R35 ;  /* 0x00000023000d7202 */ /* 0x000fe20000000f00 */
[----:B------:R-:W-:Y:S01]  /*1470*/  IMAD.MOV.U32 R14, RZ, RZ, R20 ;  /* 0x000000ffff0e7224 */ /* 0x000fe200078e0014 */
[----:B------:R-:W-:Y:S02]  /*1480*/  MOV R11, R21 ;  /* 0x00000015000b7202 */ /* 0x000fe40000000f00 */
[----:B------:R-:W-:-:S07]  /*1490*/  MOV R12, 0x14b0 ;  /* 0x000014b0000c7802 */ /* 0x000fce0000000f00 */
[----:B------:R-:W-:Y:S05]  /*14a0*/  CALL.REL.NOINC `($__internal_34_$__cuda_sm20_div_s64) ;  /* 0x0000005400187944 */ /* 0x000fea0003c00000 */
        /* <DEDUP_REMOVED lines=10> */
.L_x_1466:
[----:B------:R-:W-:Y:S05]  /*1550*/  BSYNC.RECONVERGENT B1 ;  /* 0x0000000000017941 */ /* 0x000fea0003800200 */
.L_x_1464:
        /* <DEDUP_REMOVED lines=34> */
.L_x_1468:
[----:B------:R-:W-:Y:S01]  /*1780*/  IMAD.MOV.U32 R26, RZ, RZ, R38 ;  /* 0x000000ffff1a7224 */ /* 0x000fe200078e0026 */
[----:B------:R-:W-:Y:S01]  /*1790*/  MOV R13, R39 ;  /* 0x00000027000d7202 */ /* 0x000fe20000000f00 */
[----:B------:R-:W-:Y:S01]  /*17a0*/  IMAD.MOV.U32 R14, RZ, RZ, R20 ;  /* 0x000000ffff0e7224 */ /* 0x000fe200078e0014 */
[----:B------:R-:W-:Y:S02]  /*17b0*/  MOV R11, R21 ;  /* 0x00000015000b7202 */ /* 0x000fe40000000f00 */
[----:B------:R-:W-:-:S07]  /*17c0*/  MOV R12, 0x17e0 ;  /* 0x000017e0000c7802 */ /* 0x000fce0000000f00 */
[----:B------:R-:W-:Y:S05]  /*17d0*/  CALL.REL.NOINC `($__internal_34_$__cuda_sm20_div_s64) ;  /* 0x00000050004c7944 */ /* 0x000fea0003c00000 */
        /* <DEDUP_REMOVED lines=10> */
.L_x_1469:
[----:B------:R-:W-:Y:S05]  /*1880*/  BSYNC.RECONVERGENT B1 ;  /* 0x0000000000017941 */ /* 0x000fea0003800200 */
.L_x_1467:
        /* <DEDUP_REMOVED lines=35> */
.L_x_1471:
[----:B------:R-:W-:Y:S01]  /*1ac0*/  MOV R26, R34 ;  /* 0x00000022001a7202 */ /* 0x000fe20000000f00 */
[----:B------:R-:W-:Y:S01]  /*1ad0*/  IMAD.MOV.U32 R13, RZ, RZ, R35 ;  /* 0x000000ffff0d7224 */ /* 0x000fe200078e0023 */
[----:B------:R-:W-:Y:S01]  /*1ae0*/  MOV R14, R20 ;  /* 0x00000014000e7202 */ /* 0x000fe20000000f00 */
[----:B------:R-:W-:Y:S01]  /*1af0*/  IMAD.MOV.U32 R11, RZ, RZ, R21 ;  /* 0x000000ffff0b7224 */ /* 0x000fe200078e0015 */
[----:B------:R-:W-:-:S07]  /*1b00*/  MOV R12, 0x1b20 ;  /* 0x00001b20000c7802 */ /* 0x000fce0000000f00 */
[----:B------:R-:W-:Y:S05]  /*1b10*/  CALL.REL.NOINC `($__internal_34_$__cuda_sm20_div_s64) ;  /* 0x0000004c007c7944 */ /* 0x000fea0003c00000 */
        /* <DEDUP_REMOVED lines=10> */
.L_x_1472:
[----:B------:R-:W-:Y:S05]  /*1bc0*/  BSYNC.RECONVERGENT B1 ;  /* 0x0000000000017941 */ /* 0x000fea0003800200 */
.L_x_1470:
        /* <DEDUP_REMOVED lines=8> */
.L_x_1448:
        /* <DEDUP_REMOVED lines=35> */
.L_x_1476:
        /* <DEDUP_REMOVED lines=16> */
.L_x_1477:
[----:B------:R-:W-:Y:S05]  /*1f80*/  BSYNC.RECONVERGENT B1 ;  /* 0x0000000000017941 */ /* 0x000fea0003800200 */
.L_x_1475:
        /* <DEDUP_REMOVED lines=34> */
.L_x_1479:
        /* <DEDUP_REMOVED lines=16> */
.L_x_1480:
[----:B------:R-:W-:Y:S05]  /*22b0*/  BSYNC.RECONVERGENT B1 ;  /* 0x0000000000017941 */ /* 0x000fea0003800200 */
.L_x_1478:
        /* <DEDUP_REMOVED lines=35> */
.L_x_1482:
        /* <DEDUP_REMOVED lines=16> */
.L_x_1483:
[----:B------:R-:W-:Y:S05]  /*25f0*/  BSYNC.RECONVERGENT B1 ;  /* 0x0000000000017941 */ /* 0x000fea0003800200 */
.L_x_1481:
        /* <DEDUP_REMOVED lines=35> */
.L_x_1485:
[----:B------:R-:W-:Y:S01]  /*2830*/  IMAD.MOV.U32 R26, RZ, RZ, R18 ;  /* 0x000000ffff1a7224 */ /* 0x000fe200078e0012 */
[----:B------:R-:W-:Y:S01]  /*2840*/  MOV R13, R19 ;  /* 0x00000013000d7202 */ /* 0x000fe20000000f00 */
[----:B------:R-:W-:Y:S01]  /*2850*/  IMAD.MOV.U32 R14, RZ, RZ, R16 ;  /* 0x000000ffff0e7224 */ /* 0x000fe200078e0010 */
[----:B------:R-:W-:Y:S02]  /*2860*/  MOV R11, R17 ;  /* 0x00000011000b7202 */ /* 0x000fe40000000f00 */
[----:B------:R-:W-:-:S07]  /*2870*/  MOV R12, 0x2890 ;  /* 0x00002890000c7802 */ /* 0x000fce0000000f00 */
[----:B------:R-:W-:Y:S05]  /*2880*/  CALL.REL.NOINC `($__internal_34_$__cuda_sm20_div_s64) ;  /* 0x0000004000207944 */ /* 0x000fea0003c00000 */
        /* <DEDUP_REMOVED lines=10> */
.L_x_1486:
[----:B------:R-:W-:Y:S05]  /*2930*/  BSYNC.RECONVERGENT B1 ;  /* 0x0000000000017941 */ /* 0x000fea0003800200 */
.L_x_1484:
[----:B------:R-:W-:Y:S01]  /*2940*/  IMAD R11, R11, R34, RZ ;  /* 0x000000220b0b7224 */ /* 0x000fe200078e02ff */
[----:B------:R-:W-:Y:S01]  /*2950*/  IADD3 R8, PT, PT, R8, -0x2, RZ ;  /* 0xfffffffe08087810 */ /* 0x000fe20007ffe0ff */
[----:B------:R-:W-:Y:S02]  /*2960*/  IMAD.MOV.U32 R38, RZ, RZ, R22 ;  /* 0x000000ffff267224 */ /* 0x000fe400078e0016 */
[-C--:B------:R-:W-:Y:S02]  /*2970*/  IMAD R11, R35, R10.reuse, R11 ;  /* 0x0000000a230b7224 */ /* 0x080fe400078e020b */
[----:B------:R-:W-:-:S04]  /*2980*/  IMAD.WIDE.U32 R22, R34, R10, R38 ;  /* 0x0000000a22167225 */ /* 0x000fc800078e0026 */
[----:B------:R-:W-:-:S07]  /*2990*/  IMAD.IADD R23, R23, 0x1, R11 ;  /* 0x0000000117177824 */ /* 0x000fce00078e020b */
.L_x_1474:
        /* <DEDUP_REMOVED lines=31> */
.L_x_1488:
[----:B------:R-:W-:Y:S01]  /*2b90*/  MOV R18, R6 ;  /* 0x0000000600127202 */ /* 0x000fe20000000f00 */
[----:B------:R-:W-:Y:S01]  /*2ba0*/  IMAD.MOV.U32 R21, RZ, RZ, R9 ;  /* 0x000000ffff157224 */ /* 0x000fe200078e0009 */
[----:B------:R-:W-:Y:S01]  /*2bb0*/  MOV R24, R16 ;  /* 0x0000001000187202 */ /* 0x000fe20000000f00 */
[----:B------:R-:W-:Y:S01]  /*2bc0*/  IMAD.MOV.U32 R19, RZ, RZ, R17 ;  /* 0x000000ffff137224 */ /* 0x000fe200078e0011 */
[----:B------:R-:W-:-:S07]  /*2bd0*/  MOV R26, 0x2bf0 ;  /* 0x00002bf0001a7802 */ /* 0x000fce0000000f00 */
[----:B------:R-:W-:Y:S05]  /*2be0*/  CALL.REL.NOINC `($__internal_35_$__cuda_sm20_rem_s64) ;  /* 0x0000004000947944 */ /* 0x000fea0003c00000 */
.L_x_1489:
[----:B------:R-:W-:Y:S05]  /*2bf0*/  BSYNC.RECONVERGENT B1 ;  /* 0x0000000000017941 */ /* 0x000fea0003800200 */
.L_x_1487:
        /* <DEDUP_REMOVED lines=30> */
.L_x_1491:
[----:B------:R-:W-:Y:S01]  /*2de0*/  MOV R24, R16 ;  /* 0x0000001000187202 */ /* 0x000fe20000000f00 */
[----:B------:R-:W-:Y:S01]  /*2df0*/  IMAD.MOV.U32 R19, RZ, RZ, R17 ;  /* 0x000000ffff137224 */ /* 0x000fe200078e0011 */
[----:B------:R-:W-:Y:S01]  /*2e00*/  MOV R18, R20 ;  /* 0x0000001400127202 */ /* 0x000fe20000000f00 */
[----:B------:R-:W-:Y:S01]  /*2e10*/  IMAD.MOV.U32 R21, RZ, RZ, R7 ;  /* 0x000000ffff157224 */ /* 0x000fe200078e0007 */
[----:B------:R-:W-:-:S07]  /*2e20*/  MOV R26, 0x2e40 ;  /* 0x00002e40001a7802 */ /* 0x000fce0000000f00 */
[----:B------:R-:W-:Y:S05]  /*2e30*/  CALL.REL.NOINC `($__internal_35_$__cuda_sm20_rem_s64) ;  /* 0x0000004000007944 */ /* 0x000fea0003c00000 */
[----:B------:R-:W-:Y:S01]  /*2e40*/  MOV R6, R10 ;  /* 0x0000000a00067202 */ /* 0x000fe20000000f00 */
[----:B------:R-:W-:-:S07]  /*2e50*/  IMAD.MOV.U32 R7, RZ, RZ, R11 ;  /* 0x000000ffff077224 */ /* 0x000fce00078e000b */
.L_x_1492:
[----:B------:R-:W-:Y:S05]  /*2e60*/  BSYNC.RECONVERGENT B1 ;  /* 0x0000000000017941 */ /* 0x000fea0003800200 */
.L_x_1490:
[----:B------:R-:W-:Y:S02]  /*2e70*/  IMAD R7, R7, R8, RZ ;  /* 0x0000000807077224 */ /* 0x000fe400078e02ff */
[----:B------:R-:W-:-:S04]  /*2e80*/  IMAD.WIDE.U32 R22, R8, R6, R22 ;  /* 0x0000000608167225 */ /* 0x000fc800078e0016 */
[----:B------:R-:W-:-:S05]  /*2e90*/  IMAD R7, R9, R6, R7 ;  /* 0x0000000609077224 */ /* 0x000fca00078e0207 */
[----:B------:R-:W-:-:S07]  /*2ea0*/  IADD3 R23, PT, PT, R23, R7, RZ ;  /* 0x0000000717177210 */ /* 0x000fce0007ffe0ff */
.L_x_1447:
        /* <DEDUP_REMOVED lines=10> */
.L_x_1446:
        /* <DEDUP_REMOVED lines=9> */
[----:B------:R-:W-:Y:S02]  /*2fe0*/  MOV R15, RZ ;  /* 0x000000ff000f7202 */ /* 0x000fe40000000f00 */
[----:B------:R-:W-:Y:S02]  /*2ff0*/  LOP3.LUT R9, R11, 0x7, RZ, 0xc0, !PT ;  /* 0x000000070b097812 */ /* 0x000fe400078ec0ff */
[----:B------:R-:W-:-:S07]  /*3000*/  MOV R5, RZ ;  /* 0x000000ff00057202 */ /* 0x000fce0000000f00 */
[----:B------:R-:W-:Y:S05]  /*3010*/  @!P0 BRA `(.L_x_1495) ;  /* 0x0000001c00248947 */ /* 0x000fea0003800000 */
[----:B------:R-:W0:Y:S01]  /*3020*/  LDC.64 R34, c[0x0][0x390] ;  /* 0x0000e400ff227b82 */ /* 0x000e220000000a00 */
[C---:B------:R-:W-:Y:S01]  /*3030*/  LOP3.LUT R7, R11.reuse, 0xfffffff8, RZ, 0xc0, !PT ;  /* 0xfffffff80b077812 */ /* 0x040fe200078ec0ff */
[----:B------:R-:W-:Y:S01]  /*3040*/  VIADD R8, R11, 0xfffffffc ;  /* 0xfffffffc0b087836 */ /* 0x000fe20000000000 */
[----:B------:R-:W-:Y:S01]  /*3050*/  MOV R6, RZ ;  /* 0x000000ff00067202 */ /* 0x000fe20000000f00 */
[----:B------:R-:W-:Y:S01]  /*3060*/  IMAD.MOV.U32 R5, RZ, RZ, RZ ;  /* 0x000000ffff057224 */ /* 0x000fe200078e00ff */
[----:B------:R-:W-:-:S03]  /*3070*/  IADD3 R7, PT, PT, -R7, RZ, RZ ;  /* 0x000000ff07077210 */ /* 0x000fc60007ffe1ff */
[----:B------:R-:W1:Y:S08]  /*3080*/  LDC.64 R16, c[0x0][0x398] ;  /* 0x0000e600ff107b82 */ /* 0x000e700000000a00 */
[----:B------:R-:W2:Y:S08]  /*3090*/  LDC.64 R18, c[0x0][0x390] ;  /* 0x0000e400ff127b82 */ /* 0x000eb00000000a00 */
[----:B------:R-:W3:Y:S02]  /*30a0*/  LDC.64 R22, c[0x0][0x398] ;  /* 0x0000e600ff167b82 */ /* 0x000ee40000000a00 */
.L_x_1520:
        /* <DEDUP_REMOVED lines=32> */
.L_x_1497:
[----:B------:R-:W-:Y:S01]  /*32b0*/  IMAD.MOV.U32 R26, RZ, RZ, R10 ;  /* 0x000000ffff1a7224 */ /* 0x000fe200078e000a */
[----:B------:R-:W-:Y:S01]  /*32c0*/  MOV R13, R15 ;  /* 0x0000000f000d7202 */ /* 0x000fe20000000f00 */
[----:B------:R-:W-:Y:S01]  /*32d0*/  IMAD.MOV.U32 R14, RZ, RZ, R20 ;  /* 0x000000ffff0e7224 */ /* 0x000fe200078e0014 */
[----:B------:R-:W-:Y:S02]  /*32e0*/  MOV R11, R21 ;  /* 0x00000015000b7202 */ /* 0x000fe40000000f00 */
[----:B------:R-:W-:-:S07]  /*32f0*/  MOV R12, 0x3310 ;  /* 0x00003310000c7802 */ /* 0x000fce0000000f00 */
[----:B-123--:R-:W-:Y:S05]  /*3300*/  CALL.REL.NOINC `($__internal_34_$__cuda_sm20_div_s64) ;  /* 0x0000003400807944 */ /* 0x00efea0003c00000 */
        /* <DEDUP_REMOVED lines=9> */
[----:B------:R-:W-:-:S07]  /*33a0*/  IADD3 R13, PT, PT, R11, R13, RZ ;  /* 0x0000000d0b0d7210 */ /* 0x000fce0007ffe0ff */
.L_x_1498:
[----:B------:R-:W-:Y:S05]  /*33b0*/  BSYNC.RECONVERGENT B1 ;  /* 0x0000000000017941 */ /* 0x000fea0003800200 */
.L_x_1496:
[----:B------:R-:W-:Y:S02]  /*33c0*/  VIADD R15, R8, 0x2 ;  /* 0x00000002080f7836 */ /* 0x000fe40000000000 */
[----:B---3--:R-:W-:-:S04]  /*33d0*/  IMAD.WIDE.U32 R10, R4, 0x8, R22 ;  /* 0x00000008040a7825 */ /* 0x008fc800078e0016 */
[----:B--2---:R-:W-:Y:S02]  /*33e0*/  IMAD.WIDE.U32 R38, R15, 0x8, R18 ;  /* 0x000000080f267825 */ /* 0x004fe400078e0012 */
        /* <DEDUP_REMOVED lines=35> */
.L_x_1500:
[----:B------:R-:W-:Y:S01]  /*3620*/  IMAD.MOV.U32 R26, RZ, RZ, R36 ;  /* 0x000000ffff1a7224 */ /* 0x000fe200078e0024 */
[----:B------:R-:W-:Y:S01]  /*3630*/  MOV R13, R37 ;  /* 0x00000025000d7202 */ /* 0x000fe20000000f00 */
[----:B------:R-:W-:Y:S01]  /*3640*/  IMAD.MOV.U32 R14, RZ, RZ, R38 ;  /* 0x000000ffff0e7224 */ /* 0x000fe200078e0026 */
[----:B------:R-:W-:Y:S02]  /*3650*/  MOV R11, R39 ;  /* 0x00000027000b7202 */ /* 0x000fe40000000f00 */
[----:B------:R-:W-:-:S07]  /*3660*/  MOV R12, 0x3680 ;  /* 0x00003680000c7802 */ /* 0x000fce0000000f00 */
[----:B-1----:R-:W-:Y:S05]  /*3670*/  CALL.REL.NOINC `($__internal_34_$__cuda_sm20_div_s64) ;  /* 0x0000003000a47944 */ /* 0x002fea0003c00000 */
        /* <DEDUP_REMOVED lines=11> */
.L_x_1501:
[----:B------:R-:W-:Y:S05]  /*3730*/  BSYNC.RECONVERGENT B1 ;  /* 0x0000000000017941 */ /* 0x000fea0003800200 */
.L_x_1499:
        /* <DEDUP_REMOVED lines=17> */
[----:B------:R-:W-:Y:S01]  /*3850*/  ISETP.NE.U32.AND P3, PT, R38, RZ, PT ;  /* 0x000000ff2600720c */ /* 0x000fe20003f65070 */
[----:B------:R-:W-:-:S04]  /*3860*/  IMAD.MOV.U32 R37, RZ, RZ, RZ ;  /* 0x000000ffff257224 */ /* 0x000fc800078e00ff */
        /* <DEDUP_REMOVED lines=19> */
.L_x_1503:
[----:B------:R-:W-:Y:S01]  /*39a0*/  MOV R26, R36 ;  /* 0x00000024001a7202 */ /* 0x000fe20000000f00 */
[----:B------:R-:W-:Y:S01]  /*39b0*/  IMAD.MOV.U32 R13, RZ, RZ, R37 ;  /* 0x000000ffff0d7224 */ /* 0x000fe200078e0025 */
[----:B------:R-:W-:Y:S01]  /*39c0*/  MOV R14, R38 ;  /* 0x00000026000e7202 */ /* 0x000fe20000000f00 */
[----:B------:R-:W-:Y:S01]  /*39d0*/  IMAD.MOV.U32 R11, RZ, RZ, R39 ;  /* 0x000000ffff0b7224 */ /* 0x000fe200078e0027 */
[----:B------:R-:W-:-:S07]  /*39e0*/  MOV R12, 0x3a00 ;  /* 0x00003a00000c7802 */ /* 0x000fce0000000f00 */
[----:B-1----:R-:W-:Y:S05]  /*39f0*/  CALL.REL.NOINC `($__internal_34_$__cuda_sm20_div_s64) ;  /* 0x0000002c00c47944 */ /* 0x002fea0003c00000 */
        /* <DEDUP_REMOVED lines=11> */
.L_x_1504:
[----:B------:R-:W-:Y:S05]  /*3ab0*/  BSYNC.RECONVERGENT B1 ;  /* 0x0000000000017941 */ /* 0x000fea0003800200 */
.L_x_1502:
        /* <DEDUP_REMOVED lines=37> */
.L_x_1506:
        /* <DEDUP_REMOVED lines=17> */
.L_x_1507:
[----:B------:R-:W-:Y:S05]  /*3e20*/  BSYNC.RECONVERGENT B1 ;  /* 0x0000000000017941 */ /* 0x000fea0003800200 */
.L_x_1505:
        /* <DEDUP_REMOVED lines=38> */
.L_x_1509:
        /* <DEDUP_REMOVED lines=17> */
.L_x_1510:
[----:B------:R-:W-:Y:S05]  /*41a0*/  BSYNC.RECONVERGENT B1 ;  /* 0x0000000000017941 */ /* 0x000fea0003800200 */
.L_x_1508:
        /* <DEDUP_REMOVED lines=38> */
.L_x_1512:
        /* <DEDUP_REMOVED lines=17> */
.L_x_1513:
[----:B------:R-:W-:Y:S05]  /*4520*/  BSYNC.RECONVERGENT B1 ;  /* 0x0000000000017941 */ /* 0x000fea0003800200 */
.L_x_1511:
        /* <DEDUP_REMOVED lines=37> */
.L_x_1515:
        /* <DEDUP_REMOVED lines=17> */
.L_x_1516:
[----:B------:R-:W-:Y:S05]  /*4890*/  BSYNC.RECONVERGENT B1 ;  /* 0x0000000000017941 */ /* 0x000fea0003800200 */
.L_x_1514:
        /* <DEDUP_REMOVED lines=36> */
.L_x_1518:
        /* <DEDUP_REMOVED lines=17> */
.L_x_1519:
[----:B------:R-:W-:Y:S05]  /*4bf0*/  BSYNC.RECONVERGENT B1 ;  /* 0x0000000000017941 */ /* 0x000fea0003800200 */
.L_x_1517:
        /* <DEDUP_REMOVED lines=8> */
[----:B------:R-:W-:Y:S01]  /*4c80*/  IADD3 R5, PT, PT, R5, R11, RZ ;  /* 0x0000000b05057210 */ /* 0x000fe20007ffe0ff */
[----:B------:R-:W-:Y:S06]  /*4c90*/  @P2 BRA `(.L_x_1520) ;  /* 0xffffffe400042947 */ /* 0x000fec000383ffff */
[----:B------:R-:W-:-:S07]  /*4ca0*/  VIADD R8, R8, 0x3 ;  /* 0x0000000308087836 */ /* 0x000fce0000000000 */
.L_x_1495:
        /* <DEDUP_REMOVED lines=36> */
.L_x_1523:
[----:B------:R-:W-:Y:S01]  /*4ef0*/  MOV R26, R10 ;  /* 0x0000000a001a7202 */ /* 0x000fe20000000f00 */
[----:B------:R-:W-:Y:S01]  /*4f00*/  IMAD.MOV.U32 R13, RZ, RZ, R15 ;  /* 0x000000ffff0d7224 */ /* 0x000fe200078e000f */
[----:B------:R-:W-:Y:S02]  /*4f10*/  MOV R14, R16 ;  /* 0x00000010000e7202 */ /* 0x000fe40000000f00 */
[----:B------:R-:W-:Y:S02]  /*4f20*/  MOV R11, R17 ;  /* 0x00000011000b7202 */ /* 0x000fe40000000f00 */
[----:B------:R-:W-:-:S07]  /*4f30*/  MOV R12, 0x4f50 ;  /* 0x00004f50000c7802 */ /* 0x000fce0000000f00 */
[----:B------:R-:W-:Y:S05]  /*4f40*/  CALL.REL.NOINC `($__internal_34_$__cuda_sm20_div_s64) ;  /* 0x0000001800707944 */ /* 0x000fea0003c00000 */
        /* <DEDUP_REMOVED lines=10> */
.L_x_1524:
[----:B------:R-:W-:Y:S05]  /*4ff0*/  BSYNC.RECONVERGENT B1 ;  /* 0x0000000000017941 */ /* 0x000fea0003800200 */
.L_x_1522:
[----:B------:R-:W0:Y:S01]  /*5000*/  LDC.64 R18, c[0x0][0x390] ;  /* 0x0000e400ff127b82 */ /* 0x000e220000000a00 */
[----:B------:R-:W-:-:S07]  /*5010*/  VIADD R7, R8, 0xffffffff ;  /* 0xffffffff08077836 */ /* 0x000fce0000000000 */
[----:B------:R-:W1:Y:S01]  /*5020*/  LDC.64 R10, c[0x0][0x398] ;  /* 0x0000e600ff0a7b82 */ /* 0x000e620000000a00 */
[----:B0-----:R-:W-:-:S06]  /*5030*/  IMAD.WIDE.U32 R18, R7, 0x8, R18 ;  /* 0x0000000807127825 */ /* 0x001fcc00078e0012 */
[----:B------:R-:W2:Y:S01]  /*5040*/  LDG.E.64 R18, desc[UR8][R18.64] ;  /* 0x0000000812127981 */ /* 0x000ea2000c1e1b00 */
[----:B-1----:R-:W-:-:S06]  /*5050*/  IMAD.WIDE.U32 R10, R8, 0x8, R10 ;  /* 0x00000008080a7825 */ /* 0x002fcc00078e000a */
[----:B------:R-:W3:Y:S01]  /*5060*/  LDG.E.64 R10, desc[UR8][R10.64] ;  /* 0x000000080a0a7981 */ /* 0x000ee2000c1e1b00 */
[----:B------:R-:W-:Y:S02]  /*5070*/  MOV R16, R6 ;  /* 0x0000000600107202 */ /* 0x000fe40000000f00 */
        /* <DEDUP_REMOVED lines=33> */
.L_x_1526:
        /* <DEDUP_REMOVED lines=9> */
[----:B------:R-:W-:-:S03]  /*5320*/  IADD3.X R5, PT, PT, RZ, ~R25, RZ, P0, !PT ;  /* 0x80000019ff057210 */ /* 0x000fc600007fe4ff */
[----:B------:R-:W-:-:S04]  /*5330*/  IMAD.WIDE.U32 R10, R18, R9, R10 ;  /* 0x00000009120a7225 */ /* 0x000fc800078e000a */
[----:B------:R-:W-:Y:S02]  /*5340*/  IMAD R5, R5, R18, RZ ;  /* 0x0000001205057224 */ /* 0x000fe400078e02ff */
[----:B------:R-:W-:Y:S02]  /*5350*/  IMAD.MOV.U32 R18, RZ, RZ, R24 ;  /* 0x000000ffff127224 */ /* 0x000fe400078e0018 */
[----:B------:R-:W-:Y:S01]  /*5360*/  IMAD R5, R19, R9, R5 ;  /* 0x0000000913057224 */ /* 0x000fe200078e0205 */
[----:B------:R-:W-:Y:S02]  /*5370*/  MOV R9, R10 ;  /* 0x0000000a00097202 */ /* 0x000fe40000000f00 */
[----:B------:R-:W-:Y:S02]  /*5380*/  MOV R19, R25 ;  /* 0x0000001900137202 */ /* 0x000fe40000000f00 */
[----:B------:R-:W-:-:S07]  /*5390*/  IADD3 R5, PT, PT, R11, R5, RZ ;  /* 0x000000050b057210 */ /* 0x000fce0007ffe0ff */
.L_x_1527:
[----:B------:R-:W-:Y:S05]  /*53a0*/  BSYNC.RECONVERGENT B1 ;  /* 0x0000000000017941 */ /* 0x000fea0003800200 */
.L_x_1525:
        /* <DEDUP_REMOVED lines=40> */
.L_x_1529:
[----:B------:R-:W-:Y:S01]  /*5630*/  MOV R26, R18 ;  /* 0x00000012001a7202 */ /* 0x000fe20000000f00 */
[----:B------:R-:W-:Y:S01]  /*5640*/  IMAD.MOV.U32 R14, RZ, RZ, R20 ;  /* 0x000000ffff0e7224 */ /* 0x000fe200078e0014 */
[----:B------:R-:W-:Y:S02]  /*5650*/  MOV R13, R19 ;  /* 0x00000013000d7202 */ /* 0x000fe40000000f00 */
[----:B------:R-:W-:Y:S02]  /*5660*/  MOV R11, R21 ;  /* 0x00000015000b7202 */ /* 0x000fe40000000f00 */
[----:B------:R-:W-:-:S07]  /*5670*/  MOV R12, 0x5690 ;  /* 0x00005690000c7802 */ /* 0x000fce0000000f00 */
[----:B------:R-:W-:Y:S05]  /*5680*/  CALL.REL.NOINC `($__internal_34_$__cuda_sm20_div_s64) ;  /* 0x0000001000a07944 */ /* 0x000fea0003c00000 */
[-C--:B------:R-:W-:Y:S01]  /*5690*/  IADD3 R9, P0, PT, RZ, -R24.reuse, RZ ;  /* 0x80000018ff097210 */ /* 0x080fe20007f1e0ff */
[----:B------:R-:W-:Y:S01]  /*56a0*/  IMAD.MOV.U32 R10, RZ, RZ, R18 ;  /* 0x000000ffff0a7224 */ /* 0x000fe200078e0012 */
[----:B------:R-:W-:Y:S02]  /*56b0*/  MOV R11, R19 ;  /* 0x00000013000b7202 */ /* 0x000fe40000000f00 */
[----:B------:R-:W-:Y:S02]  /*56c0*/  IADD3.X R5, PT, PT, RZ, ~R25, RZ, P0, !PT ;  /* 0x80000019ff057210 */ /* 0x000fe400007fe4ff */
[----:B------:R-:W-:Y:S01]  /*56d0*/  MOV R18, R24 ;  /* 0x0000001800127202 */ /* 0x000fe20000000f00 */
[----:B------:R-:W-:Y:S01]  /*56e0*/  IMAD.WIDE.U32 R10, R20, R9, R10 ;  /* 0x00000009140a7225 */ /* 0x000fe200078e000a */
[----:B------:R-:W-:-:S03]  /*56f0*/  MOV R19, R25 ;  /* 0x0000001900137202 */ /* 0x000fc60000000f00 */
[----:B------:R-:W-:Y:S01]  /*5700*/  IMAD R5, R5, R20, RZ ;  /* 0x0000001405057224 */ /* 0x000fe200078e02ff */
[----:B------:R-:W-:-:S03]  /*5710*/  MOV R13, R10 ;  /* 0x0000000a000d7202 */ /* 0x000fc60000000f00 */
[----:B------:R-:W-:-:S04]  /*5720*/  IMAD R5, R21, R9, R5 ;  /* 0x0000000915057224 */ /* 0x000fc800078e0205 */
[----:B------:R-:W-:-:S07]  /*5730*/  IMAD.IADD R9, R11, 0x1, R5 ;  /* 0x000000010b097824 */ /* 0x000fce00078e0205 */
.L_x_1530:
[----:B------:R-:W-:Y:S05]  /*5740*/  BSYNC.RECONVERGENT B1 ;  /* 0x0000000000017941 */ /* 0x000fea0003800200 */
.L_x_1528:
        /* <DEDUP_REMOVED lines=39> */
.L_x_1532:
        /* <DEDUP_REMOVED lines=13> */
[----:B------:R-:W-:Y:S02]  /*5a90*/  IMAD R9, R9, R20, RZ ;  /* 0x0000001409097224 */ /* 0x000fe400078e02ff */
[----:B------:R-:W-:Y:S02]  /*5aa0*/  IMAD.MOV.U32 R19, RZ, RZ, R12 ;  /* 0x000000ffff137224 */ /* 0x000fe400078e000c */
[----:B------:R-:W-:-:S05]  /*5ab0*/  IMAD R9, R21, R11, R9 ;  /* 0x0000000b15097224 */ /* 0x000fca00078e0209 */
[----:B------:R-:W-:-:S07]  /*5ac0*/  IADD3 R9, PT, PT, R13, R9, RZ ;  /* 0x000000090d097210 */ /* 0x000fce0007ffe0ff */
.L_x_1533:
[----:B------:R-:W-:Y:S05]  /*5ad0*/  BSYNC.RECONVERGENT B1 ;  /* 0x0000000000017941 */ /* 0x000fea0003800200 */
.L_x_1531:
        /* <DEDUP_REMOVED lines=9> */
.L_x_1521:
        /* <DEDUP_REMOVED lines=34> */
.L_x_1536:
[----:B------:R-:W-:Y:S01]  /*5d90*/  MOV R26, R10 ;  /* 0x0000000a001a7202 */ /* 0x000fe20000000f00 */
[----:B------:R-:W-:Y:S01]  /*5da0*/  IMAD.MOV.U32 R14, RZ, RZ, R16 ;  /* 0x000000ffff0e7224 */ /* 0x000fe200078e0010 */
[----:B------:R-:W-:Y:S02]  /*5db0*/  MOV R13, R15 ;  /* 0x0000000f000d7202 */ /* 0x000fe40000000f00 */
[----:B------:R-:W-:Y:S02]  /*5dc0*/  MOV R11, R17 ;  /* 0x00000011000b7202 */ /* 0x000fe40000000f00 */
[----:B------:R-:W-:-:S07]  /*5dd0*/  MOV R12, 0x5df0 ;  /* 0x00005df0000c7802 */ /* 0x000fce0000000f00 */
[----:B------:R-:W-:Y:S05]  /*5de0*/  CALL.REL.NOINC `($__internal_34_$__cuda_sm20_div_s64) ;  /* 0x0000000800c87944 */ /* 0x000fea0003c00000 */
[----:B------:R-:W-:Y:S01]  /*5df0*/  IADD3 R9, P0, PT, RZ, -R24, RZ ;  /* 0x80000018ff097210 */ /* 0x000fe20007f1e0ff */
[----:B------:R-:W-:Y:S01]  /*5e00*/  IMAD.MOV.U32 R11, RZ, RZ, R15 ;  /* 0x000000ffff0b7224 */ /* 0x000fe200078e000f */
[-C--:B------:R-:W-:Y:S01]  /*5e10*/  MOV R19, R25.reuse ;  /* 0x0000001900137202 */ /* 0x080fe20000000f00 */
[----:B------:R-:W-:Y:S01]  /*5e20*/  IMAD.MOV.U32 R18, RZ, RZ, R24 ;  /* 0x000000ffff127224 */ /* 0x000fe200078e0018 */
[----:B------:R-:W-:Y:S01]  /*5e30*/  IADD3.X R7, PT, PT, RZ, ~R25, RZ, P0, !PT ;  /* 0x80000019ff077210 */ /* 0x000fe200007fe4ff */
[----:B------:R-:W-:-:S04]  /*5e40*/  IMAD.WIDE.U32 R10, R16, R9, R10 ;  /* 0x00000009100a7225 */ /* 0x000fc800078e000a */
[----:B------:R-:W-:Y:S01]  /*5e50*/  IMAD R7, R7, R16, RZ ;  /* 0x0000001007077224 */ /* 0x000fe200078e02ff */
[----:B------:R-:W-:-:S03]  /*5e60*/  MOV R13, R10 ;  /* 0x0000000a000d7202 */ /* 0x000fc60000000f00 */
[----:B------:R-:W-:-:S05]  /*5e70*/  IMAD R7, R17, R9, R7 ;  /* 0x0000000911077224 */ /* 0x000fca00078e0207 */
[----:B------:R-:W-:-:S07]  /*5e80*/  IADD3 R15, PT, PT, R11, R7, RZ ;  /* 0x000000070b0f7210 */ /* 0x000fce0007ffe0ff */
.L_x_1537:
[----:B------:R-:W-:Y:S05]  /*5e90*/  BSYNC.RECONVERGENT B1 ;  /* 0x0000000000017941 */ /* 0x000fea0003800200 */
.L_x_1535:
        /* <DEDUP_REMOVED lines=39> */
.L_x_1539:
        /* <DEDUP_REMOVED lines=17> */
.L_x_1540:
[----:B------:R-:W-:Y:S05]  /*6220*/  BSYNC.RECONVERGENT B1 ;  /* 0x0000000000017941 */ /* 0x000fea0003800200 */
.L_x_1538:
[----:B------:R-:W0:Y:S02]  /*6230*/  LDC.64 R12, c[0x0][0x398] ;  /* 0x0000e600ff0c7b82 */ /* 0x000e240000000a00 */
[----:B0-----:R-:W-:-:S06]  /*6240*/  IMAD.WIDE.U32 R12, R4, 0x8, R12 ;  /* 0x00000008040c7825 */ /* 0x001fcc00078e000c */
[----:B------:R-:W2:Y:S01]  /*6250*/  LDG.E.64 R12, desc[UR8][R12.64] ;  /* 0x000000080c0c7981 */ /* 0x000ea2000c1e1b00 */
[----:B------:R-:W-:Y:S01]  /*6260*/  MOV R4, R6 ;  /* 0x0000000600047202 */ /* 0x000fe20000000f00 */
[----:B------:R-:W-:Y:S02]  /*6270*/  VIADD R8, R8, 0xfffffffe ;  /* 0xfffffffe08087836 */ /* 0x000fe40000000000 */
[-C--:B--2---:R-:W-:Y:S02]  /*6280*/  IMAD R11, R13, R17.reuse, RZ ;  /* 0x000000110d0b7224 */ /* 0x084fe400078e02ff */
[----:B------:R-:W-:-:S04]  /*6290*/  IMAD.WIDE.U32 R6, R12, R17, R4 ;  /* 0x000000110c067225 */ /* 0x000fc800078e0004 */
[----:B------:R-:W-:-:S05]  /*62a0*/  IMAD R9, R12, R9, R11 ;  /* 0x000000090c097224 */ /* 0x000fca00078e020b */
[----:B------:R-:W-:-:S07]  /*62b0*/  IADD3 R5, PT, PT, R7, R9, RZ ;  /* 0x0000000907057210 */ /* 0x000fce0007ffe0ff */
.L_x_1534:
        /* <DEDUP_REMOVED lines=30> */
.L_x_1542:
[----:B------:R-:W-:Y:S01]  /*64a0*/  IMAD.MOV.U32 R24, RZ, RZ, R18 ;  /* 0x000000ffff187224 */ /* 0x000fe200078e0012 */
[----:B------:R-:W-:Y:S02]  /*64b0*/  MOV R18, R10 ;  /* 0x0000000a00127202 */ /* 0x000fe40000000f00 */
[----:B------:R-:W-:Y:S02]  /*64c0*/  MOV R21, R15 ;  /* 0x0000000f00157202 */ /* 0x000fe40000000f00 */
[----:B------:R-:W-:-:S07]  /*64d0*/  MOV R26, 0x64f0 ;  /* 0x000064f0001a7802 */ /* 0x000fce0000000f00 */
[----:B------:R-:W-:Y:S05]  /*64e0*/  CALL.REL.NOINC `($__internal_35_$__cuda_sm20_rem_s64) ;  /* 0x0000000800547944 */ /* 0x000fea0003c00000 */
.L_x_1543:
[----:B------:R-:W-:Y:S05]  /*64f0*/  BSYNC.RECONVERGENT B1 ;  /* 0x0000000000017941 */ /* 0x000fea0003800200 */
.L_x_1541:
[----:B------:R-:W0:Y:S02]  /*6500*/  LDC.64 R12, c[0x0][0x398] ;  /* 0x0000e600ff0c7b82 */ /* 0x000e240000000a00 */
[----:B0-----:R-:W-:-:S06]  /*6510*/  IMAD.WIDE.U32 R8, R8, 0x8, R12 ;  /* 0x0000000808087825 */ /* 0x001fcc00078e000c */
[----:B------:R-:W2:Y:S01]  /*6520*/  LDG.E.64 R8, desc[UR8][R8.64] ;  /* 0x0000000808087981 */ /* 0x000ea2000c1e1b00 */
[----:B------:R-:W-:Y:S02]  /*6530*/  IMAD.MOV.U32 R7, RZ, RZ, R5 ;  /* 0x000000ffff077224 */ /* 0x000fe400078e0005 */
[-C--:B--2---:R-:W-:Y:S02]  /*6540*/  IMAD R13, R9, R10.reuse, RZ ;  /* 0x0000000a090d7224 */ /* 0x084fe400078e02ff */
[----:B------:R-:W-:-:S04]  /*6550*/  IMAD.WIDE.U32 R6, R8, R10, R6 ;  /* 0x0000000a08067225 */ /* 0x000fc800078e0006 */
[----:B------:R-:W-:-:S05]  /*6560*/  IMAD R13, R8, R11, R13 ;  /* 0x0000000b080d7224 */ /* 0x000fca00078e020d */
[----:B------:R-:W-:-:S07]  /*6570*/  IADD3 R5, PT, PT, R7, R13, RZ ;  /* 0x0000000d07057210 */ /* 0x000fce0007ffe0ff */
.L_x_1494:
[----:B------:R-:W0:Y:S02]  /*6580*/  LDCU.64 UR6, c[0x0][0x388] ;  /* 0x00007100ff0677ac */ /* 0x000e240008000a00 */
[----:B0-----:R-:W-:-:S04]  /*6590*/  LEA R4, P0, R6, UR6, 0x1 ;  /* 0x0000000606047c11 */ /* 0x001fc8000f8008ff */
[----:B------:R-:W-:-:S05]  /*65a0*/  LEA.HI.X R5, R6, UR7, R5, 0x1, P0 ;  /* 0x0000000706057c11 */ /* 0x000fca00080f0c05 */
[----:B------:R-:W2:Y:S04]  /*65b0*/  LDG.E.U16 R4, desc[UR8][R4.64] ;  /* 0x0000000804047981 */ /* 0x000ea8000c1e1500 */
[----:B--2---:R1:W-:Y:S02]  /*65c0*/  STS.U16 [R3], R4 ;  /* 0x0000000403007388 */ /* 0x0043e40000000400 */
.L_x_1493:
[----:B------:R-:W-:Y:S05]  /*65d0*/  BSYNC.RECONVERGENT B0 ;  /* 0x0000000000007941 */ /* 0x000fea0003800200 */
.L_x_1445:
[----:B------:R-:W-:Y:S01]  /*65e0*/  BAR.SYNC.DEFER_BLOCKING 0x0 ;  /* 0x0000000000007b1d */ /* 0x000fe20000010000 */
[----:B------:R-:W-:Y:S01]  /*65f0*/  UISETP.GE.U32.AND UP0, UPT, UR5, 0x42, UPT ;  /* 0x000000420500788c */ /* 0x000fe2000bf06070 */
[----:B------:R-:W-:-:S08]  /*6600*/  ISETP.GT.U32.AND P1, PT, R2, 0x1f, PT ;  /* 0x0000001f0200780c */ /* 0x000fd00003f24070 */
[----:B------:R-:W-:Y:S05]  /*6610*/  BRA.U !UP0, `(.L_x_1544) ;  /* 0x0000000108307547 */ /* 0x000fea000b800000 */
.L_x_1545:
[----:B------:R-:W-:-:S06]  /*6620*/  USHF.R.U32.HI UR4, URZ, 0x1, UR5 ;  /* 0x00000001ff047899 */ /* 0x000fcc0008011605 */
[----:B------:R-:W-:-:S13]  /*6630*/  ISETP.GE.U32.AND P0, PT, R2, UR4, PT ;  /* 0x0000000402007c0c */ /* 0x000fda000bf06070 */
[----:B------:R-:W-:Y:S01]  /*6640*/  VOTEU.ALL UP0, P0 ;  /* 0x0000000000ff7886 */ /* 0x000fe20000000000 */
[----:B012---:R-:W-:Y:S04]  /*6650*/  @!P0 LDS.U16 R4, [R3] ;  /* 0x0000000003048984 */ /* 0x007fe80000000400 */
[----:B------:R-:W-:Y:S02]  /*6660*/  @!UP0 ULOP3.LUT UR6, UR5, 0x7fe, URZ, 0xc0, !UPT ;  /* 0x000007fe05068892 */ /* 0x000fe4000f8ec0ff */
[----:B------:R-:W-:-:S03]  /*6670*/  UISETP.GT.U32.AND UP0, UPT, UR5, 0x83, UPT ;  /* 0x000000830500788c */ /* 0x000fc6000bf04070 */
[----:B------:R-:W-:-:S04]  /*6680*/  UMOV UR5, UR4 ;  /* 0x0000000400057c82 */ /* 0x000fc80008000000 */
[----:B------:R-:W0:Y:S02]  /*6690*/  @!P0 LDS.U16 R5, [R3+UR6] ;  /* 0x0000000603058984 */ /* 0x000e240008000400 */
[----:B0-----:R-:W-:-:S05]  /*66a0*/  @!P0 IADD3 R4, PT, PT, R4, R5, RZ ;  /* 0x0000000504048210 */ /* 0x001fca0007ffe0ff */
[----:B------:R2:W-:Y:S01]  /*66b0*/  @!P0 STS.U16 [R3], R4 ;  /* 0x0000000403008388 */ /* 0x0005e20000000400 */
[----:B------:R-:W-:Y:S06]  /*66c0*/  BAR.SYNC.DEFER_BLOCKING 0x0 ;  /* 0x0000000000007b1d */ /* 0x000fec0000010000 */
[----:B------:R-:W-:Y:S05]  /*66d0*/  BRA.U UP0, `(.L_x_1545) ;  /* 0xfffffffd00d07547 */ /* 0x000fea000b83ffff */
.L_x_1544:
[----:B------:R-:W-:Y:S05]  /*66e0*/  @P1 EXIT ;  /* 0x000000000000194d */ /* 0x000fea0003800000 */
[----:B012---:R-:W-:Y:S01]  /*66f0*/  LDS.U16 R4, [R3] ;  /* 0x0000000003047984 */ /* 0x007fe20000000400 */
[----:B------:R-:W-:-:S03]  /*6700*/  ISETP.NE.AND P0, PT, R2, RZ, PT ;  /* 0x000000ff0200720c */ /* 0x000fc60003f05270 */
[----:B------:R-:W0:Y:S02]  /*6710*/  LDS.U16 R5, [R3+0x40] ;  /* 0x0000400003057984 */ /* 0x000e240000000400 */
        /* <DEDUP_REMOVED lines=31> */
        .weak           $__internal_34_$__cuda_sm20_div_s64
        .type           $__internal_34_$__cuda_sm20_div_s64,@function
        .size           $__internal_34_$__cuda_sm20_div_s64,($__internal_35_$__cuda_sm20_rem_s64 - $__internal_34_$__cuda_sm20_div_s64)
$__internal_34_$__cuda_sm20_div_s64:
        /* <DEDUP_REMOVED lines=82> */
[----:B------:R-:W-:Y:S06]  /*6e30*/  RET.REL.NODEC R12 `(uncontiguous_fast_reduce_u16) ;  /* 0xffffff900c707950 */ /* 0x000fec0003c3ffff */
        .weak           $__internal_35_$__cuda_sm20_rem_s64
        .type           $__internal_35_$__cuda_sm20_rem_s64,@function
        .size           $__internal_35_$__cuda_sm20_rem_s64,(.L_x_3133 - $__internal_35_$__cuda_sm20_rem_s64)
$__internal_35_$__cuda_sm20_rem_s64:
        /* <DEDUP_REMOVED lines=76> */
[----:B------:R-:W-:Y:S06]  /*7300*/  RET.REL.NODEC R26 `(uncontiguous_fast_reduce_u16) ;  /* 0xffffff8c1a3c7950 */ /* 0x000fec0003c3ffff */
.L_x_1546:
        /* <DEDUP_REMOVED lines=15> */
.L_x_3133:


//--------------------- .text.contiguous_fast_reduce_u16 --------------------------
	.section	.text.contiguous_fast_reduce_u16,"ax",@progbits
	.align	128
        .global         contiguous_fast_reduce_u16
        .type           contiguous_fast_reduce_u16,@function
        .size           contiguous_fast_reduce_u16,(.L_x_3199 - contiguous_fast_reduce_u16)
        .other          contiguous_fast_reduce_u16,@"STO_CUDA_ENTRY STV_DEFAULT"
contiguous_fast_reduce_u16:
.text.contiguous_fast_reduce_u16:
        /* <DEDUP_REMOVED lines=16> */
[----:B---3--:R-:W2:Y:S04]  /*0100*/  @!P0 LDG.E.U16 R7, desc[UR8][R6.64] ;  /* 0x0000000806078981 */ /* 0x008ea8000c1e1500 */
[----:B------:R-:W2:Y:S01]  /*0110*/  @!P0 LDG.E.U16 R4, desc[UR8][R4.64] ;  /* 0x0000000804048981 */ /* 0x000ea2000c1e1500 */
[----:B------:R-:W0:Y:S01]  /*0120*/  S2UR UR6, SR_CgaCtaId ;  /* 0x00000000000679c3 */ /* 0x000e220000008800 */
[----:B------:R-:W-:Y:S02]  /*0130*/  UMOV UR4, 0x400 ;  /* 0x0000040000047882 */ /* 0x000fe40000000000 */
[----:B0-----:R-:W-:-:S06]  /*0140*/  ULEA UR4, UR6, UR4, 0x18 ;  /* 0x0000000406047291 */ /* 0x001fcc000f8ec0ff */
[----:B------:R-:W-:-:S05]  /*0150*/  LEA R3, R2, UR4, 0x1 ;  /* 0x0000000402037c11 */ /* 0x000fca000f8e08ff */
[----:B------:R0:W-:Y:S01]  /*0160*/  STS.U16 [R3], RZ ;  /* 0x000000ff03007388 */ /* 0x0001e20000000400 */
[----:B------:R-:W-:Y:S01]  /*0170*/  BSSY.RECONVERGENT B0, `(.L_x_1547) ;  /* 0x000000d000007945 */ /* 0x000fe20003800200 */
[----:B------:R-:W-:Y:S01]  /*0180*/  ISETP.GT.U32.AND P1, PT, R2, 0x1f, PT ;  /* 0x0000001f0200780c */ /* 0x000fe20003f24070 */
[----:B--2---:R-:W-:-:S05]  /*0190*/  @!P0 IMAD.IADD R8, R4, 0x1, R7 ;  /* 0x0000000104088824 */ /* 0x004fca00078e0207 */
[----:B------:R0:W-:Y:S01]  /*01a0*/  @!P0 STS.U16 [R3], R8 ;  /* 0x0000000803008388 */ /* 0x0001e20000000400 */
[----:B------:R-:W-:Y:S06]  /*01b0*/  @!P0 BRA `(.L_x_1548) ;  /* 0x0000000000208947 */ /* 0x000fec0003800000 */
[----:B------:R-:W-:-:S04]  /*01c0*/  ISETP.GE.U32.AND P0, PT, R9, UR10, PT ;  /* 0x0000000a09007c0c */ /* 0x000fc8000bf06070 */
[----:B------:R-:W-:-:S13]  /*01d0*/  ISETP.GE.U32.AND.EX P0, PT, RZ, UR11, PT, P0 ;  /* 0x0000000bff007c0c */ /* 0x000fda000bf06100 */
[----:B------:R-:W-:Y:S05]  /*01e0*/  @P0 BRA `(.L_x_1548) ;  /* 0x0000000000140947 */ /* 0x000fea0003800000 */
[----:B------:R-:W1:Y:S02]  /*01f0*/  LDCU.64 UR6, c[0x0][0x388] ;  /* 0x00007100ff0677ac */ /* 0x000e640008000a00 */
[----:B-1----:R-:W-:-:S04]  /*0200*/  LEA R4, P0, R9, UR6, 0x1 ;  /* 0x0000000609047c11 */ /* 0x002fc8000f8008ff */
[----:B------:R-:W-:-:S05]  /*0210*/  LEA.HI.X R5, R9, UR7, RZ, 0x1, P0 ;  /* 0x0000000709057c11 */ /* 0x000fca00080f0cff */
[----:B------:R-:W2:Y:S04]  /*0220*/  LDG.E.U16 R4, desc[UR8][R4.64] ;  /* 0x0000000804047981 */ /* 0x000ea8000c1e1500 */
[----:B--2---:R1:W-:Y:S02]  /*0230*/  STS.U16 [R3], R4 ;  /* 0x0000000403007388 */ /* 0x0043e40000000400 */
.L_x_1548:
[----:B------:R-:W-:Y:S05]  /*0240*/  BSYNC.RECONVERGENT B0 ;  /* 0x0000000000007941 */ /* 0x000fea0003800200 */
.L_x_1547:
[----:B------:R-:W-:Y:S01]  /*0250*/  BAR.SYNC.DEFER_BLOCKING 0x0 ;  /* 0x0000000000007b1d */ /* 0x000fe20000010000 */
[----:B------:R-:W-:-:S09]  /*0260*/  UISETP.GE.U32.AND UP0, UPT, UR5, 0x42, UPT ;  /* 0x000000420500788c */ /* 0x000fd2000bf06070 */
[----:B------:R-:W-:Y:S05]  /*0270*/  BRA.U !UP0, `(.L_x_1549) ;  /* 0x0000000108307547 */ /* 0x000fea000b800000 */
.L_x_1550:
[----:B------:R-:W-:-:S06]  /*0280*/  USHF.R.U32.HI UR4, URZ, 0x1, UR5 ;  /* 0x00000001ff047899 */ /* 0x000fcc0008011605 */
[----:B------:R-:W-:-:S13]  /*0290*/  ISETP.GE.U32.AND P0, PT, R2, UR4, PT ;  /* 0x0000000402007c0c */ /* 0x000fda000bf06070 */
[----:B------:R-:W-:Y:S01]  /*02a0*/  VOTEU.ALL UP0, P0 ;  /* 0x0000000000ff7886 */ /* 0x000fe20000000000 */
[----:B-12---:R-:W-:Y:S04]  /*02b0*/  @!P0 LDS.U16 R4, [R3] ;  /* 0x0000000003048984 */ /* 0x006fe80000000400 */
[----:B------:R-:W-:Y:S02]  /*02c0*/  @!UP0 ULOP3.LUT UR6, UR5, 0x7fe, URZ, 0xc0, !UPT ;  /* 0x000007fe05068892 */ /* 0x000fe4000f8ec0ff */
[----:B------:R-:W-:-:S03]  /*02d0*/  UISETP.GT.U32.AND UP0, UPT, UR5, 0x83, UPT ;  /* 0x000000830500788c */ /* 0x000fc6000bf04070 */
[----:B------:R-:W-:-:S04]  /*02e0*/  UMOV UR5, UR4 ;  /* 0x0000000400057c82 */ /* 0x000fc80008000000 */
[----:B------:R-:W1:Y:S02]  /*02f0*/  @!P0 LDS.U16 R5, [R3+UR6] ;  /* 0x0000000603058984 */ /* 0x000e640008000400 */
[----:B-1----:R-:W-:-:S05]  /*0300*/  @!P0 IMAD.IADD R4, R4, 0x1, R5 ;  /* 0x0000000104048824 */ /* 0x002fca00078e0205 */
[----:B------:R2:W-:Y:S01]  /*0310*/  @!P0 STS.U16 [R3], R4 ;  /* 0x0000000403008388 */ /* 0x0005e20000000400 */
[----:B------:R-:W-:Y:S06]  /*0320*/  BAR.SYNC.DEFER_BLOCKING 0x0 ;  /* 0x0000000000007b1d */ /* 0x000fec0000010000 */
[----:B------:R-:W-:Y:S05]  /*0330*/  BRA.U UP0, `(.L_x_1550) ;  /* 0xfffffffd00d07547 */ /* 0x000fea000b83ffff */
.L_x_1549:
[----:B------:R-:W-:Y:S05]  /*0340*/  @P1 EXIT ;  /* 0x000000000000194d */ /* 0x000fea0003800000 */
[----:B-12---:R-:W-:Y:S01]  /*0350*/  LDS.U16 R4, [R3] ;  /* 0x0000000003047984 */ /* 0x006fe20000000400 */
[----:B------:R-:W-:-:S03]  /*0360*/  ISETP.NE.AND P0, PT, R2, RZ, PT ;  /* 0x000000ff0200720c */ /* 0x000fc60003f05270 */
[----:B------:R-:W1:Y:S02]  /*0370*/  LDS.U16 R5, [R3+0x40] ;  /* 0x0000400003057984 */ /* 0x000e640000000400 */
[----:B-1----:R-:W-:-:S05]  /*0380*/  IMAD.IADD R4, R4, 0x1, R5 ;  /* 0x0000000104047824 */ /* 0x002fca00078e0205 */
[----:B------:R-:W-:Y:S04]  /*0390*/  STS.U16 [R3], R4 ;  /* 0x0000000403007388 */ /* 0x000fe80000000400 */
[----:B------:R-:W-:Y:S04]  /*03a0*/  LDS.U16 R5, [R3] ;  /* 0x0000000003057984 */ /* 0x000fe80000000400 */
[----:B------:R-:W1:Y:S02]  /*03b0*/  LDS.U16 R6, [R3+0x20] ;  /* 0x0000200003067984 */ /* 0x000e640000000400 */
[----:B-1----:R-:W-:-:S05]  /*03c0*/  IADD3 R6, PT, PT, R5, R6, RZ ;  /* 0x0000000605067210 */ /* 0x002fca0007ffe0ff */
[----:B------:R-:W-:Y:S04]  /*03d0*/  STS.U16 [R3], R6 ;  /* 0x0000000603007388 */ /* 0x000fe80000000400 */
[----:B------:R-:W-:Y:S04]  /*03e0*/  LDS.U16 R5, [R3] ;  /* 0x0000000003057984 */ /* 0x000fe80000000400 */
[----:B0-----:R-:W0:Y:S02]  /*03f0*/  LDS.U16 R8, [R3+0x10] ;  /* 0x0000100003087984 */ /* 0x001e240000000400 */
[----:B0-----:R-:W-:-:S05]  /*0400*/  IMAD.IADD R8, R5, 0x1, R8 ;  /* 0x0000000105087824 */ /* 0x001fca00078e0208 */
        /* <DEDUP_REMOVED lines=22> */
.L_x_1551:
        /* <DEDUP_REMOVED lines=9> */
.L_x_3199:


//--------------------- .text.contiguous_reduce3_u8 --------------------------
	.section	.text.contiguous_reduce3_u8,"ax",@progbits
	.align	128
        .global         contiguous_reduce3_u8
        .type           contiguous_reduce3_u8,@function
        .size           contiguous_reduce3_u8,(.L_x_3135 - contiguous_reduce3_u8)
        .other          contiguous_reduce3_u8,@"STO_CUDA_ENTRY STV_DEFAULT"
contiguous_reduce3_u8:
.text.contiguous_reduce3_u8:
        /* <DEDUP_REMOVED lines=18> */
[----:B------:R-:W-:Y:S01]  /*0120*/  ISETP.GE.U32.OR.EX P0, PT, RZ, UR13, P0, P1 ;  /* 0x0000000dff007c0c */ /* 0x000fe20008706510 */
[----:B------:R0:W-:-:S12]  /*0130*/  STS.U8 [R5+UR5], RZ ;  /* 0x000000ff05007988 */ /* 0x0001d80008000005 */
[----:B0-----:R-:W-:Y:S05]  /*0140*/  @P0 EXIT ;  /* 0x000000000000094d */ /* 0x001fea0003800000 */
[----:B------:R-:W0:Y:S01]  /*0150*/  LDCU UR6, c[0x0][0x3a0] ;  /* 0x00007400ff0677ac */ /* 0x000e220008000800 */
[----:B------:R-:W-:Y:S01]  /*0160*/  IMAD R0, R3, UR12, R6 ;  /* 0x0000000c03007c24 */ /* 0x000fe2000f8e0206 */
[----:B------:R-:W-:Y:S01]  /*0170*/  CS2R R32, SRZ ;  /* 0x0000000000207805 */ /* 0x000fe2000001ff00 */
[----:B------:R-:W1:Y:S01]  /*0180*/  LDCU.64 UR10, c[0x0][0x358] ;  /* 0x00006b00ff0a77ac */ /* 0x000e620008000a00 */
[----:B0-----:R-:W-:-:S04]  /*0190*/  UIADD3 UR4, UPT, UPT, UR6, -0x1, URZ ;  /* 0xffffffff06047890 */ /* 0x001fc8000fffe0ff */
[----:B------:R-:W-:-:S09]  /*01a0*/  UISETP.GE.AND UP0, UPT, UR4, URZ, UPT ;  /* 0x000000ff0400728c */ /* 0x000fd2000bf06270 */
[----:B-1----:R-:W-:Y:S05]  /*01b0*/  BRA.U !UP0, `(.L_x_1552) ;  /* 0x0000002d08b47547 */ /* 0x002fea000b800000 */
[----:B------:R-:W-:Y:S01]  /*01c0*/  MOV R4, UR4 ;  /* 0x0000000400047c02 */ /* 0x000fe20008000f00 */
[----:B------:R-:W-:Y:S01]  /*01d0*/  ULOP3.LUT UR8, UR6, 0x7, URZ, 0xc0, !UPT ;  /* 0x0000000706087892 */ /* 0x000fe2000f8ec0ff */
[----:B------:R-:W-:Y:S01]  /*01e0*/  CS2R R32, SRZ ;  /* 0x0000000000207805 */ /* 0x000fe2000001ff00 */
[----:B------:R-:W-:Y:S01]  /*01f0*/  UMOV UR4, URZ ;  /* 0x000000ff00047c82 */ /* 0x000fe20008000000 */
[----:B------:R-:W-:-:S13]  /*0200*/  ISETP.GE.U32.AND P0, PT, R4, 0x7, PT ;  /* 0x000000070400780c */ /* 0x000fda0003f06070 */
[----:B------:R-:W-:Y:S05]  /*0210*/  @!P0 BRA `(.L_x_1553) ;  /* 0x0000001800308947 */ /* 0x000fea0003800000 */
[----:B------:R-:W0:Y:S01]  /*0220*/  LDC.64 R14, c[0x0][0x390] ;  /* 0x0000e400ff0e7b82 */ /* 0x000e220000000a00 */
[----:B------:R-:W-:Y:S01]  /*0230*/  ULOP3.LUT UR7, UR6, 0xfffffff8, URZ, 0xc0, !UPT ;  /* 0xfffffff806077892 */ /* 0x000fe2000f8ec0ff */
[----:B------:R-:W-:Y:S01]  /*0240*/  CS2R R32, SRZ ;  /* 0x0000000000207805 */ /* 0x000fe2000001ff00 */
[----:B------:R-:W-:Y:S02]  /*0250*/  UIADD3 UR6, UPT, UPT, UR6, -0x4, URZ ;  /* 0xfffffffc06067890 */ /* 0x000fe4000fffe0ff */
[----:B------:R-:W-:-:S03]  /*0260*/  UIADD3 UR7, UPT, UPT, -UR7, URZ, URZ ;  /* 0x000000ff07077290 */ /* 0x000fc6000fffe1ff */
[----:B------:R-:W1:Y:S01]  /*0270*/  LDC.64 R16, c[0x0][0x398] ;  /* 0x0000e600ff107b82 */ /* 0x000e620000000a00 */
[----:B------:R-:W-:-:S07]  /*0280*/  IMAD.U32 R4, RZ, RZ, UR6 ;  /* 0x00000006ff047e24 */ /* 0x000fce000f8e00ff */
[----:B------:R-:W2:Y:S08]  /*0290*/  LDC.64 R18, c[0x0][0x390] ;  /* 0x0000e400ff127b82 */ /* 0x000eb00000000a00 */
[----:B------:R-:W3:Y:S02]  /*02a0*/  LDC.64 R20, c[0x0][0x398] ;  /* 0x0000e600ff147b82 */ /* 0x000ee40000000a00 */
.L_x_1570:
[----:B------:R-:W-:-:S05]  /*02b0*/  IADD3 R29, PT, PT, R4, 0x3, RZ ;  /* 0x00000003041d7810 */ /* 0x000fca0007ffe0ff */
[----:B--2---:R-:W-:-:S06]  /*02c0*/  IMAD.WIDE.U32 R34, R29, 0x8, R18 ;  /* 0x000000081d227825 */ /* 0x004fcc00078e0012 */
[----:B------:R-:W2:Y:S02]  /*02d0*/  LDG.E.64 R34, desc[UR10][R34.64] ;  /* 0x0000000a22227981 */ /* 0x000ea4000c1e1b00 */
[----:B--2---:R-:W-:-:S13]  /*02e0*/  ISETP.NE.U32.AND P0, PT, R35, RZ, PT ;  /* 0x000000ff2300720c */ /* 0x004fda0003f05070 */
[----:B------:R-:W-:Y:S05]  /*02f0*/  @P0 BRA `(.L_x_1554) ;  /* 0x0000000000580947 */ /* 0x000fea0003800000 */
[----:B------:R-:W2:Y:S01]  /*0300*/  I2F.U32.RP R10, R34 ;  /* 0x00000022000a7306 */ /* 0x000ea20000209000 */
[----:B------:R-:W-:Y:S02]  /*0310*/  IADD3 R11, PT, PT, RZ, -R34, RZ ;  /* 0x80000022ff0b7210 */ /* 0x000fe40007ffe0ff */
[----:B------:R-:W-:-:S05]  /*0320*/  ISETP.NE.U32.AND P2, PT, R34, RZ, PT ;  /* 0x000000ff2200720c */ /* 0x000fca0003f45070 */
[----:B--2---:R-:W2:Y:S02]  /*0330*/  MUFU.RCP R10, R10 ;  /* 0x0000000a000a7308 */ /* 0x004ea40000001000 */
[----:B--2---:R-:W-:-:S06]  /*0340*/  VIADD R2, R10, 0xffffffe ;  /* 0x0ffffffe0a027836 */ /* 0x004fcc0000000000 */
[----:B------:R2:W4:Y:S02]  /*0350*/  F2I.FTZ.U32.TRUNC.NTZ R3, R2 ;  /* 0x0000000200037305 */ /* 0x000524000021f000 */
[----:B--2---:R-:W-:Y:S02]  /*0360*/  IMAD.MOV.U32 R2, RZ, RZ, RZ ;  /* 0x000000ffff027224 */ /* 0x004fe400078e00ff */
[----:B----4-:R-:W-:-:S04]  /*0370*/  IMAD R11, R11, R3, RZ ;  /* 0x000000030b0b7224 */ /* 0x010fc800078e02ff */
        /* <DEDUP_REMOVED lines=14> */
.L_x_1554:
[----:B------:R-:W-:Y:S01]  /*0460*/  MOV R26, R0 ;  /* 0x00000000001a7202 */ /* 0x000fe20000000f00 */
[----:B------:R-:W-:Y:S01]  /*0470*/  IMAD.MOV.U32 R2, RZ, RZ, R34 ;  /* 0x000000ffff027224 */ /* 0x000fe200078e0022 */
[----:B------:R-:W-:Y:S02]  /*0480*/  MOV R3, R35 ;  /* 0x0000002300037202 */ /* 0x000fe40000000f00 */
[----:B------:R-:W-:-:S07]  /*0490*/  MOV R10, 0x4b0 ;  /* 0x000004b0000a7802 */ /* 0x000fce0000000f00 */
[----:B01-3--:R-:W-:Y:S05]  /*04a0*/  CALL.REL.NOINC `($__internal_36_$__cuda_sm20_div_s64) ;  /* 0x0000003000807944 */ /* 0x00bfea0003c00000 */
        /* <DEDUP_REMOVED lines=10> */
.L_x_1555:
[----:B------:R-:W-:Y:S02]  /*0550*/  VIADD R31, R4, 0x2 ;  /* 0x00000002041f7836 */ /* 0x000fe40000000000 */
[----:B-1----:R-:W-:-:S04]  /*0560*/  IMAD.WIDE.U32 R2, R29, 0x8, R16 ;  /* 0x000000081d027825 */ /* 0x002fc800078e0010 */
[----:B0-----:R-:W-:Y:S02]  /*0570*/  IMAD.WIDE.U32 R28, R31, 0x8, R14 ;  /* 0x000000081f1c7825 */ /* 0x001fe400078e000e */
[----:B------:R-:W2:Y:S04]  /*0580*/  LDG.E.64 R2, desc[UR10][R2.64] ;  /* 0x0000000a02027981 */ /* 0x000ea8000c1e1b00 */
[----:B------:R-:W4:Y:S01]  /*0590*/  LDG.E.64 R28, desc[UR10][R28.64] ;  /* 0x0000000a1c1c7981 */ /* 0x000f22000c1e1b00 */
[-C--:B--2---:R-:W-:Y:S02]  /*05a0*/  IMAD R0, R3, R35.reuse, RZ ;  /* 0x0000002303007224 */ /* 0x084fe400078e02ff */
[----:B------:R-:W-:Y:S01]  /*05b0*/  IMAD.WIDE.U32 R34, R2, R35, R32 ;  /* 0x0000002302227225 */ /* 0x000fe200078e0020 */
[----:B----4-:R-:W-:-:S03]  /*05c0*/  ISETP.NE.U32.AND P0, PT, R29, RZ, PT ;  /* 0x000000ff1d00720c */ /* 0x010fc60003f05070 */
[----:B------:R-:W-:-:S05]  /*05d0*/  IMAD R11, R2, R11, R0 ;  /* 0x0000000b020b7224 */ /* 0x000fca00078e0200 */
[----:B------:R-:W-:-:S05]  /*05e0*/  IADD3 R33, PT, PT, R35, R11, RZ ;  /* 0x0000000b23217210 */ /* 0x000fca0007ffe0ff */
        /* <DEDUP_REMOVED lines=23> */
.L_x_1556:
[----:B------:R-:W-:Y:S01]  /*0760*/  MOV R2, R28 ;  /* 0x0000001c00027202 */ /* 0x000fe20000000f00 */
[----:B------:R-:W-:Y:S01]  /*0770*/  IMAD.MOV.U32 R3, RZ, RZ, R29 ;  /* 0x000000ffff037224 */ /* 0x000fe200078e001d */
[----:B------:R-:W-:-:S07]  /*0780*/  MOV R10, 0x7a0 ;  /* 0x000007a0000a7802 */ /* 0x000fce0000000f00 */
[----:B---3--:R-:W-:Y:S05]  /*0790*/  CALL.REL.NOINC `($__internal_36_$__cuda_sm20_div_s64) ;  /* 0x0000002c00c47944 */ /* 0x008fea0003c00000 */
        /* <DEDUP_REMOVED lines=9> */
.L_x_1557:
[----:B------:R-:W-:Y:S02]  /*0830*/  VIADD R29, R4, 0x1 ;  /* 0x00000001041d7836 */ /* 0x000fe40000000000 */
[----:B------:R-:W-:-:S04]  /*0840*/  IMAD.WIDE.U32 R2, R31, 0x8, R16 ;  /* 0x000000081f027825 */ /* 0x000fc800078e0010 */
[----:B------:R-:W-:Y:S02]  /*0850*/  IMAD.WIDE.U32 R36, R29, 0x8, R14 ;  /* 0x000000081d247825 */ /* 0x000fe400078e000e */
[----:B------:R-:W2:Y:S04]  /*0860*/  LDG.E.64 R2, desc[UR10][R2.64] ;  /* 0x0000000a02027981 */ /* 0x000ea8000c1e1b00 */
[----:B------:R-:W4:Y:S01]  /*0870*/  LDG.E.64 R36, desc[UR10][R36.64] ;  /* 0x0000000a24247981 */ /* 0x000f22000c1e1b00 */
[----:B------:R-:W-:Y:S01]  /*0880*/  MOV R32, R34 ;  /* 0x0000002200207202 */ /* 0x000fe20000000f00 */
[----:B--2---:R-:W-:-:S04]  /*0890*/  IMAD R10, R3, R13, RZ ;  /* 0x0000000d030a7224 */ /* 0x004fc800078e02ff */
[----:B------:R-:W-:Y:S01]  /*08a0*/  IMAD.WIDE.U32 R32, R2, R13, R32 ;  /* 0x0000000d02207225 */ /* 0x000fe200078e0020 */
[----:B----4-:R-:W-:-:S03]  /*08b0*/  ISETP.NE.U32.AND P0, PT, R37, RZ, PT ;  /* 0x000000ff2500720c */ /* 0x010fc60003f05070 */
[----:B------:R-:W-:-:S04]  /*08c0*/  IMAD R11, R2, R11, R10 ;  /* 0x0000000b020b7224 */ /* 0x000fc800078e020a */
[----:B------:R-:W-:-:S06]  /*08d0*/  IMAD.IADD R31, R33, 0x1, R11 ;  /* 0x00000001211f7824 */ /* 0x000fcc00078e020b */
        /* <DEDUP_REMOVED lines=23> */
.L_x_1558:
[----:B------:R-:W-:Y:S01]  /*0a50*/  IMAD.MOV.U32 R26, RZ, RZ, R0 ;  /* 0x000000ffff1a7224 */ /* 0x000fe200078e0000 */
[----:B------:R-:W-:Y:S01]  /*0a60*/  MOV R2, R36 ;  /* 0x0000002400027202 */ /* 0x000fe20000000f00 */
[----:B------:R-:W-:Y:S01]  /*0a70*/  IMAD.MOV.U32 R3, RZ, RZ, R37 ;  /* 0x000000ffff037224 */ /* 0x000fe200078e0025 */
[----:B------:R-:W-:-:S07]  /*0a80*/  MOV R10, 0xaa0 ;  /* 0x00000aa0000a7802 */ /* 0x000fce0000000f00 */
[----:B---3--:R-:W-:Y:S05]  /*0a90*/  CALL.REL.NOINC `($__internal_36_$__cuda_sm20_div_s64) ;  /* 0x0000002c00047944 */ /* 0x008fea0003c00000 */
        /* <DEDUP_REMOVED lines=10> */
.L_x_1559:
[----:B------:R-:W-:-:S04]  /*0b40*/  IMAD.WIDE.U32 R34, R4, 0x8, R14 ;  /* 0x0000000804227825 */ /* 0x000fc800078e000e */
[----:B------:R-:W-:Y:S02]  /*0b50*/  IMAD.WIDE.U32 R2, R29, 0x8, R16 ;  /* 0x000000081d027825 */ /* 0x000fe400078e0010 */
[----:B------:R-:W2:Y:S04]  /*0b60*/  LDG.E.64 R34, desc[UR10][R34.64] ;  /* 0x0000000a22227981 */ /* 0x000ea8000c1e1b00 */
[----:B------:R-:W4:Y:S01]  /*0b70*/  LDG.E.64 R2, desc[UR10][R2.64] ;  /* 0x0000000a02027981 */ /* 0x000f22000c1e1b00 */
[----:B------:R-:W-:Y:S02]  /*0b80*/  MOV R30, R32 ;  /* 0x00000020001e7202 */ /* 0x000fe40000000f00 */
[----:B--2---:R-:W-:Y:S01]  /*0b90*/  ISETP.NE.U32.AND P0, PT, R35, RZ, PT ;  /* 0x000000ff2300720c */ /* 0x004fe20003f05070 */
[----:B----4-:R-:W-:-:S02]  /*0ba0*/  IMAD R0, R3, R37, RZ ;  /* 0x0000002503007224 */ /* 0x010fc400078e02ff */
[----:B------:R-:W-:-:S04]  /*0bb0*/  IMAD.WIDE.U32 R32, R2, R37, R30 ;  /* 0x0000002502207225 */ /* 0x000fc800078e001e */
[----:B------:R-:W-:Y:S02]  /*0bc0*/  IMAD R11, R2, R11, R0 ;  /* 0x0000000b020b7224 */ /* 0x000fe400078e0200 */
[----:B------:R-:W-:-:S03]  /*0bd0*/  VIADD R0, R4, 0xfffffffc ;  /* 0xfffffffc04007836 */ /* 0x000fc60000000000 */
        /* <DEDUP_REMOVED lines=24> */
.L_x_1560:
        /* <DEDUP_REMOVED lines=13> */
.L_x_1561:
[C---:B------:R-:W-:Y:S02]  /*0e30*/  VIADD R31, R4.reuse, 0xffffffff ;  /* 0xffffffff041f7836 */ /* 0x040fe40000000000 */
[----:B------:R-:W-:-:S04]  /*0e40*/  IMAD.WIDE.U32 R2, R4, 0x8, R16 ;  /* 0x0000000804027825 */ /* 0x000fc800078e0010 */
[----:B------:R-:W-:Y:S02]  /*0e50*/  IMAD.WIDE.U32 R34, R31, 0x8, R14 ;  /* 0x000000081f227825 */ /* 0x000fe400078e000e */
[----:B------:R-:W2:Y:S04]  /*0e60*/  LDG.E.64 R2, desc[UR10][R2.64] ;  /* 0x0000000a02027981 */ /* 0x000ea8000c1e1b00 */
[----:B------:R-:W4:Y:S01]  /*0e70*/  LDG.E.64 R34, desc[UR10][R34.64] ;  /* 0x0000000a22227981 */ /* 0x000f22000c1e1b00 */
[----:B------:R-:W-:Y:S01]  /*0e80*/  MOV R36, R32 ;  /* 0x0000002000247202 */ /* 0x000fe20000000f00 */
[----:B------:R-:W-:Y:S02]  /*0e90*/  IMAD.MOV.U32 R37, RZ, RZ, R29 ;  /* 0x000000ffff257224 */ /* 0x000fe400078e001d */
[----:B--2---:R-:W-:-:S02]  /*0ea0*/  IMAD R10, R3, R13, RZ ;  /* 0x0000000d030a7224 */ /* 0x004fc400078e02ff */
        /* <DEDUP_REMOVED lines=27> */
.L_x_1562:
[----:B------:R-:W-:Y:S01]  /*1060*/  MOV R26, R28 ;  /* 0x0000001c001a7202 */ /* 0x000fe20000000f00 */
[----:B------:R-:W-:Y:S01]  /*1070*/  IMAD.MOV.U32 R2, RZ, RZ, R34 ;  /* 0x000000ffff027224 */ /* 0x000fe200078e0022 */
[----:B------:R-:W-:Y:S02]  /*1080*/  MOV R3, R35 ;  /* 0x0000002300037202 */ /* 0x000fe40000000f00 */
[----:B------:R-:W-:-:S07]  /*1090*/  MOV R10, 0x10b0 ;  /* 0x000010b0000a7802 */ /* 0x000fce0000000f00 */
[----:B---3--:R-:W-:Y:S05]  /*10a0*/  CALL.REL.NOINC `($__internal_36_$__cuda_sm20_div_s64) ;  /* 0x0000002400807944 */ /* 0x008fea0003c00000 */
        /* <DEDUP_REMOVED lines=9> */
.L_x_1563:
[----:B------:R-:W-:Y:S01]  /*1140*/  IADD3 R29, PT, PT, R4, -0x2, RZ ;  /* 0xfffffffe041d7810 */ /* 0x000fe20007ffe0ff */
[----:B------:R-:W-:-:S04]  /*1150*/  IMAD.WIDE.U32 R2, R31, 0x8, R16 ;  /* 0x000000081f027825 */ /* 0x000fc800078e0010 */
[----:B------:R-:W-:Y:S02]  /*1160*/  IMAD.WIDE.U32 R34, R29, 0x8, R14 ;  /* 0x000000081d227825 */ /* 0x000fe400078e000e */
[----:B------:R-:W2:Y:S04]  /*1170*/  LDG.E.64 R2, desc[UR10][R2.64] ;  /* 0x0000000a02027981 */ /* 0x000ea8000c1e1b00 */
[----:B------:R-:W4:Y:S01]  /*1180*/  LDG.E.64 R34, desc[UR10][R34.64] ;  /* 0x0000000a22227981 */ /* 0x000f22000c1e1b00 */
[----:B------:R-:W-:Y:S02]  /*1190*/  IMAD.MOV.U32 R32, RZ, RZ, R36 ;  /* 0x000000ffff207224 */ /* 0x000fe400078e0024 */
        /* <DEDUP_REMOVED lines=28> */
.L_x_1564:
        /* <DEDUP_REMOVED lines=13> */
.L_x_1565:
        /* <DEDUP_REMOVED lines=34> */
.L_x_1566:
        /* <DEDUP_REMOVED lines=15> */
.L_x_1567:
        /* <DEDUP_REMOVED lines=33> */
.L_x_1568:
[----:B------:R-:W-:Y:S01]  /*1950*/  IMAD.MOV.U32 R2, RZ, RZ, R32 ;  /* 0x000000ffff027224 */ /* 0x000fe200078e0020 */
[----:B------:R-:W-:Y:S02]  /*1960*/  MOV R3, R33 ;  /* 0x0000002100037202 */ /* 0x000fe40000000f00 */
[----:B------:R-:W-:-:S07]  /*1970*/  MOV R10, 0x1990 ;  /* 0x00001990000a7802 */ /* 0x000fce0000000f00 */
[----:B---3--:R-:W-:Y:S05]  /*1980*/  CALL.REL.NOINC `($__internal_36_$__cuda_sm20_div_s64) ;  /* 0x0000001c00487944 */ /* 0x008fea0003c00000 */
        /* <DEDUP_REMOVED lines=8> */
.L_x_1569:
[----:B---3--:R-:W-:-:S06]  /*1a10*/  IMAD.WIDE.U32 R2, R0, 0x8, R20 ;  /* 0x0000000800027825 */ /* 0x008fcc00078e0014 */
        /* <DEDUP_REMOVED lines=12> */
.L_x_1553:
[----:B------:R-:W-:-:S09]  /*1ae0*/  UISETP.NE.AND UP0, UPT, UR8, URZ, UPT ;  /* 0x000000ff0800728c */ /* 0x000fd2000bf05270 */
[----:B------:R-:W-:Y:S05]  /*1af0*/  BRA.U !UP0, `(.L_x_1552) ;  /* 0x0000001508647547 */ /* 0x000fea000b800000 */
[----:B------:R-:W0:Y:S01]  /*1b00*/  LDCU UR6, c[0x0][0x3a0] ;  /* 0x00007400ff0677ac */ /* 0x000e220008000800 */
[----:B------:R-:W-:Y:S02]  /*1b10*/  UISETP.GE.U32.AND UP0, UPT, UR8, 0x4, UPT ;  /* 0x000000040800788c */ /* 0x000fe4000bf06070 */
[----:B0-----:R-:W-:-:S07]  /*1b20*/  ULOP3.LUT UR6, UR6, 0x3, URZ, 0xc0, !UPT ;  /* 0x0000000306067892 */ /* 0x001fce000f8ec0ff */
[----:B------:R-:W-:Y:S05]  /*1b30*/  BRA.U !UP0, `(.L_x_1571) ;  /* 0x0000000d081c7547 */ /* 0x000fea000b800000 */
[----:B------:R-:W0:Y:S02]  /*1b40*/  LDC.64 R14, c[0x0][0x390] ;  /* 0x0000e400ff0e7b82 */ /* 0x000e240000000a00 */
[----:B0-----:R-:W-:-:S06]  /*1b50*/  IMAD.WIDE.U32 R14, R4, 0x8, R14 ;  /* 0x00000008040e7825 */ /* 0x001fcc00078e000e */
[----:B------:R-:W2:Y:S02]  /*1b60*/  LDG.E.64 R14, desc[UR10][R14.64] ;  /* 0x0000000a0e0e7981 */ /* 0x000ea4000c1e1b00 */
[----:B--2---:R-:W-:-:S13]  /*1b70*/  ISETP.NE.U32.AND P0, PT, R15, RZ, PT ;  /* 0x000000ff0f00720c */ /* 0x004fda0003f05070 */
[----:B------:R-:W-:Y:S05]  /*1b80*/  @P0 BRA `(.L_x_1572) ;  /* 0x0000000000580947 */ /* 0x000fea0003800000 */
[----:B------:R-:W0:Y:S01]  /*1b90*/  I2F.U32.RP R10, R14 ;  /* 0x0000000e000a7306 */ /* 0x000e220000209000 */
[----:B------:R-:W-:Y:S01]  /*1ba0*/  IMAD.MOV R11, RZ, RZ, -R14 ;  /* 0x000000ffff0b7224 */ /* 0x000fe200078e0a0e */
[----:B------:R-:W-:-:S06]  /*1bb0*/  ISETP.NE.U32.AND P2, PT, R14, RZ, PT ;  /* 0x000000ff0e00720c */ /* 0x000fcc0003f45070 */
[----:B0-----:R-:W0:Y:S02]  /*1bc0*/  MUFU.RCP R10, R10 ;  /* 0x0000000a000a7308 */ /* 0x001e240000001000 */
[----:B0-----:R-:W-:-:S06]  /*1bd0*/  IADD3 R2, PT, PT, R10, 0xffffffe, RZ ;  /* 0x0ffffffe0a027810 */ /* 0x001fcc0007ffe0ff */
[----:B------:R0:W1:Y:S02]  /*1be0*/  F2I.FTZ.U32.TRUNC.NTZ R3, R2 ;  /* 0x0000000200037305 */ /* 0x000064000021f000 */
[----:B0-----:R-:W-:Y:S01]  /*1bf0*/  MOV R2, RZ ;  /* 0x000000ff00027202 */ /* 0x001fe20000000f00 */
[----:B-1----:R-:W-:-:S04]  /*1c00*/  IMAD R11, R11, R3, RZ ;  /* 0x000000030b0b7224 */ /* 0x002fc800078e02ff */
        /* <DEDUP_REMOVED lines=14> */
.L_x_1572:
[----:B------:R-:W-:Y:S01]  /*1cf0*/  IMAD.MOV.U32 R26, RZ, RZ, R0 ;  /* 0x000000ffff1a7224 */ /* 0x000fe200078e0000 */
[----:B------:R-:W-:Y:S01]  /*1d00*/  MOV R2, R14 ;  /* 0x0000000e00027202 */ /* 0x000fe20000000f00 */
[----:B------:R-:W-:Y:S01]  /*1d10*/  IMAD.MOV.U32 R3, RZ, RZ, R15 ;  /* 0x000000ffff037224 */ /* 0x000fe200078e000f */
[----:B------:R-:W-:-:S07]  /*1d20*/  MOV R10, 0x1d40 ;  /* 0x00001d40000a7802 */ /* 0x000fce0000000f00 */
[----:B------:R-:W-:Y:S05]  /*1d30*/  CALL.REL.NOINC `($__internal_36_$__cuda_sm20_div_s64) ;  /* 0x00000018005c7944 */ /* 0x000fea0003c00000 */
        /* <DEDUP_REMOVED lines=10> */
.L_x_1573:
[----:B------:R-:W0:Y:S01]  /*1de0*/  LDC.64 R14, c[0x0][0x390] ;  /* 0x0000e400ff0e7b82 */ /* 0x000e220000000a00 */
[----:B------:R-:W-:-:S07]  /*1df0*/  IADD3 R0, PT, PT, R4, -0x1, RZ ;  /* 0xffffffff04007810 */ /* 0x000fce0007ffe0ff */
[----:B------:R-:W1:Y:S01]  /*1e00*/  LDC.64 R2, c[0x0][0x398] ;  /* 0x0000e600ff027b82 */ /* 0x000e620000000a00 */
[----:B0-----:R-:W-:-:S06]  /*1e10*/  IMAD.WIDE.U32 R14, R0, 0x8, R14 ;  /* 0x00000008000e7825 */ /* 0x001fcc00078e000e */
[----:B------:R-:W2:Y:S01]  /*1e20*/  LDG.E.64 R14, desc[UR10][R14.64] ;  /* 0x0000000a0e0e7981 */ /* 0x000ea2000c1e1b00 */
[----:B-1----:R-:W-:-:S06]  /*1e30*/  IMAD.WIDE.U32 R2, R4, 0x8, R2 ;  /* 0x0000000804027825 */ /* 0x002fcc00078e0002 */
[----:B------:R-:W3:Y:S01]  /*1e40*/  LDG.E.64 R2, desc[UR10][R2.64] ;  /* 0x0000000a02027981 */ /* 0x000ee2000c1e1b00 */
[----:B--2---:R-:W-:Y:S01]  /*1e50*/  ISETP.NE.U32.AND P0, PT, R15, RZ, PT ;  /* 0x000000ff0f00720c */ /* 0x004fe20003f05070 */
[-C--:B---3--:R-:W-:Y:S02]  /*1e60*/  IMAD R10, R3, R19.reuse, RZ ;  /* 0x00000013030a7224 */ /* 0x088fe400078e02ff */
        /* <DEDUP_REMOVED lines=26> */
.L_x_1574:
[----:B------:R-:W-:Y:S01]  /*2010*/  IMAD.MOV.U32 R2, RZ, RZ, R14 ;  /* 0x000000ffff027224 */ /* 0x000fe200078e000e */
[----:B------:R-:W-:Y:S02]  /*2020*/  MOV R3, R15 ;  /* 0x0000000f00037202 */ /* 0x000fe40000000f00 */
[----:B------:R-:W-:-:S07]  /*2030*/  MOV R10, 0x2050 ;  /* 0x00002050000a7802 */ /* 0x000fce0000000f00 */
[----:B------:R-:W-:Y:S05]  /*2040*/  CALL.REL.NOINC `($__internal_36_$__cuda_sm20_div_s64) ;  /* 0x0000001400987944 */ /* 0x000fea0003c00000 */
        /* <DEDUP_REMOVED lines=9> */
.L_x_1575:
        /* <DEDUP_REMOVED lines=8> */
[----:B--2---:R-:W-:Y:S01]  /*2160*/  ISETP.NE.U32.AND P0, PT, R29, RZ, PT ;  /* 0x000000ff1d00720c */ /* 0x004fe20003f05070 */
[-C--:B---3--:R-:W-:Y:S02]  /*2170*/  IMAD R0, R3, R15.reuse, RZ ;  /* 0x0000000f03007224 */ /* 0x088fe400078e02ff */
        /* <DEDUP_REMOVED lines=26> */
.L_x_1576:
[----:B------:R-:W-:Y:S01]  /*2320*/  MOV R26, R16 ;  /* 0x00000010001a7202 */ /* 0x000fe20000000f00 */
        /* <DEDUP_REMOVED lines=13> */
.L_x_1577:
        /* <DEDUP_REMOVED lines=37> */
.L_x_1578:
[----:B------:R-:W-:Y:S01]  /*2650*/  MOV R2, R16 ;  /* 0x0000001000027202 */ /* 0x000fe20000000f00 */
[----:B------:R-:W-:Y:S01]  /*2660*/  IMAD.MOV.U32 R3, RZ, RZ, R17 ;  /* 0x000000ffff037224 */ /* 0x000fe200078e0011 */
[----:B------:R-:W-:-:S07]  /*2670*/  MOV R10, 0x2690 ;  /* 0x00002690000a7802 */ /* 0x000fce0000000f00 */
[----:B------:R-:W-:Y:S05]  /*2680*/  CALL.REL.NOINC `($__internal_36_$__cuda_sm20_div_s64) ;  /* 0x0000001000087944 */ /* 0x000fea0003c00000 */
        /* <DEDUP_REMOVED lines=8> */
.L_x_1579:
        /* <DEDUP_REMOVED lines=10> */
.L_x_1571:
[----:B------:R-:W-:-:S09]  /*27b0*/  UISETP.NE.AND UP0, UPT, UR6, URZ, UPT ;  /* 0x000000ff0600728c */ /* 0x000fd2000bf05270 */
[----:B------:R-:W-:Y:S05]  /*27c0*/  BRA.U !UP0, `(.L_x_1552) ;  /* 0x0000000908307547 */ /* 0x000fea000b800000 */
[----:B------:R-:W-:-:S09]  /*27d0*/  UISETP.NE.AND UP0, UPT, UR6, 0x1, UPT ;  /* 0x000000010600788c */ /* 0x000fd2000bf05270 */
[----:B------:R-:W-:Y:S05]  /*27e0*/  BRA.U !UP0, `(.L_x_1580) ;  /* 0x0000000508907547 */ /* 0x000fea000b800000 */
[----:B------:R-:W0:Y:S02]  /*27f0*/  LDC.64 R2, c[0x0][0x390] ;  /* 0x0000e400ff027b82 */ /* 0x000e240000000a00 */
[----:B0-----:R-:W-:-:S05]  /*2800*/  IMAD.WIDE.U32 R2, R4, 0x8, R2 ;  /* 0x0000000804027825 */ /* 0x001fca00078e0002 */
[----:B------:R-:W2:Y:S02]  /*2810*/  LDG.E.64 R14, desc[UR10][R2.64] ;  /* 0x0000000a020e7981 */ /* 0x000ea4000c1e1b00 */
[----:B--2---:R-:W-:-:S13]  /*2820*/  ISETP.NE.U32.AND P0, PT, R15, RZ, PT ;  /* 0x000000ff0f00720c */ /* 0x004fda0003f05070 */
[----:B------:R-:W-:Y:S05]  /*2830*/  @P0 BRA `(.L_x_1581) ;  /* 0x0000000000580947 */ /* 0x000fea0003800000 */
[----:B------:R-:W0:Y:S01]  /*2840*/  I2F.U32.RP R10, R14 ;  /* 0x0000000e000a7306 */ /* 0x000e220000209000 */
[----:B------:R-:W-:Y:S02]  /*2850*/  IADD3 R11, PT, PT, RZ, -R14, RZ ;  /* 0x8000000eff0b7210 */ /* 0x000fe40007ffe0ff */
[----:B------:R-:W-:-:S05]  /*2860*/  ISETP.NE.U32.AND P2, PT, R14, RZ, PT ;  /* 0x000000ff0e00720c */ /* 0x000fca0003f45070 */
[----:B0-----:R-:W0:Y:S02]  /*2870*/  MUFU.RCP R10, R10 ;  /* 0x0000000a000a7308 */ /* 0x001e240000001000 */
[----:B0-----:R-:W-:-:S06]  /*2880*/  VIADD R2, R10, 0xffffffe ;  /* 0x0ffffffe0a027836 */ /* 0x001fcc0000000000 */
        /* <DEDUP_REMOVED lines=17> */
.L_x_1581:
[----:B------:R-:W-:Y:S01]  /*29a0*/  IMAD.MOV.U32 R26, RZ, RZ, R0 ;  /* 0x000000ffff1a7224 */ /* 0x000fe200078e0000 */
[----:B------:R-:W-:Y:S02]  /*29b0*/  MOV R2, R14 ;  /* 0x0000000e00027202 */ /* 0x000fe40000000f00 */
[----:B------:R-:W-:Y:S02]  /*29c0*/  MOV R3, R15 ;  /* 0x0000000f00037202 */ /* 0x000fe40000000f00 */
[----:B------:R-:W-:-:S07]  /*29d0*/  MOV R10, 0x29f0 ;  /* 0x000029f0000a7802 */ /* 0x000fce0000000f00 */
[----:B------:R-:W-:Y:S05]  /*29e0*/  CALL.REL.NOINC `($__internal_36_$__cuda_sm20_div_s64) ;  /* 0x0000000c00307944 */ /* 0x000fea0003c00000 */
        /* <DEDUP_REMOVED lines=10> */
.L_x_1582:
[----:B------:R-:W0:Y:S01]  /*2a90*/  LDC.64 R14, c[0x0][0x390] ;  /* 0x0000e400ff0e7b82 */ /* 0x000e220000000a00 */
[----:B------:R-:W-:-:S07]  /*2aa0*/  VIADD R0, R4, 0xffffffff ;  /* 0xffffffff04007836 */ /* 0x000fce0000000000 */
        /* <DEDUP_REMOVED lines=34> */
.L_x_1583:
[----:B------:R-:W-:Y:S01]  /*2cd0*/  IMAD.MOV.U32 R2, RZ, RZ, R14 ;  /* 0x000000ffff027224 */ /* 0x000fe200078e000e */
[----:B------:R-:W-:Y:S02]  /*2ce0*/  MOV R3, R15 ;  /* 0x0000000f00037202 */ /* 0x000fe40000000f00 */
[----:B------:R-:W-:-:S07]  /*2cf0*/  MOV R10, 0x2d10 ;  /* 0x00002d10000a7802 */ /* 0x000fce0000000f00 */
[----:B------:R-:W-:Y:S05]  /*2d00*/  CALL.REL.NOINC `($__internal_36_$__cuda_sm20_div_s64) ;  /* 0x0000000800687944 */ /* 0x000fea0003c00000 */
        /* <DEDUP_REMOVED lines=8> */
.L_x_1584:
[----:B------:R-:W0:Y:S02]  /*2d90*/  LDC.64 R2, c[0x0][0x398] ;  /* 0x0000e600ff027b82 */ /* 0x000e240000000a00 */
[----:B0-----:R-:W-:-:S06]  /*2da0*/  IMAD.WIDE.U32 R2, R0, 0x8, R2 ;  /* 0x0000000800027825 */ /* 0x001fcc00078e0002 */
        /* <DEDUP_REMOVED lines=8> */
.L_x_1580:
[----:B------:R-:W0:Y:S02]  /*2e30*/  LDCU UR7, c[0x0][0x3a0] ;  /* 0x00007400ff0777ac */ /* 0x000e240008000800 */
[----:B0-----:R-:W-:-:S04]  /*2e40*/  ULOP3.LUT UR7, UR7, 0x1, URZ, 0xc0, !UPT ;  /* 0x0000000107077892 */ /* 0x001fc8000f8ec0ff */
[----:B------:R-:W-:-:S09]  /*2e50*/  UISETP.NE.U32.AND UP0, UPT, UR7, 0x1, UPT ;  /* 0x000000010700788c */ /* 0x000fd2000bf05070 */
[----:B------:R-:W-:Y:S05]  /*2e60*/  BRA.U UP0, `(.L_x_1552) ;  /* 0x0000000100887547 */ /* 0x000fea000b800000 */
[----:B------:R-:W0:Y:S02]  /*2e70*/  LDC.64 R2, c[0x0][0x390] ;  /* 0x0000e400ff027b82 */ /* 0x000e240000000a00 */
[----:B0-----:R-:W-:-:S06]  /*2e80*/  IMAD.WIDE.U32 R2, R4, 0x8, R2 ;  /* 0x0000000804027825 */ /* 0x001fcc00078e0002 */
[----:B------:R-:W2:Y:S02]  /*2e90*/  LDG.E.64 R2, desc[UR10][R2.64] ;  /* 0x0000000a02027981 */ /* 0x000ea4000c1e1b00 */
[----:B--2---:R-:W-:-:S13]  /*2ea0*/  ISETP.NE.U32.AND P0, PT, R3, RZ, PT ;  /* 0x000000ff0300720c */ /* 0x004fda0003f05070 */
[----:B------:R-:W-:Y:S05]  /*2eb0*/  @P0 BRA `(.L_x_1585) ;  /* 0x0000000000500947 */ /* 0x000fea0003800000 */
[----:B------:R-:W0:Y:S01]  /*2ec0*/  I2F.U32.RP R3, R2 ;  /* 0x0000000200037306 */ /* 0x000e220000209000 */
[----:B------:R-:W-:Y:S02]  /*2ed0*/  IADD3 R13, PT, PT, RZ, -R2, RZ ;  /* 0x80000002ff0d7210 */ /* 0x000fe40007ffe0ff */
        /* <DEDUP_REMOVED lines=18> */
.L_x_1585:
[----:B------:R-:W-:-:S07]  /*3000*/  MOV R12, 0x3020 ;  /* 0x00003020000c7802 */ /* 0x000fce0000000f00 */
[----:B------:R-:W-:Y:S05]  /*3010*/  CALL.REL.NOINC `($__internal_37_$__cuda_sm20_rem_s64) ;  /* 0x0000000800f07944 */ /* 0x000fea0003c00000 */
.L_x_1586:
[----:B------:R-:W0:Y:S02]  /*3020*/  LDC.64 R10, c[0x0][0x398] ;  /* 0x0000e600ff0a7b82 */ /* 0x000e240000000a00 */
[----:B0-----:R-:W-:-:S06]  /*3030*/  IMAD.WIDE.U32 R10, R4, 0x8, R10 ;  /* 0x00000008040a7825 */ /* 0x001fcc00078e000a */
[----:B------:R-:W2:Y:S02]  /*3040*/  LDG.E.64 R10, desc[UR10][R10.64] ;  /* 0x0000000a0a0a7981 */ /* 0x000ea4000c1e1b00 */
[-C--:B--2---:R-:W-:Y:S02]  /*3050*/  IMAD R13, R11, R2.reuse, RZ ;  /* 0x000000020b0d7224 */ /* 0x084fe400078e02ff */
[----:B------:R-:W-:-:S04]  /*3060*/  IMAD.WIDE.U32 R32, R10, R2, R32 ;  /* 0x000000020a207225 */ /* 0x000fc800078e0020 */
[----:B------:R-:W-:-:S04]  /*3070*/  IMAD R13, R10, R3, R13 ;  /* 0x000000030a0d7224 */ /* 0x000fc800078e020d */
[----:B------:R-:W-:-:S07]  /*3080*/  IMAD.IADD R33, R33, 0x1, R13 ;  /* 0x0000000121217824 */ /* 0x000fce00078e020d */
.L_x_1552:
[----:B------:R-:W0:Y:S02]  /*3090*/  LDCU.64 UR12, c[0x0][0x388] ;  /* 0x00007100ff0c77ac */ /* 0x000e240008000a00 */
[----:B0-----:R-:W-:-:S04]  /*30a0*/  IADD3 R32, P0, PT, R32, UR12, RZ ;  /* 0x0000000c20207c10 */ /* 0x001fc8000ff1e0ff */
[----:B------:R-:W-:-:S05]  /*30b0*/  IADD3.X R33, PT, PT, R33, UR13, RZ, P0, !PT ;  /* 0x0000000d21217c10 */ /* 0x000fca00087fe4ff */
[----:B------:R-:W2:Y:S01]  /*30c0*/  LDG.E.U8 R32, desc[UR10][R32.64] ;  /* 0x0000000a20207981 */ /* 0x000ea2000c1e1100 */
[----:B------:R-:W-:-:S03]  /*30d0*/  ISETP.NE.AND P0, PT, R9, RZ, PT ;  /* 0x000000ff0900720c */ /* 0x000fc60003f05270 */
[----:B--2---:R0:W-:Y:S01]  /*30e0*/  STS.U8 [R5+UR5], R32 ;  /* 0x0000002005007988 */ /* 0x0041e20008000005 */
[----:B------:R-:W-:Y:S09]  /*30f0*/  BAR.SYNC.DEFER_BLOCKING 0x0 ;  /* 0x0000000000007b1d */ /* 0x000ff20000010000 */
[----:B------:R-:W-:Y:S05]  /*3100*/  @P0 EXIT ;  /* 0x000000000000094d */ /* 0x000fea0003800000 */
[----:B------:R-:W-:Y:S02]  /*3110*/  ISETP.GE.U32.AND P0, PT, R7, 0x2, PT ;  /* 0x000000020700780c */ /* 0x000fe40003f06070 */
[----:B------:R-:W-:-:S11]  /*3120*/  IADD3 R0, PT, PT, R8, UR5, RZ ;  /* 0x0000000508007c10 */ /* 0x000fd6000fffe0ff */
[----:B------:R-:W-:Y:S05]  /*3130*/  @!P0 BRA `(.L_x_1587) ;  /* 0x0000000400148947 */ /* 0x000fea0003800000 */
[----:B------:R1:W2:Y:S01]  /*3140*/  LDS.U8 R3, [R8+UR5] ;  /* 0x0000000508037984 */ /* 0x0002a20008000000 */
[C---:B------:R-:W-:Y:S01]  /*3150*/  IADD3 R2, PT, PT, R7.reuse, -0x2, RZ ;  /* 0xfffffffe07027810 */ /* 0x040fe20007ffe0ff */
[----:B------:R-:W-:Y:S01]  /*3160*/  VIADD R7, R7, 0xffffffff ;  /* 0xffffffff07077836 */ /* 0x000fe20000000000 */
[----:B0-----:R-:W-:Y:S02]  /*3170*/  MOV R5, 0x1 ;  /* 0x0000000100057802 */ /* 0x001fe40000000f00 */
[----:B------:R-:W-:Y:S02]  /*3180*/  ISETP.GE.U32.AND P0, PT, R2, 0x7, PT ;  /* 0x000000070200780c */ /* 0x000fe40003f06070 */
[----:B------:R-:W-:-:S11]  /*3190*/  LOP3.LUT R2, R7, 0x7, RZ, 0xc0, !PT ;  /* 0x0000000707027812 */ /* 0x000fd600078ec0ff */
[----:B-1----:R-:W-:Y:S05]  /*31a0*/  @!P0 BRA `(.L_x_1588) ;  /* 0x0000000000788947 */ /* 0x002fea0003800000 */
[----:B------:R-:W0:Y:S01]  /*31b0*/  LDC R20, c[0x0][0x360] ;  /* 0x0000d800ff147b82 */ /* 0x000e220000000800 */
[----:B------:R-:W-:Y:S01]  /*31c0*/  LOP3.LUT R4, R7, 0xfffffff8, RZ, 0xc0, !PT ;  /* 0xfffffff807047812 */ /* 0x000fe200078ec0ff */
[----:B------:R-:W-:-:S04]  /*31d0*/  HFMA2 R9, -RZ, RZ, 0, 0 ;  /* 0x00000000ff097431 */ /* 0x000fc800000001ff */
[----:B------:R-:W-:Y:S01]  /*31e0*/  IMAD.MOV R4, RZ, RZ, -R4 ;  /* 0x000000ffff047224 */ /* 0x000fe200078e0a04 */
[----:B0-----:R-:W-:-:S07]  /*31f0*/  IADD3 R5, PT, PT, R8, UR5, R20 ;  /* 0x0000000508057c10 */ /* 0x001fce000fffe014 */
.L_x_1589:
[----:B------:R-:W-:Y:S01]  /*3200*/  IADD3 R11, PT, PT, R5, UR9, RZ ;  /* 0x00000009050b7c10 */ /* 0x000fe2000fffe0ff */
[----:B------:R-:W-:Y:S01]  /*3210*/  LDS.U8 R10, [R5] ;  /* 0x00000000050a7984 */ /* 0x000fe20000000000 */
[----:B------:R-:W-:Y:S02]  /*3220*/  IADD3 R4, PT, PT, R4, 0x8, RZ ;  /* 0x0000000804047810 */ /* 0x000fe40007ffe0ff */
[----:B------:R-:W-:Y:S01]  /*3230*/  IADD3 R13, PT, PT, R11, UR9, RZ ;  /* 0x000000090b0d7c10 */ /* 0x000fe2000fffe0ff */
[----:B------:R0:W2:Y:S01]  /*3240*/  LDS.U8 R12, [R5+UR9] ;  /* 0x00000009050c7984 */ /* 0x0000a20008000000 */
[----:B------:R-:W-:Y:S02]  /*3250*/  ISETP.NE.AND P0, PT, R4, RZ, PT ;  /* 0x000000ff0400720c */ /* 0x000fe40003f05270 */
[----:B------:R-:W-:Y:S01]  /*3260*/  IADD3 R9, PT, PT, R9, 0x8, RZ ;  /* 0x0000000809097810 */ /* 0x000fe20007ffe0ff */
[----:B------:R-:W-:Y:S01]  /*3270*/  VIADD R14, R13, UR9 ;  /* 0x000000090d0e7c36 */ /* 0x000fe20008000000 */
[----:B------:R-:W-:Y:S01]  /*3280*/  LDS.U8 R11, [R11+UR9] ;  /* 0x000000090b0b7984 */ /* 0x000fe20008000000 */
[----:B0-----:R-:W-:-:S03]  /*3290*/  IMAD R5, R20, 0x8, R5 ;  /* 0x0000000814057824 */ /* 0x001fc600078e0205 */
[----:B------:R-:W-:Y:S01]  /*32a0*/  IADD3 R15, PT, PT, R14, UR9, RZ ;  /* 0x000000090e0f7c10 */ /* 0x000fe2000fffe0ff */
[----:B------:R-:W0:Y:S03]  /*32b0*/  LDS.U8 R13, [R13+UR9] ;  /* 0x000000090d0d7984 */ /* 0x000e260008000000 */
[----:B------:R-:W-:Y:S01]  /*32c0*/  IADD3 R16, PT, PT, R15, UR9, RZ ;  /* 0x000000090f107c10 */ /* 0x000fe2000fffe0ff */
[----:B------:R-:W-:Y:S04]  /*32d0*/  LDS.U8 R17, [R14+UR9] ;  /* 0x000000090e117984 */ /* 0x000fe80008000000 */
[----:B------:R-:W-:Y:S01]  /*32e0*/  VIADD R18, R16, UR9 ;  /* 0x0000000910127c36 */ /* 0x000fe20008000000 */
[----:B------:R-:W1:Y:S04]  /*32f0*/  LDS.U8 R15, [R15+UR9] ;  /* 0x000000090f0f7984 */ /* 0x000e680008000000 */
[----:B------:R-:W-:Y:S04]  /*3300*/  LDS.U8 R19, [R16+UR9] ;  /* 0x0000000910137984 */ /* 0x000fe80008000000 */
[----:B------:R-:W3:Y:S01]  /*3310*/  LDS.U8 R18, [R18+UR9] ;  /* 0x0000000912127984 */ /* 0x000ee20008000000 */
[----:B--2---:R-:W-:-:S04]  /*3320*/  IADD3 R10, PT, PT, R12, R10, R3 ;  /* 0x0000000a0c0a7210 */ /* 0x004fc80007ffe003 */
[----:B0-----:R-:W-:-:S04]  /*3330*/  IADD3 R10, PT, PT, R13, R11, R10 ;  /* 0x0000000b0d0a7210 */ /* 0x001fc80007ffe00a */
[----:B-1----:R-:W-:-:S04]  /*3340*/  IADD3 R10, PT, PT, R15, R17, R10 ;  /* 0x000000110f0a7210 */ /* 0x002fc80007ffe00a */
[----:B---3--:R-:W-:-:S04]  /*3350*/  IADD3 R10, PT, PT, R18, R19, R10 ;  /* 0x00000013120a7210 */ /* 0x008fc80007ffe00a */
[----:B------:R-:W-:Y:S01]  /*3360*/  PRMT R3, R10, 0x7610, R3 ;  /* 0x000076100a037816 */ /* 0x000fe20000000003 */
[----:B------:R-:W-:Y:S06]  /*3370*/  @P0 BRA `(.L_x_1589) ;  /* 0xfffffffc00a00947 */ /* 0x000fec000383ffff */
[----:B------:R-:W-:-:S07]  /*3380*/  IADD3 R5, PT, PT, R9, 0x1, RZ ;  /* 0x0000000109057810 */ /* 0x000fce0007ffe0ff */
.L_x_1588:
[----:B------:R-:W-:-:S13]  /*3390*/  ISETP.NE.AND P0, PT, R2, RZ, PT ;  /* 0x000000ff0200720c */ /* 0x000fda0003f05270 */
[----:B------:R-:W-:Y:S05]  /*33a0*/  @!P0 BRA `(.L_x_1590) ;  /* 0x0000000000748947 */ /* 0x000fea0003800000 */
[----:B------:R-:W-:Y:S02]  /*33b0*/  ISETP.GE.U32.AND P0, PT, R2, 0x4, PT ;  /* 0x000000040200780c */ /* 0x000fe40003f06070 */
[----:B------:R-:W-:-:S04]  /*33c0*/  LOP3.LUT R12, R7, 0x3, RZ, 0xc0, !PT ;  /* 0x00000003070c7812 */ /* 0x000fc800078ec0ff */
[----:B------:R-:W-:-:S07]  /*33d0*/  ISETP.NE.AND P1, PT, R12, RZ, PT ;  /* 0x000000ff0c00720c */ /* 0x000fce0003f25270 */
[----:B------:R-:W-:Y:S06]  /*33e0*/  @!P0 BRA `(.L_x_1591) ;  /* 0x00000000002c8947 */ /* 0x000fec0003800000 */
[C---:B------:R-:W-:Y:S01]  /*33f0*/  IMAD R2, R5.reuse, UR9, R0 ;  /* 0x0000000905027c24 */ /* 0x040fe2000f8e0200 */
[----:B------:R-:W-:-:S04]  /*3400*/  IADD3 R5, PT, PT, R5, 0x4, RZ ;  /* 0x0000000405057810 */ /* 0x000fc80007ffe0ff */
[----:B------:R-:W-:Y:S01]  /*3410*/  IADD3 R9, PT, PT, R2, UR9, RZ ;  /* 0x0000000902097c10 */ /* 0x000fe2000fffe0ff */
[----:B------:R-:W-:Y:S04]  /*3420*/  LDS.U8 R4, [R2] ;  /* 0x0000000002047984 */ /* 0x000fe80000000000 */
[----:B------:R-:W-:Y:S01]  /*3430*/  VIADD R11, R9, UR9 ;  /* 0x00000009090b7c36 */ /* 0x000fe20008000000 */
[----:B------:R-:W2:Y:S04]  /*3440*/  LDS.U8 R10, [R2+UR9] ;  /* 0x00000009020a7984 */ /* 0x000ea80008000000 */
[----:B------:R-:W-:Y:S04]  /*3450*/  LDS.U8 R9, [R9+UR9] ;  /* 0x0000000909097984 */ /* 0x000fe80008000000 */
[----:B------:R-:W0:Y:S01]  /*3460*/  LDS.U8 R11, [R11+UR9] ;  /* 0x000000090b0b7984 */ /* 0x000e220008000000 */
[----:B--2---:R-:W-:-:S04]  /*3470*/  IADD3 R4, PT, PT, R10, R4, R3 ;  /* 0x000000040a047210 */ /* 0x004fc80007ffe003 */
[----:B0-----:R-:W-:-:S04]  /*3480*/  IADD3 R4, PT, PT, R11, R9, R4 ;  /* 0x000000090b047210 */ /* 0x001fc80007ffe004 */
[----:B------:R-:W-:-:S07]  /*3490*/  PRMT R3, R4, 0x7610, R3 ;  /* 0x0000761004037816 */ /* 0x000fce0000000003 */
.L_x_1591:
[----:B------:R-:W-:Y:S05]  /*34a0*/  @!P1 BRA `(.L_x_1590) ;  /* 0x0000000000349947 */ /* 0x000fea0003800000 */
[----:B------:R-:W-:Y:S02]  /*34b0*/  ISETP.NE.AND P0, PT, R12, 0x1, PT ;  /* 0x000000010c00780c */ /* 0x000fe40003f05270 */
[----:B------:R-:W-:-:S04]  /*34c0*/  LOP3.LUT R7, R7, 0x1, RZ, 0xc0, !PT ;  /* 0x0000000107077812 */ /* 0x000fc800078ec0ff */
[----:B------:R-:W-:-:S07]  /*34d0*/  ISETP.NE.U32.AND P1, PT, R7, 0x1, PT ;  /* 0x000000010700780c */ /* 0x000fce0003f25070 */
[C---:B------:R-:W-:Y:S01]  /*34e0*/  @P0 IMAD R4, R5.reuse, UR9, R0 ;  /* 0x0000000905040c24 */ /* 0x040fe2000f8e0200 */
[----:B------:R-:W-:-:S04]  /*34f0*/  @P0 IADD3 R5, PT, PT, R5, 0x2, RZ ;  /* 0x0000000205050810 */ /* 0x000fc80007ffe0ff */
[----:B------:R-:W-:Y:S01]  /*3500*/  @P0 LDS.U8 R2, [R4] ;  /* 0x0000000004020984 */ /* 0x000fe20000000000 */
[----:B------:R-:W-:-:S03]  /*3510*/  @!P1 IMAD R0, R5, UR9, R0 ;  /* 0x0000000905009c24 */ /* 0x000fc6000f8e0200 */
[----:B------:R-:W2:Y:S04]  /*3520*/  @P0 LDS.U8 R7, [R4+UR9] ;  /* 0x0000000904070984 */ /* 0x000ea80008000000 */
[----:B------:R-:W0:Y:S01]  /*3530*/  @!P1 LDS.U8 R0, [R0] ;  /* 0x0000000000009984 */ /* 0x000e220000000000 */
[----:B--2---:R-:W-:-:S04]  /*3540*/  @P0 IADD3 R2, PT, PT, R7, R2, R3 ;  /* 0x0000000207020210 */ /* 0x004fc80007ffe003 */
[----:B------:R-:W-:-:S05]  /*3550*/  @P0 PRMT R3, R2, 0x7610, R3 ;  /* 0x0000761002030816 */ /* 0x000fca0000000003 */
[----:B0-----:R-:W-:-:S05]  /*3560*/  @!P1 IMAD.IADD R2, R3, 0x1, R0 ;  /* 0x0000000103029824 */ /* 0x001fca00078e0200 */
[----:B------:R-:W-:-:S07]  /*3570*/  @!P1 PRMT R3, R2, 0x7610, R3 ;  /* 0x0000761002039816 */ /* 0x000fce0000000003 */
.L_x_1590:
[----:B--2---:R1:W-:Y:S02]  /*3580*/  STS.U8 [R8+UR5], R3 ;  /* 0x0000000308007988 */ /* 0x0043e40008000005 */
.L_x_1587:
[----:B-1----:R-:W1:Y:S01]  /*3590*/  LDC.64 R2, c[0x4][RZ] ;  /* 0x01000000ff027b82 */ /* 0x002e620000000a00 */
[----:B0-----:R-:W-:Y:S01]  /*35a0*/  HFMA2 R5, -RZ, RZ, 0, 5.9604644775390625e-08 ;  /* 0x00000001ff057431 */ /* 0x001fe200000001ff */
[----:B------:R-:W-:Y:S06]  /*35b0*/  BSSY B0, `(.L_x_1592) ;  /* 0x0000006000007945 */ /* 0x000fec0003800000 */
.L_x_1593:
[----:B------:R-:W-:Y:S01]  /*35c0*/  MOV R4, RZ ;  /* 0x000000ff00047202 */ /* 0x000fe20000000f00 */
[----:B------:R-:W-:Y:S05]  /*35d0*/  YIELD ;  /* 0x0000000000007946 */ /* 0x000fea0003800000 */
[----:B-1----:R-:W2:Y:S02]  /*35e0*/  ATOMG.E.CAS.STRONG.GPU PT, R0, [R2], R4, R5 ;  /* 0x00000004020073a9 */ /* 0x002ea400001ee105 */
[----:B--2---:R-:W-:-:S13]  /*35f0*/  ISETP.NE.AND P0, PT, R0, RZ, PT ;  /* 0x000000ff0000720c */ /* 0x004fda0003f05270 */
[----:B------:R-:W-:Y:S05]  /*3600*/  @P0 BRA `(.L_x_1593) ;  /* 0xfffffffc00ec0947 */ /* 0x000fea000383ffff */
[----:B------:R-:W-:Y:S05]  /*3610*/  BSYNC B0 ;  /* 0x0000000000007941 */ /* 0x000fea0003800000 */
.L_x_1592:
[----:B------:R-:W0:Y:S01]  /*3620*/  LDCU.64 UR6, c[0x0][0x380] ;  /* 0x00007000ff0677ac */ /* 0x000e220008000a00 */
[----:B------:R-:W1:Y:S01]  /*3630*/  LDS.U8 R8, [R8+UR5] ;  /* 0x0000000508087984 */ /* 0x000e620008000000 */
[----:B0-----:R-:W-:-:S05]  /*3640*/  IADD3 R6, P0, PT, R6, UR6, RZ ;  /* 0x0000000606067c10 */ /* 0x001fca000ff1e0ff */
[----:B------:R-:W-:-:S05]  /*3650*/  IMAD.X R7, RZ, RZ, UR7, P0 ;  /* 0x00000007ff077e24 */ /* 0x000fca00080e06ff */
[----:B------:R-:W1:Y:S02]  /*3660*/  LDG.E.U8 R5, desc[UR10][R6.64] ;  /* 0x0000000a06057981 */ /* 0x000e64000c1e1100 */
[----:B-1----:R-:W-:-:S05]  /*3670*/  IADD3 R5, PT, PT, R8, R5, RZ ;  /* 0x0000000508057210 */ /* 0x002fca0007ffe0ff */
[----:B------:R-:W-:Y:S04]  /*3680*/  STG.E.U8 desc[UR10][R6.64], R5 ;  /* 0x0000000506007986 */ /* 0x000fe8000c10110a */
[----:B------:R-:W-:Y:S01]  /*3690*/  ATOMG.E.EXCH.STRONG.GPU PT, RZ, desc[UR10][R2.64], RZ ;  /* 0x800000ff02ff79a8 */ /* 0x000fe2000c1ef10a */
[----:B------:R-:W-:Y:S05]  /*36a0*/  EXIT ;  /* 0x000000000000794d */ /* 0x000fea0003800000 */
        .weak           $__internal_36_$__cuda_sm20_div_s64
        .type           $__internal_36_$__cuda_sm20_div_s64,@function
        .size           $__internal_36_$__cuda_sm20_div_s64,($__internal_37_$__cuda_sm20_rem_s64 - $__internal_36_$__cuda_sm20_div_s64)
$__internal_36_$__cuda_sm20_div_s64:
        /* <DEDUP_REMOVED lines=82> */
[----:B------:R-:W-:Y:S06]  /*3bd0*/  RET.REL.NODEC R10 `(contiguous_reduce3_u8) ;  /* 0xffffffc40a087950 */ /* 0x000fec0003c3ffff */
        .weak           $__internal_37_$__cuda_sm20_rem_s64
        .type           $__internal_37_$__cuda_sm20_rem_s64,@function
        .size           $__internal_37_$__cuda_sm20_rem_s64,(.L_x_3135 - $__internal_37_$__cuda_sm20_rem_s64)
$__internal_37_$__cuda_sm20_rem_s64:
        /* <DEDUP_REMOVED lines=65> */
[----:B------:R-:W-:Y:S06]  /*3ff0*/  RET.REL.NODEC R12 `(contiguous_reduce3_u8) ;  /* 0xffffffc00c007950 */ /* 0x000fec0003c3ffff */
.L_x_1594:
        /* <DEDUP_REMOVED lines=16> */
.L_x_3135:


//--------------------- .text.contiguous_reduce22_u8 --------------------------
	.section	.text.contiguous_reduce22_u8,"ax",@progbits
	.align	128
        .global         contiguous_reduce22_u8
        .type           contiguous_reduce22_u8,@function
        .size           contiguous_reduce22_u8,(.L_x_3201 - contiguous_reduce22_u8)
        .other          contiguous_reduce22_u8,@"STO_CUDA_ENTRY STV_DEFAULT"
contiguous_reduce22_u8:
.text.contiguous_reduce22_u8:
        /* <DEDUP_REMOVED lines=16> */
[----:B------:R-:W-:Y:S01]  /*0100*/  @!P0 IMAD.WIDE.U32 R4, R9, UR8, R2 ;  /* 0x0000000809048c25 */ /* 0x000fe2000f8e0002 */
[----:B-1----:R-:W-:-:S03]  /*0110*/  @!P0 IADD3 R6, P2, PT, R6, R10, RZ ;  /* 0x0000000a06068210 */ /* 0x002fc60007f5e0ff */
[----:B------:R-:W-:Y:S01]  /*0120*/  @!P0 IMAD R9, R9, UR9, RZ ;  /* 0x0000000909098c24 */ /* 0x000fe2000f8e02ff */
[----:B------:R-:W-:-:S04]  /*0130*/  @!P0 IADD3 R4, P1, PT, R4, R10, RZ ;  /* 0x0000000a04048210 */ /* 0x000fc80007f3e0ff */
[C---:B------:R-:W-:Y:S02]  /*0140*/  @!P0 IADD3.X R7, PT, PT, R11.reuse, R9, R7, P2, !PT ;  /* 0x000000090b078210 */ /* 0x040fe400017fe407 */
[----:B------:R-:W-:-:S04]  /*0150*/  @!P0 IADD3.X R5, PT, PT, R11, R5, R9, P1, !PT ;  /* 0x000000050b058210 */ /* 0x000fc80000ffe409 */
[----:B---3--:R-:W2:Y:S04]  /*0160*/  @!P0 LDG.E.U8 R7, desc[UR12][R6.64] ;  /* 0x0000000c06078981 */ /* 0x008ea8000c1e1100 */
[----:B------:R-:W2:Y:S01]  /*0170*/  @!P0 LDG.E.U8 R4, desc[UR12][R4.64] ;  /* 0x0000000c04048981 */ /* 0x000ea2000c1e1100 */
[----:B------:R-:W0:Y:S01]  /*0180*/  S2UR UR6, SR_CgaCtaId ;  /* 0x00000000000679c3 */ /* 0x000e220000008800 */
[----:B------:R-:W-:Y:S02]  /*0190*/  UMOV UR4, 0x400 ;  /* 0x0000040000047882 */ /* 0x000fe40000000000 */
[----:B0-----:R-:W-:-:S09]  /*01a0*/  ULEA UR4, UR6, UR4, 0x18 ;  /* 0x0000000406047291 */ /* 0x001fd2000f8ec0ff */
[----:B------:R0:W-:Y:S01]  /*01b0*/  STS.U8 [R0+UR4], RZ ;  /* 0x000000ff00007988 */ /* 0x0001e20008000004 */
[----:B------:R-:W1:Y:S01]  /*01c0*/  LDCU UR5, c[0x0][0x360] ;  /* 0x00006c00ff0577ac */ /* 0x000e620008000800 */
[----:B------:R-:W-:Y:S01]  /*01d0*/  BSSY.RECONVERGENT B0, `(.L_x_1595) ;  /* 0x0000011000007945 */ /* 0x000fe20003800200 */
[----:B------:R-:W-:Y:S01]  /*01e0*/  ISETP.GT.U32.AND P1, PT, R0, 0x1f, PT ;  /* 0x0000001f0000780c */ /* 0x000fe20003f24070 */
[----:B--2---:R-:W-:-:S05]  /*01f0*/  @!P0 IMAD.IADD R9, R4, 0x1, R7 ;  /* 0x0000000104098824 */ /* 0x004fca00078e0207 */
[----:B------:R0:W-:Y:S01]  /*0200*/  @!P0 STS.U8 [R0+UR4], R9 ;  /* 0x0000000900008988 */ /* 0x0001e20008000004 */
[----:B-1----:R-:W-:Y:S06]  /*0210*/  @!P0 BRA `(.L_x_1596) ;  /* 0x0000000000308947 */ /* 0x002fec0003800000 */
        /* <DEDUP_REMOVED lines=8> */
[----:B--2---:R-:W-:-:S04]  /*02a0*/  IADD3 R2, P0, PT, R2, UR10, RZ ;  /* 0x0000000a02027c10 */ /* 0x004fc8000ff1e0ff */
[----:B------:R-:W-:-:S06]  /*02b0*/  IADD3.X R3, PT, PT, R5, UR11, RZ, P0, !PT ;  /* 0x0000000b05037c10 */ /* 0x000fcc00087fe4ff */
[----:B------:R-:W2:Y:S04]  /*02c0*/  LDG.E.U8 R3, desc[UR12][R2.64] ;  /* 0x0000000c02037981 */ /* 0x000ea8000c1e1100 */
[----:B--2---:R1:W-:Y:S02]  /*02d0*/  STS.U8 [R0+UR4], R3 ;  /* 0x0000000300007988 */ /* 0x0043e40008000004 */
.L_x_1596:
[----:B------:R-:W-:Y:S05]  /*02e0*/  BSYNC.RECONVERGENT B0 ;  /* 0x0000000000007941 */ /* 0x000fea0003800200 */
.L_x_1595:
[----:B------:R-:W-:Y:S01]  /*02f0*/  BAR.SYNC.DEFER_BLOCKING 0x0 ;  /* 0x0000000000007b1d */ /* 0x000fe20000010000 */
[----:B------:R-:W-:Y:S01]  /*0300*/  UISETP.GE.U32.AND UP0, UPT, UR5, 0x42, UPT ;  /* 0x000000420500788c */ /* 0x000fe2000bf06070 */
[----:B------:R-:W-:-:S08]  /*0310*/  VIADD R2, R0, UR4 ;  /* 0x0000000400027c36 */ /* 0x000fd00008000000 */
[----:B------:R-:W-:Y:S05]  /*0320*/  BRA.U !UP0, `(.L_x_1597) ;  /* 0x0000000108287547 */ /* 0x000fea000b800000 */
.L_x_1598:
[----:B------:R-:W-:Y:S02]  /*0330*/  USHF.R.U32.HI UR6, URZ, 0x1, UR5 ;  /* 0x00000001ff067899 */ /* 0x000fe40008011605 */
[----:B------:R-:W-:-:S04]  /*0340*/  UISETP.GT.U32.AND UP0, UPT, UR5, 0x83, UPT ;  /* 0x000000830500788c */ /* 0x000fc8000bf04070 */
[----:B------:R-:W-:Y:S01]  /*0350*/  ISETP.GE.U32.AND P0, PT, R0, UR6, PT ;  /* 0x0000000600007c0c */ /* 0x000fe2000bf06070 */
[----:B------:R-:W-:-:S12]  /*0360*/  UMOV UR5, UR6 ;  /* 0x0000000600057c82 */ /* 0x000fd80008000000 */
[----:B-12---:R-:W-:Y:S04]  /*0370*/  @!P0 LDS.U8 R3, [R0+UR4] ;  /* 0x0000000400038984 */ /* 0x006fe80008000000 */
[----:B------:R-:W1:Y:S02]  /*0380*/  @!P0 LDS.U8 R4, [R2+UR6] ;  /* 0x0000000602048984 */ /* 0x000e640008000000 */
[----:B-1----:R-:W-:-:S05]  /*0390*/  @!P0 IMAD.IADD R3, R3, 0x1, R4 ;  /* 0x0000000103038824 */ /* 0x002fca00078e0204 */
[----:B------:R2:W-:Y:S01]  /*03a0*/  @!P0 STS.U8 [R0+UR4], R3 ;  /* 0x0000000300008988 */ /* 0x0005e20008000004 */
[----:B------:R-:W-:Y:S06]  /*03b0*/  BAR.SYNC.DEFER_BLOCKING 0x0 ;  /* 0x0000000000007b1d */ /* 0x000fec0000010000 */
[----:B------:R-:W-:Y:S05]  /*03c0*/  BRA.U UP0, `(.L_x_1598) ;  /* 0xfffffffd00d87547 */ /* 0x000fea000b83ffff */
.L_x_1597:
[----:B------:R-:W-:Y:S05]  /*03d0*/  @P1 EXIT ;  /* 0x000000000000194d */ /* 0x000fea0003800000 */
[----:B------:R-:W-:Y:S01]  /*03e0*/  LDS.U8 R2, [R0+UR4] ;  /* 0x0000000400027984 */ /* 0x000fe20008000000 */
[----:B------:R-:W-:-:S03]  /*03f0*/  ISETP.NE.AND P0, PT, R0, RZ, PT ;  /* 0x000000ff0000720c */ /* 0x000fc60003f05270 */
[----:B-12---:R-:W1:Y:S02]  /*0400*/  LDS.U8 R3, [R0+UR4+0x20] ;  /* 0x0000200400037984 */ /* 0x006e640008000000 */
[----:B-1----:R-:W-:-:S05]  /*0410*/  IADD3 R3, PT, PT, R2, R3, RZ ;  /* 0x0000000302037210 */ /* 0x002fca0007ffe0ff */
[----:B------:R-:W-:Y:S04]  /*0420*/  STS.U8 [R0+UR4], R3 ;  /* 0x0000000300007988 */ /* 0x000fe80008000004 */
[----:B------:R-:W-:Y:S04]  /*0430*/  LDS.U8 R2, [R0+UR4] ;  /* 0x0000000400027984 */ /* 0x000fe80008000000 */
[----:B------:R-:W1:Y:S02]  /*0440*/  LDS.U8 R5, [R0+UR4+0x10] ;  /* 0x0000100400057984 */ /* 0x000e640008000000 */
[----:B-1----:R-:W-:-:S05]  /*0450*/  IMAD.IADD R5, R2, 0x1, R5 ;  /* 0x0000000102057824 */ /* 0x002fca00078e0205 */
[----:B------:R-:W-:Y:S04]  /*0460*/  STS.U8 [R0+UR4], R5 ;  /* 0x0000000500007988 */ /* 0x000fe80008000004 */
[----:B------:R-:W-:Y:S04]  /*0470*/  LDS.U8 R2, [R0+UR4] ;  /* 0x0000000400027984 */ /* 0x000fe80008000000 */
[----:B------:R-:W1:Y:S02]  /*0480*/  LDS.U8 R7, [R0+UR4+0x8] ;  /* 0x0000080400077984 */ /* 0x000e640008000000 */
[----:B-1----:R-:W-:-:S05]  /*0490*/  IMAD.IADD R7, R2, 0x1, R7 ;  /* 0x0000000102077824 */ /* 0x002fca00078e0207 */
[----:B------:R-:W-:Y:S04]  /*04a0*/  STS.U8 [R0+UR4], R7 ;  /* 0x0000000700007988 */ /* 0x000fe80008000004 */
[----:B------:R-:W-:Y:S04]  /*04b0*/  LDS.U8 R2, [R0+UR4] ;  /* 0x0000000400027984 */ /* 0x000fe80008000000 */
[----:B0-----:R-:W0:Y:S02]  /*04c0*/  LDS.U8 R9, [R0+UR4+0x4] ;  /* 0x0000040400097984 */ /* 0x001e240008000000 */
[----:B0-----:R-:W-:-:S05]  /*04d0*/  IADD3 R9, PT, PT, R2, R9, RZ ;  /* 0x0000000902097210 */ /* 0x001fca0007ffe0ff */
[----:B------:R-:W-:Y:S04]  /*04e0*/  STS.U8 [R0+UR4], R9 ;  /* 0x0000000900007988 */ /* 0x000fe80008000004 */
[----:B------:R-:W-:Y:S04]  /*04f0*/  LDS.U8 R2, [R0+UR4] ;  /* 0x0000000400027984 */ /* 0x000fe80008000000 */
[----:B------:R-:W0:Y:S02]  /*0500*/  LDS.U8 R3, [R0+UR4+0x2] ;  /* 0x0000020400037984 */ /* 0x000e240008000000 */
[----:B0-----:R-:W-:-:S05]  /*0510*/  IMAD.IADD R3, R2, 0x1, R3 ;  /* 0x0000000102037824 */ /* 0x001fca00078e0203 */
[----:B------:R-:W-:Y:S04]  /*0520*/  STS.U8 [R0+UR4], R3 ;  /* 0x0000000300007988 */ /* 0x000fe80008000004 */
[----:B------:R-:W-:Y:S04]  /*0530*/  LDS.U8 R2, [R0+UR4] ;  /* 0x0000000400027984 */ /* 0x000fe80008000000 */
[----:B------:R-:W0:Y:S02]  /*0540*/  LDS.U8 R5, [R0+UR4+0x1] ;  /* 0x0000010400057984 */ /* 0x000e240008000000 */
[----:B0-----:R-:W-:-:S05]  /*0550*/  IADD3 R5, PT, PT, R2, R5, RZ ;  /* 0x0000000502057210 */ /* 0x001fca0007ffe0ff */
[----:B------:R0:W-:Y:S01]  /*0560*/  STS.U8 [R0+UR4], R5 ;  /* 0x0000000500007988 */ /* 0x0001e20008000004 */
        /* <DEDUP_REMOVED lines=8> */
[----:B0-----:R-:W0:Y:S01]  /*05f0*/  LDS.U8 R5, [UR4] ;  /* 0x00000004ff057984 */ /* 0x001e220008000000 */
[----:B------:R-:W-:Y:S02]  /*0600*/  UMOV UR4, UR7 ;  /* 0x0000000700047c82 */ /* 0x000fe40008000000 */
[----:B--2---:R-:W-:-:S04]  /*0610*/  UIMAD.WIDE.U32 UR4, UR6, UR8, UR4 ;  /* 0x00000008060472a5 */ /* 0x004fc8000f8e0004 */
[----:B------:R-:W-:Y:S02]  /*0620*/  UIMAD UR5, UR6, UR9, UR5 ;  /* 0x00000009060572a4 */ /* 0x000fe4000f8e0205 */
[----:B---3--:R-:W-:-:S04]  /*0630*/  UIADD3 UR4, UP0, UPT, UR4, UR10, URZ ;  /* 0x0000000a04047290 */ /* 0x008fc8000ff1e0ff */
[----:B------:R-:W-:Y:S02]  /*0640*/  UIADD3.X UR5, UPT, UPT, UR5, UR11, URZ, UP0, !UPT ;  /* 0x0000000b05057290 */ /* 0x000fe400087fe4ff */
[----:B------:R-:W-:-:S04]  /*0650*/  IMAD.U32 R2, RZ, RZ, UR4 ;  /* 0x00000004ff027e24 */ /* 0x000fc8000f8e00ff */
[----:B------:R-:W-:-:S05]  /*0660*/  MOV R3, UR5 ;  /* 0x0000000500037c02 */ /* 0x000fca0008000f00 */
[----:B0-----:R-:W-:Y:S01]  /*0670*/  STG.E.U8 desc[UR12][R2.64], R5 ;  /* 0x0000000502007986 */ /* 0x001fe2000c10110c */
[----:B------:R-:W-:Y:S05]  /*0680*/  EXIT ;  /* 0x000000000000794d */ /* 0x000fea0003800000 */
.L_x_1599:
        /* <DEDUP_REMOVED lines=15> */
.L_x_3201:


//--------------------- .text.contiguous_reduce2_u8 --------------------------
	.section	.text.contiguous_reduce2_u8,"ax",@progbits
	.align	128
        .global         contiguous_reduce2_u8
        .type           contiguous_reduce2_u8,@function
        .size           contiguous_reduce2_u8,(.L_x_3137 - contiguous_reduce2_u8)
        .other          contiguous_reduce2_u8,@"STO_CUDA_ENTRY STV_DEFAULT"
contiguous_reduce2_u8:
.text.contiguous_reduce2_u8:
        /* <DEDUP_REMOVED lines=16> */
[----:B------:R-:W-:Y:S01]  /*0100*/  IMAD.IADD R18, R8, 0x1, R19 ;  /* 0x0000000108127824 */ /* 0x000fe200078e0213 */
[----:B------:R-:W0:Y:S01]  /*0110*/  LDCU UR5, c[0x0][0x360] ;  /* 0x00006c00ff0577ac */ /* 0x000e220008000800 */
[----:B------:R-:W-:-:S03]  /*0120*/  VIADD R2, R0, UR4 ;  /* 0x0000000400027c36 */ /* 0x000fc60008000000 */
[----:B--2---:R-:W-:Y:S01]  /*0130*/  ISETP.GE.U32.AND P0, PT, R18, UR8, PT ;  /* 0x0000000812007c0c */ /* 0x004fe2000bf06070 */
[----:B------:R1:W-:Y:S01]  /*0140*/  STS.U8 [R0+UR4], RZ ;  /* 0x000000ff00007988 */ /* 0x0003e20008000004 */
[----:B----4-:R-:W-:Y:S02]  /*0150*/  IADD3 R14, PT, PT, R6, -0x1, RZ ;  /* 0xffffffff060e7810 */ /* 0x010fe40007ffe0ff */
[----:B------:R-:W-:-:S13]  /*0160*/  ISETP.GE.U32.AND.EX P0, PT, RZ, UR9, PT, P0 ;  /* 0x00000009ff007c0c */ /* 0x000fda000bf06100 */
[----:B01----:R-:W-:Y:S05]  /*0170*/  @P0 BRA `(.L_x_1601) ;  /* 0x0000002c00b00947 */ /* 0x003fea0003800000 */
        /* <DEDUP_REMOVED lines=10> */
[----:B------:R-:W-:Y:S01]  /*0220*/  MOV R5, R14 ;  /* 0x0000000e00057202 */ /* 0x000fe20000000f00 */
[----:B------:R-:W-:Y:S01]  /*0230*/  IMAD.IADD R3, R9, 0x1, R7 ;  /* 0x0000000109037824 */ /* 0x000fe200078e0207 */
[----:B------:R-:W-:Y:S01]  /*0240*/  MOV R4, R8 ;  /* 0x0000000800047202 */ /* 0x000fe20000000f00 */
[----:B------:R-:W-:Y:S01]  /*0250*/  IMAD.IADD R19, R7, 0x1, R19 ;  /* 0x0000000107137824 */ /* 0x000fe200078e0213 */
[----:B------:R-:W-:Y:S02]  /*0260*/  ISETP.GE.U32.AND P0, PT, R5, 0x3, PT ;  /* 0x000000030500780c */ /* 0x000fe40003f06070 */
[----:B------:R-:W-:Y:S02]  /*0270*/  CS2R R20, SRZ ;  /* 0x0000000000147805 */ /* 0x000fe4000001ff00 */
[----:B------:R-:W-:-:S09]  /*0280*/  CS2R R12, SRZ ;  /* 0x00000000000c7805 */ /* 0x000fd2000001ff00 */
[----:B------:R-:W-:Y:S05]  /*0290*/  @!P0 BRA `(.L_x_1603) ;  /* 0x0000001800b08947 */ /* 0x000fea0003800000 */
[----:B------:R-:W0:Y:S01]  /*02a0*/  LDC.64 R14, c[0x0][0x390] ;  /* 0x0000e400ff0e7b82 */ /* 0x000e220000000a00 */
[C---:B------:R-:W-:Y:S02]  /*02b0*/  LOP3.LUT R7, R6.reuse, 0xfffffffc, RZ, 0xc0, !PT ;  /* 0xfffffffc06077812 */ /* 0x040fe400078ec0ff */
[----:B------:R-:W-:Y:S02]  /*02c0*/  CS2R R20, SRZ ;  /* 0x0000000000147805 */ /* 0x000fe4000001ff00 */
[----:B------:R-:W-:Y:S01]  /*02d0*/  IADD3 R5, PT, PT, R6, -0x2, RZ ;  /* 0xfffffffe06057810 */ /* 0x000fe20007ffe0ff */
[----:B------:R-:W-:Y:S02]  /*02e0*/  IMAD.MOV R6, RZ, RZ, -R7 ;  /* 0x000000ffff067224 */ /* 0x000fe400078e0a07 */
[----:B------:R-:W1:Y:S05]  /*02f0*/  LDC.64 R16, c[0x0][0x398] ;  /* 0x0000e600ff107b82 */ /* 0x000e6a0000000a00 */
.L_x_1628:
        /* <DEDUP_REMOVED lines=30> */
[----:B------:R-:W-:Y:S01]  /*04e0*/  IMAD R8, R22, R3, R4 ;  /* 0x0000000316087224 */ /* 0x000fe200078e0204 */
[----:B------:R-:W-:Y:S06]  /*04f0*/  BRA `(.L_x_1606) ;  /* 0x0000000000407947 */ /* 0x000fec0003800000 */
.L_x_1605:
[----:B------:R-:W-:Y:S01]  /*0500*/  MOV R26, R4 ;  /* 0x00000004001a7202 */ /* 0x000fe20000000f00 */
[----:B------:R-:W-:Y:S01]  /*0510*/  IMAD.MOV.U32 R11, RZ, RZ, R3 ;  /* 0x000000ffff0b7224 */ /* 0x000fe200078e0003 */
[----:B------:R-:W-:Y:S01]  /*0520*/  MOV R10, R22 ;  /* 0x00000016000a7202 */ /* 0x000fe20000000f00 */
[----:B------:R-:W-:Y:S01]  /*0530*/  IMAD.MOV.U32 R9, RZ, RZ, R23 ;  /* 0x000000ffff097224 */ /* 0x000fe200078e0017 */
[----:B------:R-:W-:-:S07]  /*0540*/  MOV R8, 0x560 ;  /* 0x0000056000087802 */ /* 0x000fce0000000f00 */
[----:B-1----:R-:W-:Y:S05]  /*0550*/  CALL.REL.NOINC `($__internal_38_$__cuda_sm20_div_s64) ;  /* 0x00000064002c7944 */ /* 0x002fea0003c00000 */
        /* <DEDUP_REMOVED lines=10> */
.L_x_1606:
[----:B------:R-:W-:Y:S05]  /*0600*/  BSYNC.RECONVERGENT B1 ;  /* 0x0000000000017941 */ /* 0x000fea0003800200 */
.L_x_1604:
        /* <DEDUP_REMOVED lines=34> */
.L_x_1608:
[----:B------:R-:W-:Y:S01]  /*0830*/  MOV R26, R18 ;  /* 0x00000012001a7202 */ /* 0x000fe20000000f00 */
[----:B------:R-:W-:Y:S01]  /*0840*/  IMAD.MOV.U32 R11, RZ, RZ, R19 ;  /* 0x000000ffff0b7224 */ /* 0x000fe200078e0013 */
[----:B------:R-:W-:Y:S01]  /*0850*/  MOV R10, R22 ;  /* 0x00000016000a7202 */ /* 0x000fe20000000f00 */
[----:B------:R-:W-:Y:S01]  /*0860*/  IMAD.MOV.U32 R9, RZ, RZ, R23 ;  /* 0x000000ffff097224 */ /* 0x000fe200078e0017 */
[----:B------:R-:W-:-:S07]  /*0870*/  MOV R8, 0x890 ;  /* 0x0000089000087802 */ /* 0x000fce0000000f00 */
[----:B------:R-:W-:Y:S05]  /*0880*/  CALL.REL.NOINC `($__internal_38_$__cuda_sm20_div_s64) ;  /* 0x0000006000607944 */ /* 0x000fea0003c00000 */
[----:B------:R-:W-:-:S04]  /*0890*/  IADD3 R7, P0, PT, RZ, -R24, RZ ;  /* 0x80000018ff077210 */ /* 0x000fc80007f1e0ff */
[----:B------:R-:W-:-:S05]  /*08a0*/  IADD3.X R9, PT, PT, RZ, ~R25, RZ, P0, !PT ;  /* 0x80000019ff097210 */ /* 0x000fca00007fe4ff */
[----:B------:R-:W-:Y:S02]  /*08b0*/  IMAD R4, R9, R22, RZ ;  /* 0x0000001609047224 */ /* 0x000fe400078e02ff */
[----:B------:R-:W-:Y:S01]  /*08c0*/  IMAD.WIDE.U32 R8, R22, R7, R18 ;  /* 0x0000000716087225 */ /* 0x000fe200078e0012 */
[----:B------:R-:W-:-:S03]  /*08d0*/  MOV R22, R24 ;  /* 0x0000001800167202 */ /* 0x000fc60000000f00 */
[----:B------:R-:W-:Y:S02]  /*08e0*/  IMAD R7, R23, R7, R4 ;  /* 0x0000000717077224 */ /* 0x000fe400078e0204 */
[----:B------:R-:W-:Y:S02]  /*08f0*/  IMAD.MOV.U32 R23, RZ, RZ, R25 ;  /* 0x000000ffff177224 */ /* 0x000fe400078e0019 */
[----:B------:R-:W-:-:S07]  /*0900*/  IMAD.IADD R7, R7, 0x1, R9 ;  /* 0x0000000107077824 */ /* 0x000fce00078e0209 */
.L_x_1609:
[----:B------:R-:W-:Y:S05]  /*0910*/  BSYNC.RECONVERGENT B1 ;  /* 0x0000000000017941 */ /* 0x000fea0003800200 */
.L_x_1607:
        /* <DEDUP_REMOVED lines=33> */
.L_x_1611:
[----:B------:R-:W-:Y:S01]  /*0b30*/  IMAD.MOV.U32 R26, RZ, RZ, R36 ;  /* 0x000000ffff1a7224 */ /* 0x000fe200078e0024 */
[----:B------:R-:W-:Y:S01]  /*0b40*/  MOV R11, R37 ;  /* 0x00000025000b7202 */ /* 0x000fe20000000f00 */
[----:B------:R-:W-:Y:S01]  /*0b50*/  IMAD.MOV.U32 R10, RZ, RZ, R18 ;  /* 0x000000ffff0a7224 */ /* 0x000fe200078e0012 */
[----:B------:R-:W-:Y:S02]  /*0b60*/  MOV R9, R19 ;  /* 0x0000001300097202 */ /* 0x000fe40000000f00 */
[----:B------:R-:W-:-:S07]  /*0b70*/  MOV R8, 0xb90 ;  /* 0x00000b9000087802 */ /* 0x000fce0000000f00 */
[----:B------:R-:W-:Y:S05]  /*0b80*/  CALL.REL.NOINC `($__internal_38_$__cuda_sm20_div_s64) ;  /* 0x0000005c00a07944 */ /* 0x000fea0003c00000 */
        /* <DEDUP_REMOVED lines=10> */
.L_x_1612:
[----:B------:R-:W-:Y:S05]  /*0c30*/  BSYNC.RECONVERGENT B1 ;  /* 0x0000000000017941 */ /* 0x000fea0003800200 */
.L_x_1610:
        /* <DEDUP_REMOVED lines=35> */
.L_x_1614:
[----:B------:R-:W-:Y:S01]  /*0e70*/  MOV R26, R22 ;  /* 0x00000016001a7202 */ /* 0x000fe20000000f00 */
[----:B------:R-:W-:Y:S01]  /*0e80*/  IMAD.MOV.U32 R11, RZ, RZ, R23 ;  /* 0x000000ffff0b7224 */ /* 0x000fe200078e0017 */
[----:B------:R-:W-:Y:S01]  /*0e90*/  MOV R10, R18 ;  /* 0x00000012000a7202 */ /* 0x000fe20000000f00 */
[----:B------:R-:W-:Y:S01]  /*0ea0*/  IMAD.MOV.U32 R9, RZ, RZ, R19 ;  /* 0x000000ffff097224 */ /* 0x000fe200078e0013 */
[----:B------:R-:W-:-:S07]  /*0eb0*/  MOV R8, 0xed0 ;  /* 0x00000ed000087802 */ /* 0x000fce0000000f00 */
[----:B------:R-:W-:Y:S05]  /*0ec0*/  CALL.REL.NOINC `($__internal_38_$__cuda_sm20_div_s64) ;  /* 0x0000005800d07944 */ /* 0x000fea0003c00000 */
        /* <DEDUP_REMOVED lines=11> */
.L_x_1615:
[----:B------:R-:W-:Y:S05]  /*0f80*/  BSYNC.RECONVERGENT B1 ;  /* 0x0000000000017941 */ /* 0x000fea0003800200 */
.L_x_1613:
        /* <DEDUP_REMOVED lines=36> */
.L_x_1617:
        /* <DEDUP_REMOVED lines=16> */
.L_x_1618:
[----:B------:R-:W-:Y:S05]  /*12d0*/  BSYNC.RECONVERGENT B1 ;  /* 0x0000000000017941 */ /* 0x000fea0003800200 */
.L_x_1616:
        /* <DEDUP_REMOVED lines=35> */
.L_x_1620:
[----:B------:R-:W-:Y:S01]  /*1510*/  MOV R26, R42 ;  /* 0x0000002a001a7202 */ /* 0x000fe20000000f00 */
[----:B------:R-:W-:Y:S01]  /*1520*/  IMAD.MOV.U32 R11, RZ, RZ, R43 ;  /* 0x000000ffff0b7224 */ /* 0x000fe200078e002b */
[----:B------:R-:W-:Y:S01]  /*1530*/  MOV R10, R18 ;  /* 0x00000012000a7202 */ /* 0x000fe20000000f00 */
[----:B------:R-:W-:Y:S01]  /*1540*/  IMAD.MOV.U32 R9, RZ, RZ, R19 ;  /* 0x000000ffff097224 */ /* 0x000fe200078e0013 */
[----:B------:R-:W-:-:S07]  /*1550*/  MOV R8, 0x1570 ;  /* 0x0000157000087802 */ /* 0x000fce0000000f00 */
[----:B------:R-:W-:Y:S05]  /*1560*/  CALL.REL.NOINC `($__internal_38_$__cuda_sm20_div_s64) ;  /* 0x0000005400287944 */ /* 0x000fea0003c00000 */
[----:B------:R-:W-:Y:S01]  /*1570*/  IADD3 R7, P0, PT, RZ, -R24, RZ ;  /* 0x80000018ff077210 */ /* 0x000fe20007f1e0ff */
[----:B------:R-:W-:-:S03]  /*1580*/  IMAD.MOV.U32 R8, RZ, RZ, R42 ;  /* 0x000000ffff087224 */ /* 0x000fc600078e002a */
[----:B------:R-:W-:-:S05]  /*1590*/  IADD3.X R9, PT, PT, RZ, ~R25, RZ, P0, !PT ;  /* 0x80000019ff097210 */ /* 0x000fca00007fe4ff */
[----:B------:R-:W-:Y:S01]  /*15a0*/  IMAD R4, R9, R18, RZ ;  /* 0x0000001209047224 */ /* 0x000fe200078e02ff */
[----:B------:R-:W-:-:S03]  /*15b0*/  MOV R9, R43 ;  /* 0x0000002b00097202 */ /* 0x000fc60000000f00 */
[----:B------:R-:W-:-:S04]  /*15c0*/  IMAD.WIDE.U32 R8, R18, R7, R8 ;  /* 0x0000000712087225 */ /* 0x000fc800078e0008 */
[----:B------:R-:W-:Y:S01]  /*15d0*/  IMAD R7, R19, R7, R4 ;  /* 0x0000000713077224 */ /* 0x000fe200078e0204 */
[----:B------:R-:W-:Y:S01]  /*15e0*/  MOV R19, R25 ;  /* 0x0000001900137202 */ /* 0x000fe20000000f00 */
[----:B------:R-:W-:Y:S02]  /*15f0*/  IMAD.MOV.U32 R43, RZ, RZ, R8 ;  /* 0x000000ffff2b7224 */ /* 0x000fe400078e0008 */
[----:B------:R-:W-:Y:S01]  /*1600*/  IMAD.MOV.U32 R18, RZ, RZ, R24 ;  /* 0x000000ffff127224 */ /* 0x000fe200078e0018 */
[----:B------:R-:W-:-:S07]  /*1610*/  IADD3 R7, PT, PT, R7, R9, RZ ;  /* 0x0000000907077210 */ /* 0x000fce0007ffe0ff */
.L_x_1621:
[----:B------:R-:W-:Y:S05]  /*1620*/  BSYNC.RECONVERGENT B1 ;  /* 0x0000000000017941 */ /* 0x000fea0003800200 */
.L_x_1619:
[----:B------:R-:W-:-:S04]  /*1630*/  VIADD R31, R5, 0xfffffffe ;  /* 0xfffffffe051f7836 */ /* 0x000fc80000000000 */
[----:B------:R-:W-:-:S06]  /*1640*/  IMAD.WIDE.U32 R20, R31, 0x8, R14 ;  /* 0x000000081f147825 */ /* 0x000fcc00078e000e */
[----:B------:R-:W2:Y:S01]  /*1650*/  LDG.E.64 R20, desc[UR12][R20.64] ;  /* 0x0000000c14147981 */ /* 0x000ea2000c1e1b00 */
[----:B------:R-:W-:Y:S01]  /*1660*/  MOV R23, R3 ;  /* 0x0000000300177202 */ /* 0x000fe20000000f00 */
        /* <DEDUP_REMOVED lines=31> */
.L_x_1623:
        /* <DEDUP_REMOVED lines=17> */
.L_x_1624:
[----:B------:R-:W-:Y:S05]  /*1970*/  BSYNC.RECONVERGENT B1 ;  /* 0x0000000000017941 */ /* 0x000fea0003800200 */
.L_x_1622:
        /* <DEDUP_REMOVED lines=35> */
.L_x_1626:
[----:B------:R-:W-:Y:S01]  /*1bb0*/  MOV R26, R18 ;  /* 0x00000012001a7202 */ /* 0x000fe20000000f00 */
[----:B------:R-:W-:Y:S01]  /*1bc0*/  IMAD.MOV.U32 R11, RZ, RZ, R19 ;  /* 0x000000ffff0b7224 */ /* 0x000fe200078e0013 */
[----:B------:R-:W-:Y:S01]  /*1bd0*/  MOV R10, R20 ;  /* 0x00000014000a7202 */ /* 0x000fe20000000f00 */
[----:B------:R-:W-:Y:S01]  /*1be0*/  IMAD.MOV.U32 R9, RZ, RZ, R21 ;  /* 0x000000ffff097224 */ /* 0x000fe200078e0015 */
[----:B------:R-:W-:-:S07]  /*1bf0*/  MOV R8, 0x1c10 ;  /* 0x00001c1000087802 */ /* 0x000fce0000000f00 */
[----:B------:R-:W-:Y:S05]  /*1c00*/  CALL.REL.NOINC `($__internal_38_$__cuda_sm20_div_s64) ;  /* 0x0000004c00807944 */ /* 0x000fea0003c00000 */
[----:B------:R-:W-:Y:S01]  /*1c10*/  IADD3 R11, P0, PT, RZ, -R24, RZ ;  /* 0x80000018ff0b7210 */ /* 0x000fe20007f1e0ff */
[----:B------:R-:W-:Y:S02]  /*1c20*/  IMAD.MOV.U32 R8, RZ, RZ, R18 ;  /* 0x000000ffff087224 */ /* 0x000fe400078e0012 */
[----:B------:R-:W-:Y:S01]  /*1c30*/  IMAD.MOV.U32 R18, RZ, RZ, R24 ;  /* 0x000000ffff127224 */ /* 0x000fe200078e0018 */
[----:B------:R-:W-:-:S05]  /*1c40*/  IADD3.X R9, PT, PT, RZ, ~R25, RZ, P0, !PT ;  /* 0x80000019ff097210 */ /* 0x000fca00007fe4ff */
[----:B------:R-:W-:Y:S01]  /*1c50*/  IMAD R10, R9, R20, RZ ;  /* 0x00000014090a7224 */ /* 0x000fe200078e02ff */
[----:B------:R-:W-:Y:S02]  /*1c60*/  MOV R9, R19 ;  /* 0x0000001300097202 */ /* 0x000fe40000000f00 */
[----:B------:R-:W-:Y:S01]  /*1c70*/  MOV R19, R25 ;  /* 0x0000001900137202 */ /* 0x000fe20000000f00 */
[-C--:B------:R-:W-:Y:S02]  /*1c80*/  IMAD R21, R21, R11.reuse, R10 ;  /* 0x0000000b15157224 */ /* 0x080fe400078e020a */
[----:B------:R-:W-:-:S04]  /*1c90*/  IMAD.WIDE.U32 R8, R20, R11, R8 ;  /* 0x0000000b14087225 */ /* 0x000fc800078e0008 */
[----:B------:R-:W-:Y:S01]  /*1ca0*/  IMAD.IADD R9, R21, 0x1, R9 ;  /* 0x0000000115097824 */ /* 0x000fe200078e0209 */
[----:B------:R-:W-:-:S07]  /*1cb0*/  MOV R11, R8 ;  /* 0x00000008000b7202 */ /* 0x000fce0000000f00 */
.L_x_1627:
[----:B------:R-:W-:Y:S05]  /*1cc0*/  BSYNC.RECONVERGENT B1 ;  /* 0x0000000000017941 */ /* 0x000fea0003800200 */
.L_x_1625:
[----:B------:R-:W-:Y:S01]  /*1cd0*/  MOV R21, R7 ;  /* 0x0000000700157202 */ /* 0x000fe20000000f00 */
[----:B------:R-:W-:Y:S02]  /*1ce0*/  IMAD R9, R9, R38, RZ ;  /* 0x0000002609097224 */ /* 0x000fe400078e02ff */
[----:B------:R-:W-:Y:S02]  /*1cf0*/  IMAD.MOV.U32 R20, RZ, RZ, R22 ;  /* 0x000000ffff147224 */ /* 0x000fe400078e0016 */
[-C--:B------:R-:W-:Y:S02]  /*1d00*/  IMAD R9, R39, R11.reuse, R9 ;  /* 0x0000000b27097224 */ /* 0x080fe400078e0209 */
[----:B------:R-:W-:-:S04]  /*1d10*/  IMAD.WIDE.U32 R20, R38, R11, R20 ;  /* 0x0000000b26147225 */ /* 0x000fc800078e0014 */
[----:B------:R-:W-:Y:S01]  /*1d20*/  VIADD R5, R5, 0xfffffffc ;  /* 0xfffffffc05057836 */ /* 0x000fe20000000000 */
[----:B------:R-:W-:Y:S01]  /*1d30*/  IADD3 R21, PT, PT, R21, R9, RZ ;  /* 0x0000000915157210 */ /* 0x000fe20007ffe0ff */
[----:B------:R-:W-:Y:S06]  /*1d40*/  @P1 BRA `(.L_x_1628) ;  /* 0xffffffe4006c1947 */ /* 0x000fec000383ffff */
[----:B------:R-:W-:-:S07]  /*1d50*/  VIADD R5, R5, 0x1 ;  /* 0x0000000105057836 */ /* 0x000fce0000000000 */
.L_x_1603:
        /* <DEDUP_REMOVED lines=35> */
.L_x_1631:
[----:B------:R-:W-:Y:S01]  /*1f90*/  MOV R26, R4 ;  /* 0x00000004001a7202 */ /* 0x000fe20000000f00 */
[----:B------:R-:W-:Y:S01]  /*1fa0*/  IMAD.MOV.U32 R11, RZ, RZ, R3 ;  /* 0x000000ffff0b7224 */ /* 0x000fe200078e0003 */
[----:B------:R-:W-:Y:S01]  /*1fb0*/  MOV R10, R6 ;  /* 0x00000006000a7202 */ /* 0x000fe20000000f00 */
[----:B------:R-:W-:Y:S01]  /*1fc0*/  IMAD.MOV.U32 R9, RZ, RZ, R7 ;  /* 0x000000ffff097224 */ /* 0x000fe200078e0007 */
[----:B------:R-:W-:-:S07]  /*1fd0*/  MOV R8, 0x1ff0 ;  /* 0x00001ff000087802 */ /* 0x000fce0000000f00 */
[----:B------:R-:W-:Y:S05]  /*1fe0*/  CALL.REL.NOINC `($__internal_38_$__cuda_sm20_div_s64) ;  /* 0x0000004800887944 */ /* 0x000fea0003c00000 */
        /* <DEDUP_REMOVED lines=10> */
.L_x_1632:
[----:B------:R-:W-:Y:S05]  /*2090*/  BSYNC.RECONVERGENT B1 ;  /* 0x0000000000017941 */ /* 0x000fea0003800200 */
.L_x_1630:
        /* <DEDUP_REMOVED lines=34> */
.L_x_1634:
        /* <DEDUP_REMOVED lines=8> */
[----:B------:R-:W-:-:S03]  /*2340*/  MOV R17, R25 ;  /* 0x0000001900117202 */ /* 0x000fc60000000f00 */
[----:B------:R-:W-:-:S04]  /*2350*/  IMAD.X R9, RZ, RZ, ~R25, P0 ;  /* 0x000000ffff097224 */ /* 0x000fc800000e0e19 */
[----:B------:R-:W-:Y:S02]  /*2360*/  IMAD R4, R9, R6, RZ ;  /* 0x0000000609047224 */ /* 0x000fe400078e02ff */
[----:B------:R-:W-:-:S04]  /*2370*/  IMAD.WIDE.U32 R8, R6, R3, R18 ;  /* 0x0000000306087225 */ /* 0x000fc800078e0012 */
[----:B------:R-:W-:-:S05]  /*2380*/  IMAD R7, R7, R3, R4 ;  /* 0x0000000307077224 */ /* 0x000fca00078e0204 */
[----:B------:R-:W-:-:S07]  /*2390*/  IADD3 R7, PT, PT, R7, R9, RZ ;  /* 0x0000000907077210 */ /* 0x000fce0007ffe0ff */
.L_x_1635:
[----:B------:R-:W-:Y:S05]  /*23a0*/  BSYNC.RECONVERGENT B1 ;  /* 0x0000000000017941 */ /* 0x000fea0003800200 */
.L_x_1633:
        /* <DEDUP_REMOVED lines=35> */
.L_x_1637:
        /* <DEDUP_REMOVED lines=17> */
.L_x_1638:
[----:B------:R-:W-:Y:S05]  /*26f0*/  BSYNC.RECONVERGENT B1 ;  /* 0x0000000000017941 */ /* 0x000fea0003800200 */
.L_x_1636:
        /* <DEDUP_REMOVED lines=35> */
.L_x_1640:
        /* <DEDUP_REMOVED lines=9> */
[----:B------:R-:W-:Y:S01]  /*29c0*/  IADD3.X R9, PT, PT, RZ, ~R25, RZ, P0, !PT ;  /* 0x80000019ff097210 */ /* 0x000fe200007fe4ff */
[----:B------:R-:W-:-:S04]  /*29d0*/  IMAD.MOV.U32 R19, RZ, RZ, R25 ;  /* 0x000000ffff137224 */ /* 0x000fc800078e0019 */
[----:B------:R-:W-:Y:S01]  /*29e0*/  IMAD R10, R9, R14, RZ ;  /* 0x0000000e090a7224 */ /* 0x000fe200078e02ff */
[----:B------:R-:W-:-:S03]  /*29f0*/  MOV R9, R17 ;  /* 0x0000001100097202 */ /* 0x000fc60000000f00 */
[----:B------:R-:W-:-:S04]  /*2a00*/  IMAD.WIDE.U32 R8, R14, R11, R8 ;  /* 0x0000000b0e087225 */ /* 0x000fc800078e0008 */
[----:B------:R-:W-:-:S05]  /*2a10*/  IMAD R11, R15, R11, R10 ;  /* 0x0000000b0f0b7224 */ /* 0x000fca00078e020a */
[----:B------:R-:W-:-:S07]  /*2a20*/  IADD3 R9, PT, PT, R11, R9, RZ ;  /* 0x000000090b097210 */ /* 0x000fce0007ffe0ff */
.L_x_1641:
[----:B------:R-:W-:Y:S05]  /*2a30*/  BSYNC.RECONVERGENT B1 ;  /* 0x0000000000017941 */ /* 0x000fea0003800200 */
.L_x_1639:
[----:B------:R-:W-:Y:S01]  /*2a40*/  MOV R6, R20 ;  /* 0x0000001400067202 */ /* 0x000fe20000000f00 */
[----:B------:R-:W-:Y:S02]  /*2a50*/  IMAD R9, R9, R22, RZ ;  /* 0x0000001609097224 */ /* 0x000fe400078e02ff */
[----:B------:R-:W-:Y:S02]  /*2a60*/  VIADD R5, R5, 0xfffffffe ;  /* 0xfffffffe05057836 */ /* 0x000fe40000000000 */
[----:B------:R-:W-:-:S04]  /*2a70*/  IMAD.WIDE.U32 R20, R22, R8, R6 ;  /* 0x0000000816147225 */ /* 0x000fc800078e0006 */
[----:B------:R-:W-:-:S05]  /*2a80*/  IMAD R9, R23, R8, R9 ;  /* 0x0000000817097224 */ /* 0x000fca00078e0209 */
[----:B------:R-:W-:-:S07]  /*2a90*/  IADD3 R21, PT, PT, R21, R9, RZ ;  /* 0x0000000915157210 */ /* 0x000fce0007ffe0ff */
.L_x_1629:
        /* <DEDUP_REMOVED lines=31> */
.L_x_1643:
[----:B------:R-:W-:Y:S01]  /*2c90*/  IMAD.MOV.U32 R23, RZ, RZ, R3 ;  /* 0x000000ffff177224 */ /* 0x000fe200078e0003 */
[----:B------:R-:W-:Y:S01]  /*2ca0*/  MOV R22, R6 ;  /* 0x0000000600167202 */ /* 0x000fe20000000f00 */
[----:B------:R-:W-:Y:S01]  /*2cb0*/  IMAD.MOV.U32 R3, RZ, RZ, R7 ;  /* 0x000000ffff037224 */ /* 0x000fe200078e0007 */
[----:B------:R-:W-:-:S07]  /*2cc0*/  MOV R24, 0x2ce0 ;  /* 0x00002ce000187802 */ /* 0x000fce0000000f00 */
[----:B------:R-:W-:Y:S05]  /*2cd0*/  CALL.REL.NOINC `($__internal_39_$__cuda_sm20_rem_s64) ;  /* 0x0000004000987944 */ /* 0x000fea0003c00000 */
[----:B------:R-:W-:-:S07]  /*2ce0*/  MOV R8, R4 ;  /* 0x0000000400087202 */ /* 0x000fce0000000f00 */
.L_x_1644:
[----:B------:R-:W-:Y:S05]  /*2cf0*/  BSYNC.RECONVERGENT B1 ;  /* 0x0000000000017941 */ /* 0x000fea0003800200 */
.L_x_1642:
        /* <DEDUP_REMOVED lines=19> */
[----:B------:R-:W-:Y:S01]  /*2e30*/  IMAD.HI.U32 R3, R5, R3, R4 ;  /* 0x0000000305037227 */ /* 0x000fe200078e0004 */
[----:B------:R-:W-:-:S05]  /*2e40*/  MOV R5, RZ ;  /* 0x000000ff00057202 */ /* 0x000fca0000000f00 */
[----:B------:R-:W-:-:S04]  /*2e50*/  IMAD.HI.U32 R3, R3, R18, RZ ;  /* 0x0000001203037227 */ /* 0x000fc800078e00ff */
[----:B------:R-:W-:-:S04]  /*2e60*/  IMAD.MOV R3, RZ, RZ, -R3 ;  /* 0x000000ffff037224 */ /* 0x000fc800078e0a03 */
[----:B------:R-:W-:-:S05]  /*2e70*/  IMAD R4, R6, R3, R18 ;  /* 0x0000000306047224 */ /* 0x000fca00078e0212 */
[----:B------:R-:W-:-:S13]  /*2e80*/  ISETP.GE.U32.AND P0, PT, R4, R6, PT ;  /* 0x000000060400720c */ /* 0x000fda0003f06070 */
[----:B------:R-:W-:-:S04]  /*2e90*/  @P0 IADD3 R4, PT, PT, -R6, R4, RZ ;  /* 0x0000000406040210 */ /* 0x000fc80007ffe1ff */
[----:B------:R-:W-:-:S13]  /*2ea0*/  ISETP.GE.U32.AND P0, PT, R4, R6, PT ;  /* 0x000000060400720c */ /* 0x000fda0003f06070 */
[----:B------:R-:W-:Y:S01]  /*2eb0*/  @P0 IMAD.IADD R4, R4, 0x1, -R6 ;  /* 0x0000000104040824 */ /* 0x000fe200078e0a06 */
[----:B------:R-:W-:Y:S01]  /*2ec0*/  @!P1 LOP3.LUT R4, RZ, R6, RZ, 0x33, !PT ;  /* 0x00000006ff049212 */ /* 0x000fe200078e33ff */
[----:B------:R-:W-:Y:S06]  /*2ed0*/  BRA `(.L_x_1647) ;  /* 0x00000000001c7947 */ /* 0x000fec0003800000 */
.L_x_1646:
[----:B------:R-:W-:Y:S01]  /*2ee0*/  IMAD.MOV.U32 R22, RZ, RZ, R6 ;  /* 0x000000ffff167224 */ /* 0x000fe200078e0006 */
[----:B------:R-:W-:Y:S01]  /*2ef0*/  MOV R3, R7 ;  /* 0x0000000700037202 */ /* 0x000fe20000000f00 */
[----:B------:R-:W-:Y:S01]  /*2f00*/  IMAD.MOV.U32 R4, RZ, RZ, R18 ;  /* 0x000000ffff047224 */ /* 0x000fe200078e0012 */
[----:B------:R-:W-:Y:S02]  /*2f10*/  MOV R23, R19 ;  /* 0x0000001300177202 */ /* 0x000fe40000000f00 */
[----:B------:R-:W-:-:S07]  /*2f20*/  MOV R24, 0x2f40 ;  /* 0x00002f4000187802 */ /* 0x000fce0000000f00 */
[----:B------:R-:W-:Y:S05]  /*2f30*/  CALL.REL.NOINC `($__internal_39_$__cuda_sm20_rem_s64) ;  /* 0x0000004000007944 */ /* 0x000fea0003c00000 */
[----:B------:R-:W-:-:S07]  /*2f40*/  IMAD.MOV.U32 R5, RZ, RZ, R9 ;  /* 0x000000ffff057224 */ /* 0x000fce00078e0009 */
.L_x_1647:
[----:B------:R-:W-:Y:S05]  /*2f50*/  BSYNC.RECONVERGENT B1 ;  /* 0x0000000000017941 */ /* 0x000fea0003800200 */
.L_x_1645:
[----:B------:R-:W-:Y:S02]  /*2f60*/  IMAD R3, R5, R14, RZ ;  /* 0x0000000e05037224 */ /* 0x000fe400078e02ff */
[----:B------:R-:W-:-:S04]  /*2f70*/  IMAD.WIDE.U32 R20, R14, R4, R20 ;  /* 0x000000040e147225 */ /* 0x000fc800078e0014 */
[----:B------:R-:W-:-:S05]  /*2f80*/  IMAD R3, R15, R4, R3 ;  /* 0x000000040f037224 */ /* 0x000fca00078e0203 */
[----:B------:R-:W-:-:S07]  /*2f90*/  IADD3 R21, PT, PT, R21, R3, RZ ;  /* 0x0000000315157210 */ /* 0x000fce0007ffe0ff */
.L_x_1602:
[----:B------:R-:W0:Y:S02]  /*2fa0*/  LDCU.64 UR10, c[0x0][0x388] ;  /* 0x00007100ff0a77ac */ /* 0x000e240008000a00 */
[----:B0-----:R-:W-:Y:S02]  /*2fb0*/  IADD3 R20, P1, PT, R20, UR10, RZ ;  /* 0x0000000a14147c10 */ /* 0x001fe4000ff3e0ff */
[----:B------:R-:W-:Y:S02]  /*2fc0*/  IADD3 R12, P0, PT, R12, UR10, RZ ;  /* 0x0000000a0c0c7c10 */ /* 0x000fe4000ff1e0ff */
[----:B------:R-:W-:Y:S02]  /*2fd0*/  IADD3.X R21, PT, PT, R21, UR11, RZ, P1, !PT ;  /* 0x0000000b15157c10 */ /* 0x000fe40008ffe4ff */
[----:B------:R-:W-:-:S04]  /*2fe0*/  IADD3.X R13, PT, PT, R13, UR11, RZ, P0, !PT ;  /* 0x0000000b0d0d7c10 */ /* 0x000fc800087fe4ff */
[----:B------:R-:W2:Y:S04]  /*2ff0*/  LDG.E.U8 R21, desc[UR12][R20.64] ;  /* 0x0000000c14157981 */ /* 0x000ea8000c1e1100 */
[----:B------:R-:W2:Y:S02]  /*3000*/  LDG.E.U8 R12, desc[UR12][R12.64] ;  /* 0x0000000c0c0c7981 */ /* 0x000ea4000c1e1100 */
[----:B--2---:R-:W-:-:S05]  /*3010*/  IMAD.IADD R3, R12, 0x1, R21 ;  /* 0x000000010c037824 */ /* 0x004fca00078e0215 */
[----:B------:R1:W-:Y:S01]  /*3020*/  STS.U8 [R0+UR4], R3 ;  /* 0x0000000300007988 */ /* 0x0003e20008000004 */
[----:B------:R-:W-:Y:S05]  /*3030*/  BRA `(.L_x_1648) ;  /* 0x0000003400887947 */ /* 0x000fea0003800000 */
.L_x_1601:
        /* <DEDUP_REMOVED lines=17> */
[----:B------:R-:W1:Y:S08]  /*3150*/  LDC.64 R16, c[0x0][0x398] ;  /* 0x0000e600ff107b82 */ /* 0x000e700000000a00 */
[----:B------:R-:W2:Y:S08]  /*3160*/  LDC.64 R18, c[0x0][0x390] ;  /* 0x0000e400ff127b82 */ /* 0x000eb00000000a00 */
[----:B------:R-:W3:Y:S02]  /*3170*/  LDC.64 R20, c[0x0][0x398] ;  /* 0x0000e600ff147b82 */ /* 0x000ee40000000a00 */
.L_x_1675:
[----:B------:R-:W-:-:S05]  /*3180*/  IADD3 R3, PT, PT, R14, 0x3, RZ ;  /* 0x000000030e037810 */ /* 0x000fca0007ffe0ff */
[----:B0-----:R-:W-:-:S06]  /*3190*/  IMAD.WIDE.U32 R36, R3, 0x8, R22 ;  /* 0x0000000803247825 */ /* 0x001fcc00078e0016 */
[----:B------:R-:W4:Y:S01]  /*31a0*/  LDG.E.64 R36, desc[UR12][R36.64] ;  /* 0x0000000c24247981 */ /* 0x000f22000c1e1b00 */
[----:B------:R-:W-:Y:S01]  /*31b0*/  BSSY.RECONVERGENT B1, `(.L_x_1651) ;  /* 0x000002a000017945 */ /* 0x000fe20003800200 */
[----:B----4-:R-:W-:-:S04]  /*31c0*/  LOP3.LUT R6, R5, R37, RZ, 0xfc, !PT ;  /* 0x0000002505067212 */ /* 0x010fc800078efcff */
        /* <DEDUP_REMOVED lines=26> */
.L_x_1652:
[----:B------:R-:W-:Y:S01]  /*3370*/  MOV R26, R4 ;  /* 0x00000004001a7202 */ /* 0x000fe20000000f00 */
[----:B------:R-:W-:Y:S01]  /*3380*/  IMAD.MOV.U32 R11, RZ, RZ, R5 ;  /* 0x000000ffff0b7224 */ /* 0x000fe200078e0005 */
[----:B------:R-:W-:Y:S01]  /*3390*/  MOV R10, R36 ;  /* 0x00000024000a7202 */ /* 0x000fe20000000f00 */
[----:B------:R-:W-:Y:S01]  /*33a0*/  IMAD.MOV.U32 R9, RZ, RZ, R37 ;  /* 0x000000ffff097224 */ /* 0x000fe200078e0025 */
[----:B------:R-:W-:-:S07]  /*33b0*/  MOV R8, 0x33d0 ;  /* 0x000033d000087802 */ /* 0x000fce0000000f00 */
[----:B-123--:R-:W-:Y:S05]  /*33c0*/  CALL.REL.NOINC `($__internal_38_$__cuda_sm20_div_s64) ;  /* 0x0000003400907944 */ /* 0x00efea0003c00000 */
        /* <DEDUP_REMOVED lines=8> */
.L_x_1653:
[----:B------:R-:W-:Y:S05]  /*3450*/  BSYNC.RECONVERGENT B1 ;  /* 0x0000000000017941 */ /* 0x000fea0003800200 */
.L_x_1651:
[----:B------:R-:W-:Y:S01]  /*3460*/  IADD3 R5, PT, PT, R14, 0x2, RZ ;  /* 0x000000020e057810 */ /* 0x000fe20007ffe0ff */
[----:B---3--:R-:W-:-:S04]  /*3470*/  IMAD.WIDE.U32 R8, R3, 0x8, R20 ;  /* 0x0000000803087825 */ /* 0x008fc800078e0014 */
[----:B--2---:R-:W-:Y:S02]  /*3480*/  IMAD.WIDE.U32 R38, R5, 0x8, R18 ;  /* 0x0000000805267825 */ /* 0x004fe400078e0012 */
[----:B------:R-:W2:Y:S04]  /*3490*/  LDG.E.64 R8, desc[UR12][R8.64] ;  /* 0x0000000c08087981 */ /* 0x000ea8000c1e1b00 */
[----:B------:R-:W3:Y:S01]  /*34a0*/  LDG.E.64 R38, desc[UR12][R38.64] ;  /* 0x0000000c26267981 */ /* 0x000ee2000c1e1b00 */
        /* <DEDUP_REMOVED lines=32> */
.L_x_1655:
[----:B------:R-:W-:Y:S01]  /*36b0*/  IMAD.MOV.U32 R26, RZ, RZ, R36 ;  /* 0x000000ffff1a7224 */ /* 0x000fe200078e0024 */
[----:B------:R-:W-:Y:S01]  /*36c0*/  MOV R11, R37 ;  /* 0x00000025000b7202 */ /* 0x000fe20000000f00 */
[----:B------:R-:W-:Y:S01]  /*36d0*/  IMAD.MOV.U32 R10, RZ, RZ, R38 ;  /* 0x000000ffff0a7224 */ /* 0x000fe200078e0026 */
[----:B------:R-:W-:Y:S02]  /*36e0*/  MOV R9, R39 ;  /* 0x0000002700097202 */ /* 0x000fe40000000f00 */
[----:B------:R-:W-:-:S07]  /*36f0*/  MOV R8, 0x3710 ;  /* 0x0000371000087802 */ /* 0x000fce0000000f00 */
[----:B-1----:R-:W-:Y:S05]  /*3700*/  CALL.REL.NOINC `($__internal_38_$__cuda_sm20_div_s64) ;  /* 0x0000003000c07944 */ /* 0x002fea0003c00000 */
        /* <DEDUP_REMOVED lines=10> */
.L_x_1656:
[----:B------:R-:W-:Y:S05]  /*37b0*/  BSYNC.RECONVERGENT B1 ;  /* 0x0000000000017941 */ /* 0x000fea0003800200 */
.L_x_1654:
[----:B------:R-:W-:Y:S02]  /*37c0*/  VIADD R3, R14, 0x1 ;  /* 0x000000010e037836 */ /* 0x000fe40000000000 */
[----:B------:R-:W-:-:S04]  /*37d0*/  IMAD.WIDE.U32 R10, R5, 0x8, R20 ;  /* 0x00000008050a7825 */ /* 0x000fc800078e0014 */
[----:B------:R-:W-:Y:S01]  /*37e0*/  IMAD.WIDE.U32 R38, R3, 0x8, R18 ;  /* 0x0000000803267825 */ /* 0x000fe200078e0012 */
[----:B------:R-:W2:Y:S05]  /*37f0*/  LDG.E.64 R4, desc[UR12][R10.64] ;  /* 0x0000000c0a047981 */ /* 0x000eaa000c1e1b00 */
        /* <DEDUP_REMOVED lines=34> */
.L_x_1658:
        /* <DEDUP_REMOVED lines=17> */
.L_x_1659:
[----:B------:R-:W-:Y:S05]  /*3b30*/  BSYNC.RECONVERGENT B1 ;  /* 0x0000000000017941 */ /* 0x000fea0003800200 */
.L_x_1657:
        /* <DEDUP_REMOVED lines=38> */
.L_x_1661:
[----:B------:R-:W-:Y:S01]  /*3da0*/  MOV R26, R36 ;  /* 0x00000024001a7202 */ /* 0x000fe20000000f00 */
[----:B------:R-:W-:Y:S01]  /*3db0*/  IMAD.MOV.U32 R11, RZ, RZ, R37 ;  /* 0x000000ffff0b7224 */ /* 0x000fe200078e0025 */
[----:B------:R-:W-:Y:S01]  /*3dc0*/  MOV R10, R38 ;  /* 0x00000026000a7202 */ /* 0x000fe20000000f00 */
[----:B------:R-:W-:Y:S01]  /*3dd0*/  IMAD.MOV.U32 R9, RZ, RZ, R39 ;  /* 0x000000ffff097224 */ /* 0x000fe200078e0027 */
[----:B------:R-:W-:-:S07]  /*3de0*/  MOV R8, 0x3e00 ;  /* 0x00003e0000087802 */ /* 0x000fce0000000f00 */
[----:B-1----:R-:W-:Y:S05]  /*3df0*/  CALL.REL.NOINC `($__internal_38_$__cuda_sm20_div_s64) ;  /* 0x0000002c00047944 */ /* 0x002fea0003c00000 */
        /* <DEDUP_REMOVED lines=11> */
.L_x_1662:
[----:B------:R-:W-:Y:S05]  /*3eb0*/  BSYNC.RECONVERGENT B1 ;  /* 0x0000000000017941 */ /* 0x000fea0003800200 */
.L_x_1660:
        /* <DEDUP_REMOVED lines=38> */
.L_x_1664:
        /* <DEDUP_REMOVED lines=17> */
.L_x_1665:
[----:B------:R-:W-:Y:S05]  /*4230*/  BSYNC.RECONVERGENT B1 ;  /* 0x0000000000017941 */ /* 0x000fea0003800200 */
.L_x_1663:
        /* <DEDUP_REMOVED lines=38> */
.L_x_1667:
        /* <DEDUP_REMOVED lines=17> */
.L_x_1668:
[----:B------:R-:W-:Y:S05]  /*45b0*/  BSYNC.RECONVERGENT B1 ;  /* 0x0000000000017941 */ /* 0x000fea0003800200 */
.L_x_1666:
        /* <DEDUP_REMOVED lines=38> */
.L_x_1670:
        /* <DEDUP_REMOVED lines=17> */
.L_x_1671:
[----:B------:R-:W-:Y:S05]  /*4930*/  BSYNC.RECONVERGENT B1 ;  /* 0x0000000000017941 */ /* 0x000fea0003800200 */
.L_x_1669:
        /* <DEDUP_REMOVED lines=36> */
.L_x_1673:
        /* <DEDUP_REMOVED lines=9> */
[----:B------:R-:W-:Y:S02]  /*4c10*/  IADD3.X R5, PT, PT, RZ, ~R25, RZ, P0, !PT ;  /* 0x80000019ff057210 */ /* 0x000fe400007fe4ff */
[----:B------:R-:W-:Y:S01]  /*4c20*/  MOV R4, R24 ;  /* 0x0000001800047202 */ /* 0x000fe20000000f00 */
[----:B------:R-:W-:-:S04]  /*4c30*/  IMAD.WIDE.U32 R8, R38, R11, R8 ;  /* 0x0000000b26087225 */ /* 0x000fc800078e0008 */
[----:B------:R-:W-:Y:S01]  /*4c40*/  IMAD R5, R5, R38, RZ ;  /* 0x0000002605057224 */ /* 0x000fe200078e02ff */
[----:B------:R-:W-:-:S03]  /*4c50*/  MOV R37, R8 ;  /* 0x0000000800257202 */ /* 0x000fc60000000f00 */
[----:B------:R-:W-:-:S04]  /*4c60*/  IMAD R5, R39, R11, R5 ;  /* 0x0000000b27057224 */ /* 0x000fc800078e0205 */
[----:B------:R-:W-:Y:S01]  /*4c70*/  IMAD.IADD R11, R9, 0x1, R5 ;  /* 0x00000001090b7824 */ /* 0x000fe200078e0205 */
[----:B------:R-:W-:-:S07]  /*4c80*/  MOV R5, R25 ;  /* 0x0000001900057202 */ /* 0x000fce0000000f00 */
.L_x_1674:
[----:B------:R-:W-:Y:S05]  /*4c90*/  BSYNC.RECONVERGENT B1 ;  /* 0x0000000000017941 */ /* 0x000fea0003800200 */
.L_x_1672:
[----:B-1----:R-:W-:-:S06]  /*4ca0*/  IMAD.WIDE.U32 R8, R6, 0x8, R16 ;  /* 0x0000000806087825 */ /* 0x002fcc00078e0010 */
[----:B------:R-:W2:Y:S01]  /*4cb0*/  LDG.E.64 R8, desc[UR12][R8.64] ;  /* 0x0000000c08087981 */ /* 0x000ea2000c1e1b00 */
[----:B------:R-:W-:Y:S01]  /*4cc0*/  IADD3 R13, PT, PT, R13, 0x8, RZ ;  /* 0x000000080d0d7810 */ /* 0x000fe20007ffe0ff */
[----:B------:R-:W-:Y:S01]  /*4cd0*/  IMAD.MOV.U32 R25, RZ, RZ, R3 ;  /* 0x000000ffff197224 */ /* 0x000fe200078e0003 */
[----:B------:R-:W-:Y:S02]  /*4ce0*/  MOV R24, R40 ;  /* 0x0000002800187202 */ /* 0x000fe40000000f00 */
[----:B------:R-:W-:Y:S02]  /*4cf0*/  ISETP.NE.AND P0, PT, R13, RZ, PT ;  /* 0x000000ff0d00720c */ /* 0x000fe40003f05270 */
[----:B------:R-:W-:Y:S01]  /*4d00*/  IADD3 R14, PT, PT, R14, -0x8, RZ ;  /* 0xfffffff80e0e7810 */ /* 0x000fe20007ffe0ff */
[----:B--2---:R-:W-:-:S04]  /*4d10*/  IMAD.WIDE.U32 R24, R8, R37, R24 ;  /* 0x0000002508187225 */ /* 0x004fc800078e0018 */
[----:B------:R-:W-:Y:S01]  /*4d20*/  IMAD R37, R9, R37, RZ ;  /* 0x0000002509257224 */ /* 0x000fe200078e02ff */
[----:B------:R-:W-:-:S03]  /*4d30*/  IADD3 R12, P1, PT, R12, R24, RZ ;  /* 0x000000180c0c7210 */ /* 0x000fc60007f3e0ff */
[----:B------:R-:W-:-:S05]  /*4d40*/  IMAD R24, R8, R11, R37 ;  /* 0x0000000b08187224 */ /* 0x000fca00078e0225 */
[----:B------:R-:W-:Y:S01]  /*4d50*/  IADD3.X R7, PT, PT, R7, R25, R24, P1, !PT ;  /* 0x0000001907077210 */ /* 0x000fe20000ffe418 */
[----:B------:R-:W-:Y:S06]  /*4d60*/  @P0 BRA `(.L_x_1675) ;  /* 0xffffffe400040947 */ /* 0x000fec000383ffff */
[----:B------:R-:W-:-:S07]  /*4d70*/  VIADD R14, R14, 0x3 ;  /* 0x000000030e0e7836 */ /* 0x000fce0000000000 */
.L_x_1650:
        /* <DEDUP_REMOVED lines=36> */
.L_x_1678:
[----:B------:R-:W-:Y:S01]  /*4fc0*/  MOV R26, R4 ;  /* 0x00000004001a7202 */ /* 0x000fe20000000f00 */
[----:B------:R-:W-:Y:S01]  /*4fd0*/  IMAD.MOV.U32 R11, RZ, RZ, R5 ;  /* 0x000000ffff0b7224 */ /* 0x000fe200078e0005 */
[----:B------:R-:W-:Y:S02]  /*4fe0*/  MOV R10, R16 ;  /* 0x00000010000a7202 */ /* 0x000fe40000000f00 */
[----:B------:R-:W-:Y:S02]  /*4ff0*/  MOV R9, R17 ;  /* 0x0000001100097202 */ /* 0x000fe40000000f00 */
[----:B------:R-:W-:-:S07]  /*5000*/  MOV R8, 0x5020 ;  /* 0x0000502000087802 */ /* 0x000fce0000000f00 */
[----:B------:R-:W-:Y:S05]  /*5010*/  CALL.REL.NOINC `($__internal_38_$__cuda_sm20_div_s64) ;  /* 0x00000018007c7944 */ /* 0x000fea0003c00000 */
        /* <DEDUP_REMOVED lines=9> */
.L_x_1679:
[----:B------:R-:W-:Y:S05]  /*50b0*/  BSYNC.RECONVERGENT B1 ;  /* 0x0000000000017941 */ /* 0x000fea0003800200 */
.L_x_1677:
        /* <DEDUP_REMOVED lines=39> */
.L_x_1681:
        /* <DEDUP_REMOVED lines=17> */
.L_x_1682:
[----:B------:R-:W-:Y:S05]  /*5440*/  BSYNC.RECONVERGENT B1 ;  /* 0x0000000000017941 */ /* 0x000fea0003800200 */
.L_x_1680:
        /* <DEDUP_REMOVED lines=39> */
.L_x_1684:
        /* <DEDUP_REMOVED lines=17> */
.L_x_1685:
[----:B------:R-:W-:Y:S05]  /*57d0*/  BSYNC.RECONVERGENT B1 ;  /* 0x0000000000017941 */ /* 0x000fea0003800200 */
.L_x_1683:
        /* <DEDUP_REMOVED lines=40> */
.L_x_1687:
        /* <DEDUP_REMOVED lines=17> */
.L_x_1688:
[----:B------:R-:W-:Y:S05]  /*5b70*/  BSYNC.RECONVERGENT B1 ;  /* 0x0000000000017941 */ /* 0x000fea0003800200 */
.L_x_1686:
[----:B------:R-:W0:Y:S02]  /*5b80*/  LDC.64 R8, c[0x0][0x398] ;  /* 0x0000e600ff087b82 */ /* 0x000e240000000a00 */
[----:B0-----:R-:W-:-:S06]  /*5b90*/  IMAD.WIDE.U32 R8, R3, 0x8, R8 ;  /* 0x0000000803087825 */ /* 0x001fcc00078e0008 */
[----:B------:R-:W2:Y:S01]  /*5ba0*/  LDG.E.64 R8, desc[UR12][R8.64] ;  /* 0x0000000c08087981 */ /* 0x000ea2000c1e1b00 */
[----:B------:R-:W-:Y:S01]  /*5bb0*/  IMAD.MOV.U32 R18, RZ, RZ, R16 ;  /* 0x000000ffff127224 */ /* 0x000fe200078e0010 */
[----:B------:R-:W-:-:S03]  /*5bc0*/  IADD3 R14, PT, PT, R14, -0x4, RZ ;  /* 0xfffffffc0e0e7810 */ /* 0x000fc60007ffe0ff */
[----:B--2---:R-:W-:-:S04]  /*5bd0*/  IMAD.WIDE.U32 R18, R8, R21, R18 ;  /* 0x0000001508127225 */ /* 0x004fc800078e0012 */
[----:B------:R-:W-:Y:S01]  /*5be0*/  IMAD R21, R9, R21, RZ ;  /* 0x0000001509157224 */ /* 0x000fe200078e02ff */
[----:B------:R-:W-:-:S03]  /*5bf0*/  IADD3 R12, P0, PT, R12, R18, RZ ;  /* 0x000000120c0c7210 */ /* 0x000fc60007f1e0ff */
[----:B------:R-:W-:-:S05]  /*5c00*/  IMAD R18, R8, R11, R21 ;  /* 0x0000000b08127224 */ /* 0x000fca00078e0215 */
[----:B------:R-:W-:-:S07]  /*5c10*/  IADD3.X R7, PT, PT, R7, R19, R18, P0, !PT ;  /* 0x0000001307077210 */ /* 0x000fce00007fe412 */
.L_x_1676:
        /* <DEDUP_REMOVED lines=34> */
.L_x_1691:
[----:B------:R-:W-:Y:S01]  /*5e40*/  IMAD.MOV.U32 R26, RZ, RZ, R4 ;  /* 0x000000ffff1a7224 */ /* 0x000fe200078e0004 */
[----:B------:R-:W-:Y:S01]  /*5e50*/  MOV R11, R5 ;  /* 0x00000005000b7202 */ /* 0x000fe20000000f00 */
[----:B------:R-:W-:Y:S01]  /*5e60*/  IMAD.MOV.U32 R9, RZ, RZ, R17 ;  /* 0x000000ffff097224 */ /* 0x000fe200078e0011 */
[----:B------:R-:W-:Y:S02]  /*5e70*/  MOV R10, R16 ;  /* 0x00000010000a7202 */ /* 0x000fe40000000f00 */
[----:B------:R-:W-:-:S07]  /*5e80*/  MOV R8, 0x5ea0 ;  /* 0x00005ea000087802 */ /* 0x000fce0000000f00 */
[----:B------:R-:W-:Y:S05]  /*5e90*/  CALL.REL.NOINC `($__internal_38_$__cuda_sm20_div_s64) ;  /* 0x0000000800dc7944 */ /* 0x000fea0003c00000 */
[-C--:B------:R-:W-:Y:S02]  /*5ea0*/  IADD3 R9, P0, PT, RZ, -R24.reuse, RZ ;  /* 0x80000018ff097210 */ /* 0x080fe40007f1e0ff */
[----:B------:R-:W-:Y:S02]  /*5eb0*/  MOV R20, R24 ;  /* 0x0000001800147202 */ /* 0x000fe40000000f00 */
[----:B------:R-:W-:Y:S01]  /*5ec0*/  IADD3.X R3, PT, PT, RZ, ~R25, RZ, P0, !PT ;  /* 0x80000019ff037210 */ /* 0x000fe200007fe4ff */
[----:B------:R-:W-:Y:S01]  /*5ed0*/  IMAD.WIDE.U32 R4, R16, R9, R4 ;  /* 0x0000000910047225 */ /* 0x000fe200078e0004 */
[----:B------:R-:W-:-:S03]  /*5ee0*/  MOV R21, R25 ;  /* 0x0000001900157202 */ /* 0x000fc60000000f00 */
[----:B------:R-:W-:-:S04]  /*5ef0*/  IMAD R3, R3, R16, RZ ;  /* 0x0000001003037224 */ /* 0x000fc800078e02ff */
[----:B------:R-:W-:Y:S01]  /*5f00*/  IMAD R3, R17, R9, R3 ;  /* 0x0000000911037224 */ /* 0x000fe200078e0203 */
[----:B------:R-:W-:-:S03]  /*5f10*/  MOV R17, R4 ;  /* 0x0000000400117202 */ /* 0x000fc60000000f00 */
[----:B------:R-:W-:-:S07]  /*5f20*/  IMAD.IADD R11, R5, 0x1, R3 ;  /* 0x00000001050b7824 */ /* 0x000fce00078e0203 */
.L_x_1692:
[----:B------:R-:W-:Y:S05]  /*5f30*/  BSYNC.RECONVERGENT B1 ;  /* 0x0000000000017941 */ /* 0x000fea0003800200 */
.L_x_1690:
        /* <DEDUP_REMOVED lines=39> */
.L_x_1694:
        /* <DEDUP_REMOVED lines=17> */
.L_x_1695:
[----:B------:R-:W-:Y:S05]  /*62c0*/  BSYNC.RECONVERGENT B1 ;  /* 0x0000000000017941 */ /* 0x000fea0003800200 */
.L_x_1693:
        /* <DEDUP_REMOVED lines=10> */
.L_x_1689:
        /* <DEDUP_REMOVED lines=30> */
.L_x_1697:
[----:B------:R-:W-:Y:S01]  /*6550*/  IMAD.MOV.U32 R3, RZ, RZ, R23 ;  /* 0x000000ffff037224 */ /* 0x000fe200078e0017 */
[----:B------:R-:W-:Y:S02]  /*6560*/  MOV R23, R5 ;  /* 0x0000000500177202 */ /* 0x000fe40000000f00 */
[----:B------:R-:W-:-:S07]  /*6570*/  MOV R24, 0x6590 ;  /* 0x0000659000187802 */ /* 0x000fce0000000f00 */
[----:B------:R-:W-:Y:S05]  /*6580*/  CALL.REL.NOINC `($__internal_39_$__cuda_sm20_rem_s64) ;  /* 0x00000008006c7944 */ /* 0x000fea0003c00000 */
[----:B------:R-:W-:-:S07]  /*6590*/  MOV R5, R9 ;  /* 0x0000000900057202 */ /* 0x000fce0000000f00 */
.L_x_1698:
[----:B------:R-:W-:Y:S05]  /*65a0*/  BSYNC.RECONVERGENT B1 ;  /* 0x0000000000017941 */ /* 0x000fea0003800200 */
.L_x_1696:
        /* <DEDUP_REMOVED lines=8> */
.L_x_1649:
[----:B------:R-:W-:-:S06]  /*6630*/  MOV R13, R7 ;  /* 0x00000007000d7202 */ /* 0x000fcc0000000f00 */
[----:B------:R-:W2:Y:S04]  /*6640*/  LDG.E.U8 R13, desc[UR12][R12.64] ;  /* 0x0000000c0c0d7981 */ /* 0x000ea8000c1e1100 */
[----:B--2---:R0:W-:Y:S02]  /*6650*/  STS.U8 [R0+UR4], R13 ;  /* 0x0000000d00007988 */ /* 0x0041e40008000004 */
.L_x_1648:
[----:B------:R-:W-:Y:S05]  /*6660*/  BSYNC.RECONVERGENT B0 ;  /* 0x0000000000007941 */ /* 0x000fea0003800200 */
.L_x_1600:
[----:B------:R-:W-:Y:S01]  /*6670*/  BAR.SYNC.DEFER_BLOCKING 0x0 ;  /* 0x0000000000007b1d */ /* 0x000fe20000010000 */
[----:B------:R-:W-:Y:S01]  /*6680*/  UISETP.GE.U32.AND UP0, UPT, UR5, 0x42, UPT ;  /* 0x000000420500788c */ /* 0x000fe2000bf06070 */
[----:B------:R-:W-:-:S08]  /*6690*/  ISETP.GT.U32.AND P1, PT, R0, 0x1f, PT ;  /* 0x0000001f0000780c */ /* 0x000fd00003f24070 */
[----:B------:R-:W-:Y:S05]  /*66a0*/  BRA.U !UP0, `(.L_x_1699) ;  /* 0x0000000108287547 */ /* 0x000fea000b800000 */
.L_x_1700:
        /* <DEDUP_REMOVED lines=10> */
.L_x_1699:
        /* <DEDUP_REMOVED lines=25> */
[----:B------:R1:W-:Y:S01]  /*68e0*/  STS.U8 [R0+UR4], R5 ;  /* 0x0000000500007988 */ /* 0x0003e20008000004 */
[----:B------:R-:W-:Y:S05]  /*68f0*/  @P0 EXIT ;  /* 0x000000000000094d */ /* 0x000fea0003800000 */
[----:B------:R-:W2:Y:S01]  /*6900*/  S2UR UR5, SR_CgaCtaId ;  /* 0x00000000000579c3 */ /* 0x000ea20000008800 */
[----:B------:R-:W-:Y:S01]  /*6910*/  UMOV UR4, 0x400 ;  /* 0x0000040000047882 */ /* 0x000fe20000000000 */
[----:B------:R-:W3:Y:S01]  /*6920*/  LDCU.64 UR8, c[0x0][0x3b0] ;  /* 0x00007600ff0877ac */ /* 0x000ee20008000a00 */
[----:B------:R-:W4:Y:S05]  /*6930*/  LDCU.64 UR10, c[0x0][0x380] ;  /* 0x00007000ff0a77ac */ /* 0x000f2a0008000a00 */
[----:B------:R-:W3:Y:S01]  /*6940*/  S2UR UR6, SR_CTAID.Y ;  /* 0x00000000000679c3 */ /* 0x000ee20000002600 */
[----:B--2---:R-:W-:-:S03]  /*6950*/  ULEA UR4, UR5, UR4, 0x18 ;  /* 0x0000000405047291 */ /* 0x004fc6000f8ec0ff */
[----:B------:R-:W-:-:S06]  /*6960*/  UMOV UR5, URZ ;  /* 0x000000ff00057c82 */ /* 0x000fcc0008000000 */
[----:B-1----:R-:W1:Y:S01]  /*6970*/  LDS.U8 R5, [UR4] ;  /* 0x00000004ff057984 */ /* 0x002e620008000000 */
[----:B------:R-:W-:Y:S02]  /*6980*/  UMOV UR4, UR7 ;  /* 0x0000000700047c82 */ /* 0x000fe40008000000 */
[----:B---3--:R-:W-:-:S04]  /*6990*/  UIMAD.WIDE.U32 UR4, UR6, UR8, UR4 ;  /* 0x00000008060472a5 */ /* 0x008fc8000f8e0004 */
[----:B------:R-:W-:Y:S02]  /*69a0*/  UIMAD UR5, UR6, UR9, UR5 ;  /* 0x00000009060572a4 */ /* 0x000fe4000f8e0205 */
[----:B----4-:R-:W-:-:S04]  /*69b0*/  UIADD3 UR4, UP0, UPT, UR4, UR10, URZ ;  /* 0x0000000a04047290 */ /* 0x010fc8000ff1e0ff */
[----:B------:R-:W-:Y:S02]  /*69c0*/  UIADD3.X UR5, UPT, UPT, UR5, UR11, URZ, UP0, !UPT ;  /* 0x0000000b05057290 */ /* 0x000fe400087fe4ff */
[----:B------:R-:W-:-:S04]  /*69d0*/  MOV R2, UR4 ;  /* 0x0000000400027c02 */ /* 0x000fc80008000f00 */
[----:B------:R-:W-:-:S05]  /*69e0*/  MOV R3, UR5 ;  /* 0x0000000500037c02 */ /* 0x000fca0008000f00 */
[----:B-1----:R-:W-:Y:S01]  /*69f0*/  STG.E.U8 desc[UR12][R2.64], R5 ;  /* 0x0000000502007986 */ /* 0x002fe2000c10110c */
[----:B------:R-:W-:Y:S05]  /*6a00*/  EXIT ;  /* 0x000000000000794d */ /* 0x000fea0003800000 */
        .weak           $__internal_38_$__cuda_sm20_div_s64
        .type           $__internal_38_$__cuda_sm20_div_s64,@function
        .size           $__internal_38_$__cuda_sm20_div_s64,($__internal_39_$__cuda_sm20_rem_s64 - $__internal_38_$__cuda_sm20_div_s64)
$__internal_38_$__cuda_sm20_div_s64:
        /* <DEDUP_REMOVED lines=82> */
[----:B------:R-:W-:Y:S06]  /*6f30*/  RET.REL.NODEC R8 `(contiguous_reduce2_u8) ;  /* 0xffffff9008307950 */ /* 0x000fec0003c3ffff */
        .weak           $__internal_39_$__cuda_sm20_rem_s64
        .type           $__internal_39_$__cuda_sm20_rem_s64,@function
        .size           $__internal_39_$__cuda_sm20_rem_s64,(.L_x_3137 - $__internal_39_$__cuda_sm20_rem_s64)
$__internal_39_$__cuda_sm20_rem_s64:
        /* <DEDUP_REMOVED lines=76> */
[----:B------:R-:W-:Y:S06]  /*7400*/  RET.REL.NODEC R24 `(contiguous_reduce2_u8) ;  /* 0xffffff8818fc7950 */ /* 0x000fec0003c3ffff */
.L_x_1701:
        /* <DEDUP_REMOVED lines=15> */
.L_x_3137:


//--------------------- .text.uncontiguous_fast_reduce_u8 --------------------------
	.section	.text.uncontiguous_fast_reduce_u8,"ax",@progbits
	.align	128
        .global         uncontiguous_fast_reduce_u8
        .type           uncontiguous_fast_reduce_u8,@function
        .size           uncontiguous_fast_reduce_u8,(.L_x_3139 - uncontiguous_fast_reduce_u8)
        .other          uncontiguous_fast_reduce_u8,@"STO_CUDA_ENTRY STV_DEFAULT"
uncontiguous_fast_reduce_u8:
.text.uncontiguous_fast_reduce_u8:
        /* <DEDUP_REMOVED lines=13> */
[----:B------:R-:W-:Y:S01]  /*00d0*/  IMAD.IADD R18, R14, 0x1, R5 ;  /* 0x000000010e127824 */ /* 0x000fe200078e0205 */
[----:B------:R-:W0:Y:S01]  /*00e0*/  LDCU UR5, c[0x0][0x360] ;  /* 0x00006c00ff0577ac */ /* 0x000e220008000800 */
[----:B------:R-:W-:-:S03]  /*00f0*/  VIADD R2, R0, UR4 ;  /* 0x0000000400027c36 */ /* 0x000fc60008000000 */
[----:B--2---:R-:W-:Y:S01]  /*0100*/  ISETP.GE.U32.AND P0, PT, R18, UR10, PT ;  /* 0x0000000a12007c0c */ /* 0x004fe2000bf06070 */
[----:B------:R1:W-:Y:S01]  /*0110*/  STS.U8 [R0+UR4], RZ ;  /* 0x000000ff00007988 */ /* 0x0003e20008000004 */
[----:B-----5:R-:W-:Y:S02]  /*0120*/  IADD3 R3, PT, PT, R8, -0x1, RZ ;  /* 0xffffffff08037810 */ /* 0x020fe40007ffe0ff */
[----:B------:R-:W-:-:S13]  /*0130*/  ISETP.GE.U32.AND.EX P0, PT, RZ, UR11, PT, P0 ;  /* 0x0000000bff007c0c */ /* 0x000fda000bf06100 */
[----:B01-3--:R-:W-:Y:S05]  /*0140*/  @P0 BRA `(.L_x_1703) ;  /* 0x0000002c00980947 */ /* 0x00bfea0003800000 */
[----:B------:R-:W-:Y:S02]  /*0150*/  ISETP.GE.AND P0, PT, R3, RZ, PT ;  /* 0x000000ff0300720c */ /* 0x000fe40003f06270 */
[----:B------:R-:W-:Y:S02]  /*0160*/  CS2R R12, SRZ ;  /* 0x00000000000c7805 */ /* 0x000fe4000001ff00 */
[----:B------:R-:W-:-:S09]  /*0170*/  CS2R R20, SRZ ;  /* 0x0000000000147805 */ /* 0x000fd2000001ff00 */
[----:B------:R-:W-:Y:S05]  /*0180*/  @!P0 BRA `(.L_x_1704) ;  /* 0x0000002c00608947 */ /* 0x000fea0003800000 */
[----:B------:R-:W-:Y:S01]  /*0190*/  ISETP.GE.U32.AND P0, PT, R3, 0x3, PT ;  /* 0x000000030300780c */ /* 0x000fe20003f06070 */
[----:B------:R-:W-:Y:S01]  /*01a0*/  HFMA2 R5, -RZ, RZ, 0, 0 ;  /* 0x00000000ff057431 */ /* 0x000fe200000001ff */
[----:B------:R-:W-:Y:S01]  /*01b0*/  MOV R4, R14 ;  /* 0x0000000e00047202 */ /* 0x000fe20000000f00 */
[----:B------:R-:W-:Y:S01]  /*01c0*/  IMAD.MOV.U32 R19, RZ, RZ, RZ ;  /* 0x000000ffff137224 */ /* 0x000fe200078e00ff */
[----:B------:R-:W-:Y:S02]  /*01d0*/  CS2R R20, SRZ ;  /* 0x0000000000147805 */ /* 0x000fe4000001ff00 */
[----:B------:R-:W-:-:S07]  /*01e0*/  CS2R R12, SRZ ;  /* 0x00000000000c7805 */ /* 0x000fce000001ff00 */
[----:B------:R-:W-:Y:S05]  /*01f0*/  @!P0 BRA `(.L_x_1705) ;  /* 0x0000001800a88947 */ /* 0x000fea0003800000 */
[----:B------:R-:W0:Y:S01]  /*0200*/  LDC.64 R14, c[0x0][0x390] ;  /* 0x0000e400ff0e7b82 */ /* 0x000e220000000a00 */
[C---:B------:R-:W-:Y:S01]  /*0210*/  LOP3.LUT R6, R8.reuse, 0xfffffffc, RZ, 0xc0, !PT ;  /* 0xfffffffc08067812 */ /* 0x040fe200078ec0ff */
[----:B------:R-:W-:Y:S01]  /*0220*/  VIADD R3, R8, 0xfffffffe ;  /* 0xfffffffe08037836 */ /* 0x000fe20000000000 */
[----:B------:R-:W-:Y:S02]  /*0230*/  CS2R R20, SRZ ;  /* 0x0000000000147805 */ /* 0x000fe4000001ff00 */
[----:B------:R-:W-:-:S03]  /*0240*/  IADD3 R6, PT, PT, -R6, RZ, RZ ;  /* 0x000000ff06067210 */ /* 0x000fc60007ffe1ff */
[----:B------:R-:W1:Y:S04]  /*0250*/  LDC.64 R16, c[0x0][0x398] ;  /* 0x0000e600ff107b82 */ /* 0x000e680000000a00 */
.L_x_1730:
[----:B------:R-:W-:-:S04]  /*0260*/  VIADD R7, R3, 0x1 ;  /* 0x0000000103077836 */ /* 0x000fc80000000000 */
[----:B0-----:R-:W-:-:S06]  /*0270*/  IMAD.WIDE.U32 R36, R7, 0x8, R14 ;  /* 0x0000000807247825 */ /* 0x001fcc00078e000e */
[----:B------:R-:W2:Y:S01]  /*0280*/  LDG.E.64 R36, desc[UR8][R36.64] ;  /* 0x0000000824247981 */ /* 0x000ea2000c1e1b00 */
[----:B------:R-:W-:Y:S01]  /*0290*/  IADD3 R6, PT, PT, R6, 0x4, RZ ;  /* 0x0000000406067810 */ /* 0x000fe20007ffe0ff */
[----:B------:R-:W-:Y:S03]  /*02a0*/  BSSY.RECONVERGENT B1, `(.L_x_1706) ;  /* 0x000002b000017945 */ /* 0x000fe60003800200 */
[----:B------:R-:W-:Y:S02]  /*02b0*/  ISETP.NE.AND P2, PT, R6, RZ, PT ;  /* 0x000000ff0600720c */ /* 0x000fe40003f45270 */
[----:B--2---:R-:W-:-:S04]  /*02c0*/  LOP3.LUT R8, R5, R37, RZ, 0xfc, !PT ;  /* 0x0000002505087212 */ /* 0x004fc800078efcff */
        /* <DEDUP_REMOVED lines=25> */
.L_x_1707:
[----:B------:R-:W-:Y:S01]  /*0460*/  IMAD.MOV.U32 R26, RZ, RZ, R4 ;  /* 0x000000ffff1a7224 */ /* 0x000fe200078e0004 */
[----:B------:R-:W-:Y:S01]  /*0470*/  MOV R11, R5 ;  /* 0x00000005000b7202 */ /* 0x000fe20000000f00 */
[----:B------:R-:W-:Y:S01]  /*0480*/  IMAD.MOV.U32 R10, RZ, RZ, R36 ;  /* 0x000000ffff0a7224 */ /* 0x000fe200078e0024 */
[----:B------:R-:W-:Y:S02]  /*0490*/  MOV R9, R37 ;  /* 0x0000002500097202 */ /* 0x000fe40000000f00 */
[----:B------:R-:W-:-:S07]  /*04a0*/  MOV R8, 0x4c0 ;  /* 0x000004c000087802 */ /* 0x000fce0000000f00 */
[----:B-1----:R-:W-:Y:S05]  /*04b0*/  CALL.REL.NOINC `($__internal_40_$__cuda_sm20_div_s64) ;  /* 0x00000064002c7944 */ /* 0x002fea0003c00000 */
[-C--:B------:R-:W-:Y:S01]  /*04c0*/  IADD3 R11, P0, PT, RZ, -R24.reuse, RZ ;  /* 0x80000018ff0b7210 */ /* 0x080fe20007f1e0ff */
[----:B------:R-:W-:Y:S01]  /*04d0*/  IMAD.MOV.U32 R23, RZ, RZ, R25 ;  /* 0x000000ffff177224 */ /* 0x000fe200078e0019 */
[----:B------:R-:W-:-:S03]  /*04e0*/  MOV R22, R24 ;  /* 0x0000001800167202 */ /* 0x000fc60000000f00 */
[----:B------:R-:W-:Y:S02]  /*04f0*/  IMAD.X R9, RZ, RZ, ~R25, P0 ;  /* 0x000000ffff097224 */ /* 0x000fe400000e0e19 */
[----:B------:R-:W-:-:S04]  /*0500*/  IMAD.WIDE.U32 R4, R36, R11, R4 ;  /* 0x0000000b24047225 */ /* 0x000fc800078e0004 */
[----:B------:R-:W-:Y:S01]  /*0510*/  IMAD R9, R9, R36, RZ ;  /* 0x0000002409097224 */ /* 0x000fe200078e02ff */
[----:B------:R-:W-:-:S03]  /*0520*/  MOV R35, R4 ;  /* 0x0000000400237202 */ /* 0x000fc60000000f00 */
[----:B------:R-:W-:-:S04]  /*0530*/  IMAD R9, R37, R11, R9 ;  /* 0x0000000b25097224 */ /* 0x000fc800078e0209 */
[----:B------:R-:W-:-:S07]  /*0540*/  IMAD.IADD R9, R5, 0x1, R9 ;  /* 0x0000000105097824 */ /* 0x000fce00078e0209 */
.L_x_1708:
[----:B------:R-:W-:Y:S05]  /*0550*/  BSYNC.RECONVERGENT B1 ;  /* 0x0000000000017941 */ /* 0x000fea0003800200 */
.L_x_1706:
        /* <DEDUP_REMOVED lines=33> */
.L_x_1710:
[----:B------:R-:W-:Y:S01]  /*0770*/  IMAD.MOV.U32 R26, RZ, RZ, R18 ;  /* 0x000000ffff1a7224 */ /* 0x000fe200078e0012 */
[----:B------:R-:W-:Y:S01]  /*0780*/  MOV R11, R19 ;  /* 0x00000013000b7202 */ /* 0x000fe20000000f00 */
[----:B------:R-:W-:Y:S01]  /*0790*/  IMAD.MOV.U32 R10, RZ, RZ, R36 ;  /* 0x000000ffff0a7224 */ /* 0x000fe200078e0024 */
[----:B------:R-:W-:Y:S02]  /*07a0*/  MOV R9, R37 ;  /* 0x0000002500097202 */ /* 0x000fe40000000f00 */
[----:B------:R-:W-:-:S07]  /*07b0*/  MOV R8, 0x7d0 ;  /* 0x000007d000087802 */ /* 0x000fce0000000f00 */
[----:B------:R-:W-:Y:S05]  /*07c0*/  CALL.REL.NOINC `($__internal_40_$__cuda_sm20_div_s64) ;  /* 0x0000006000687944 */ /* 0x000fea0003c00000 */
[-C--:B------:R-:W-:Y:S01]  /*07d0*/  IADD3 R11, P0, PT, RZ, -R24.reuse, RZ ;  /* 0x80000018ff0b7210 */ /* 0x080fe20007f1e0ff */
[----:B------:R-:W-:Y:S01]  /*07e0*/  IMAD.MOV.U32 R43, RZ, RZ, R25 ;  /* 0x000000ffff2b7224 */ /* 0x000fe200078e0019 */
[----:B------:R-:W-:-:S03]  /*07f0*/  MOV R42, R24 ;  /* 0x00000018002a7202 */ /* 0x000fc60000000f00 */
[----:B------:R-:W-:-:S04]  /*0800*/  IMAD.X R9, RZ, RZ, ~R25, P0 ;  /* 0x000000ffff097224 */ /* 0x000fc800000e0e19 */
[----:B------:R-:W-:Y:S02]  /*0810*/  IMAD R10, R9, R36, RZ ;  /* 0x00000024090a7224 */ /* 0x000fe400078e02ff */
[----:B------:R-:W-:-:S04]  /*0820*/  IMAD.WIDE.U32 R8, R36, R11, R18 ;  /* 0x0000000b24087225 */ /* 0x000fc800078e0012 */
[----:B------:R-:W-:Y:S01]  /*0830*/  IMAD R11, R37, R11, R10 ;  /* 0x0000000b250b7224 */ /* 0x000fe200078e020a */
[----:B------:R-:W-:-:S03]  /*0840*/  MOV R37, R8 ;  /* 0x0000000800257202 */ /* 0x000fc60000000f00 */
[----:B------:R-:W-:-:S07]  /*0850*/  IMAD.IADD R9, R11, 0x1, R9 ;  /* 0x000000010b097824 */ /* 0x000fce00078e0209 */
.L_x_1711:
[----:B------:R-:W-:Y:S05]  /*0860*/  BSYNC.RECONVERGENT B1 ;  /* 0x0000000000017941 */ /* 0x000fea0003800200 */
.L_x_1709:
[----:B------:R-:W-:-:S06]  /*0870*/  IMAD.WIDE.U32 R40, R3, 0x8, R14 ;  /* 0x0000000803287825 */ /* 0x000fcc00078e000e */
[----:B------:R-:W2:Y:S01]  /*0880*/  LDG.E.64 R40, desc[UR8][R40.64] ;  /* 0x0000000828287981 */ /* 0x000ea2000c1e1b00 */
[----:B------:R-:W-:Y:S01]  /*0890*/  IMAD R9, R9, R4, RZ ;  /* 0x0000000409097224 */ /* 0x000fe200078e02ff */
[----:B------:R-:W-:Y:S01]  /*08a0*/  BSSY.RECONVERGENT B1, `(.L_x_1712) ;  /* 0x000002f000017945 */ /* 0x000fe20003800200 */
[----:B------:R-:W-:Y:S01]  /*08b0*/  IMAD.WIDE.U32 R18, R4, R37, R20 ;  /* 0x0000002504127225 */ /* 0x000fe200078e0014 */
[----:B------:R-:W-:-:S03]  /*08c0*/  IADD3 R13, PT, PT, R3, -0x2, RZ ;  /* 0xfffffffe030d7810 */ /* 0x000fc60007ffe0ff */
        /* <DEDUP_REMOVED lines=28> */
.L_x_1713:
[----:B------:R-:W-:Y:S01]  /*0a90*/  MOV R26, R22 ;  /* 0x00000016001a7202 */ /* 0x000fe20000000f00 */
[----:B------:R-:W-:Y:S01]  /*0aa0*/  IMAD.MOV.U32 R11, RZ, RZ, R23 ;  /* 0x000000ffff0b7224 */ /* 0x000fe200078e0017 */
[----:B------:R-:W-:Y:S01]  /*0ab0*/  MOV R10, R40 ;  /* 0x00000028000a7202 */ /* 0x000fe20000000f00 */
[----:B------:R-:W-:Y:S01]  /*0ac0*/  IMAD.MOV.U32 R9, RZ, RZ, R41 ;  /* 0x000000ffff097224 */ /* 0x000fe200078e0029 */
[----:B------:R-:W-:-:S07]  /*0ad0*/  MOV R8, 0xaf0 ;  /* 0x00000af000087802 */ /* 0x000fce0000000f00 */
[----:B------:R-:W-:Y:S05]  /*0ae0*/  CALL.REL.NOINC `($__internal_40_$__cuda_sm20_div_s64) ;  /* 0x0000005c00a07944 */ /* 0x000fea0003c00000 */
        /* <DEDUP_REMOVED lines=10> */
.L_x_1714:
[----:B------:R-:W-:Y:S05]  /*0b90*/  BSYNC.RECONVERGENT B1 ;  /* 0x0000000000017941 */ /* 0x000fea0003800200 */
.L_x_1712:
        /* <DEDUP_REMOVED lines=35> */
.L_x_1716:
[----:B------:R-:W-:Y:S01]  /*0dd0*/  IMAD.MOV.U32 R26, RZ, RZ, R42 ;  /* 0x000000ffff1a7224 */ /* 0x000fe200078e002a */
[----:B------:R-:W-:Y:S01]  /*0de0*/  MOV R11, R43 ;  /* 0x0000002b000b7202 */ /* 0x000fe20000000f00 */
[----:B------:R-:W-:Y:S01]  /*0df0*/  IMAD.MOV.U32 R10, RZ, RZ, R40 ;  /* 0x000000ffff0a7224 */ /* 0x000fe200078e0028 */
[----:B------:R-:W-:Y:S02]  /*0e00*/  MOV R9, R41 ;  /* 0x0000002900097202 */ /* 0x000fe40000000f00 */
[----:B------:R-:W-:-:S07]  /*0e10*/  MOV R8, 0xe30 ;  /* 0x00000e3000087802 */ /* 0x000fce0000000f00 */
[----:B------:R-:W-:Y:S05]  /*0e20*/  CALL.REL.NOINC `($__internal_40_$__cuda_sm20_div_s64) ;  /* 0x0000005800d07944 */ /* 0x000fea0003c00000 */
        /* <DEDUP_REMOVED lines=11> */
.L_x_1717:
[----:B------:R-:W-:Y:S05]  /*0ee0*/  BSYNC.RECONVERGENT B1 ;  /* 0x0000000000017941 */ /* 0x000fea0003800200 */
.L_x_1715:
        /* <DEDUP_REMOVED lines=36> */
.L_x_1719:
        /* <DEDUP_REMOVED lines=16> */
.L_x_1720:
[----:B------:R-:W-:Y:S05]  /*1230*/  BSYNC.RECONVERGENT B1 ;  /* 0x0000000000017941 */ /* 0x000fea0003800200 */
.L_x_1718:
        /* <DEDUP_REMOVED lines=34> */
.L_x_1722:
[----:B------:R-:W-:Y:S01]  /*1460*/  MOV R26, R40 ;  /* 0x00000028001a7202 */ /* 0x000fe20000000f00 */
[----:B------:R-:W-:Y:S01]  /*1470*/  IMAD.MOV.U32 R11, RZ, RZ, R41 ;  /* 0x000000ffff0b7224 */ /* 0x000fe200078e0029 */
[----:B------:R-:W-:Y:S01]  /*1480*/  MOV R10, R20 ;  /* 0x00000014000a7202 */ /* 0x000fe20000000f00 */
[----:B------:R-:W-:Y:S01]  /*1490*/  IMAD.MOV.U32 R9, RZ, RZ, R21 ;  /* 0x000000ffff097224 */ /* 0x000fe200078e0015 */
[----:B------:R-:W-:-:S07]  /*14a0*/  MOV R8, 0x14c0 ;  /* 0x000014c000087802 */ /* 0x000fce0000000f00 */
[----:B------:R-:W-:Y:S05]  /*14b0*/  CALL.REL.NOINC `($__internal_40_$__cuda_sm20_div_s64) ;  /* 0x00000054002c7944 */ /* 0x000fea0003c00000 */
        /* <DEDUP_REMOVED lines=11> */
.L_x_1723:
[----:B------:R-:W-:Y:S05]  /*1570*/  BSYNC.RECONVERGENT B1 ;  /* 0x0000000000017941 */ /* 0x000fea0003800200 */
.L_x_1721:
[----:B------:R-:W-:-:S06]  /*1580*/  IMAD.WIDE.U32 R20, R13, 0x8, R14 ;  /* 0x000000080d147825 */ /* 0x000fcc00078e000e */
[----:B------:R-:W2:Y:S01]  /*1590*/  LDG.E.64 R20, desc[UR8][R20.64] ;  /* 0x0000000814147981 */ /* 0x000ea2000c1e1b00 */
[----:B------:R-:W-:Y:S01]  /*15a0*/  IMAD R9, R9, R38, RZ ;  /* 0x0000002609097224 */ /* 0x000fe200078e02ff */
[----:B------:R-:W-:Y:S01]  /*15b0*/  BSSY.RECONVERGENT B1, `(.L_x_1724) ;  /* 0x0000030000017945 */ /* 0x000fe20003800200 */
[----:B------:R-:W-:-:S04]  /*15c0*/  IMAD.MOV.U32 R4, RZ, RZ, R22 ;  /* 0x000000ffff047224 */ /* 0x000fc800078e0016 */
[----:B------:R-:W-:Y:S01]  /*15d0*/  IMAD.WIDE.U32 R22, R38, R41, R4 ;  /* 0x0000002926167225 */ /* 0x000fe200078e0004 */
[----:B--2---:R-:W-:-:S04]  /*15e0*/  LOP3.LUT R7, R37, R21, RZ, 0xfc, !PT ;  /* 0x0000001525077212 */ /* 0x004fc800078efcff */
[----:B------:R-:W-:Y:S01]  /*15f0*/  ISETP.NE.U32.AND P0, PT, R7, RZ, PT ;  /* 0x000000ff0700720c */ /* 0x000fe20003f05070 */
[----:B------:R-:W-:-:S05]  /*1600*/  IMAD R7, R39, R41, R9 ;  /* 0x0000002927077224 */ /* 0x000fca00078e0209 */
[----:B------:R-:W-:-:S07]  /*1610*/  IADD3 R7, PT, PT, R23, R7, RZ ;  /* 0x0000000717077210 */ /* 0x000fce0007ffe0ff */
        /* <DEDUP_REMOVED lines=24> */
.L_x_1725:
[----:B------:R-:W-:Y:S01]  /*17a0*/  IMAD.MOV.U32 R26, RZ, RZ, R36 ;  /* 0x000000ffff1a7224 */ /* 0x000fe200078e0024 */
[----:B------:R-:W-:Y:S01]  /*17b0*/  MOV R11, R37 ;  /* 0x00000025000b7202 */ /* 0x000fe20000000f00 */
[----:B------:R-:W-:Y:S01]  /*17c0*/  IMAD.MOV.U32 R10, RZ, RZ, R20 ;  /* 0x000000ffff0a7224 */ /* 0x000fe200078e0014 */
[----:B------:R-:W-:Y:S02]  /*17d0*/  MOV R9, R21 ;  /* 0x0000001500097202 */ /* 0x000fe40000000f00 */
[----:B------:R-:W-:-:S07]  /*17e0*/  MOV R8, 0x1800 ;  /* 0x0000180000087802 */ /* 0x000fce0000000f00 */
[----:B------:R-:W-:Y:S05]  /*17f0*/  CALL.REL.NOINC `($__internal_40_$__cuda_sm20_div_s64) ;  /* 0x00000050005c7944 */ /* 0x000fea0003c00000 */
        /* <DEDUP_REMOVED lines=11> */
.L_x_1726:
[----:B------:R-:W-:Y:S05]  /*18b0*/  BSYNC.RECONVERGENT B1 ;  /* 0x0000000000017941 */ /* 0x000fea0003800200 */
.L_x_1724:
        /* <DEDUP_REMOVED lines=35> */
.L_x_1728:
[----:B------:R-:W-:Y:S01]  /*1af0*/  IMAD.MOV.U32 R26, RZ, RZ, R18 ;  /* 0x000000ffff1a7224 */ /* 0x000fe200078e0012 */
[----:B------:R-:W-:Y:S01]  /*1b00*/  MOV R11, R19 ;  /* 0x00000013000b7202 */ /* 0x000fe20000000f00 */
[----:B------:R-:W-:Y:S01]  /*1b10*/  IMAD.MOV.U32 R10, RZ, RZ, R20 ;  /* 0x000000ffff0a7224 */ /* 0x000fe200078e0014 */
[----:B------:R-:W-:Y:S02]  /*1b20*/  MOV R9, R21 ;  /* 0x0000001500097202 */ /* 0x000fe40000000f00 */
[----:B------:R-:W-:-:S07]  /*1b30*/  MOV R8, 0x1b50 ;  /* 0x00001b5000087802 */ /* 0x000fce0000000f00 */
[----:B------:R-:W-:Y:S05]  /*1b40*/  CALL.REL.NOINC `($__internal_40_$__cuda_sm20_div_s64) ;  /* 0x0000004c00887944 */ /* 0x000fea0003c00000 */
        /* <DEDUP_REMOVED lines=11> */
.L_x_1729:
[----:B------:R-:W-:Y:S05]  /*1c00*/  BSYNC.RECONVERGENT B1 ;  /* 0x0000000000017941 */ /* 0x000fea0003800200 */
.L_x_1727:
        /* <DEDUP_REMOVED lines=9> */
.L_x_1705:
        /* <DEDUP_REMOVED lines=36> */
.L_x_1733:
[----:B------:R-:W-:Y:S01]  /*1ee0*/  MOV R26, R4 ;  /* 0x00000004001a7202 */ /* 0x000fe20000000f00 */
[----:B------:R-:W-:Y:S01]  /*1ef0*/  IMAD.MOV.U32 R11, RZ, RZ, R5 ;  /* 0x000000ffff0b7224 */ /* 0x000fe200078e0005 */
[----:B------:R-:W-:Y:S01]  /*1f00*/  MOV R10, R6 ;  /* 0x00000006000a7202 */ /* 0x000fe20000000f00 */
[----:B------:R-:W-:Y:S01]  /*1f10*/  IMAD.MOV.U32 R9, RZ, RZ, R7 ;  /* 0x000000ffff097224 */ /* 0x000fe200078e0007 */
[----:B------:R-:W-:-:S07]  /*1f20*/  MOV R8, 0x1f40 ;  /* 0x00001f4000087802 */ /* 0x000fce0000000f00 */
[----:B------:R-:W-:Y:S05]  /*1f30*/  CALL.REL.NOINC `($__internal_40_$__cuda_sm20_div_s64) ;  /* 0x00000048008c7944 */ /* 0x000fea0003c00000 */
[----:B------:R-:W-:-:S04]  /*1f40*/  IADD3 R11, P0, PT, RZ, -R24, RZ ;  /* 0x80000018ff0b7210 */ /* 0x000fc80007f1e0ff */
[----:B------:R-:W-:Y:S01]  /*1f50*/  IADD3.X R9, PT, PT, RZ, ~R25, RZ, P0, !PT ;  /* 0x80000019ff097210 */ /* 0x000fe200007fe4ff */
[----:B------:R-:W-:-:S04]  /*1f60*/  IMAD.WIDE.U32 R4, R6, R11, R4 ;  /* 0x0000000b06047225 */ /* 0x000fc800078e0004 */
[----:B------:R-:W-:-:S04]  /*1f70*/  IMAD R9, R9, R6, RZ ;  /* 0x0000000609097224 */ /* 0x000fc800078e02ff */
[----:B------:R-:W-:Y:S02]  /*1f80*/  IMAD R9, R7, R11, R9 ;  /* 0x0000000b07097224 */ /* 0x000fe400078e0209 */
[----:B------:R-:W-:Y:S02]  /*1f90*/  IMAD.MOV.U32 R11, RZ, RZ, R4 ;  /* 0x000000ffff0b7224 */ /* 0x000fe400078e0004 */
[----:B------:R-:W-:Y:S01]  /*1fa0*/  IMAD.MOV.U32 R4, RZ, RZ, R24 ;  /* 0x000000ffff047224 */ /* 0x000fe200078e0018 */
[----:B------:R-:W-:Y:S02]  /*1fb0*/  IADD3 R15, PT, PT, R5, R9, RZ ;  /* 0x00000009050f7210 */ /* 0x000fe40007ffe0ff */
[----:B------:R-:W-:-:S07]  /*1fc0*/  MOV R5, R25 ;  /* 0x0000001900057202 */ /* 0x000fce0000000f00 */
.L_x_1734:
[----:B------:R-:W-:Y:S05]  /*1fd0*/  BSYNC.RECONVERGENT B1 ;  /* 0x0000000000017941 */ /* 0x000fea0003800200 */
.L_x_1732:
        /* <DEDUP_REMOVED lines=34> */
.L_x_1736:
        /* <DEDUP_REMOVED lines=14> */
.L_x_1737:
[----:B------:R-:W-:Y:S05]  /*22e0*/  BSYNC.RECONVERGENT B1 ;  /* 0x0000000000017941 */ /* 0x000fea0003800200 */
.L_x_1735:
[----:B------:R-:W0:Y:S01]  /*22f0*/  LDC.64 R14, c[0x0][0x390] ;  /* 0x0000e400ff0e7b82 */ /* 0x000e220000000a00 */
[----:B------:R-:W-:-:S05]  /*2300*/  IADD3 R6, PT, PT, R3, -0x1, RZ ;  /* 0xffffffff03067810 */ /* 0x000fca0007ffe0ff */
[----:B0-----:R-:W-:-:S06]  /*2310*/  IMAD.WIDE.U32 R14, R6, 0x8, R14 ;  /* 0x00000008060e7825 */ /* 0x001fcc00078e000e */
[----:B------:R-:W2:Y:S01]  /*2320*/  LDG.E.64 R14, desc[UR8][R14.64] ;  /* 0x000000080e0e7981 */ /* 0x000ea2000c1e1b00 */
[----:B------:R-:W-:Y:S01]  /*2330*/  IMAD R9, R9, R22, RZ ;  /* 0x0000001609097224 */ /* 0x000fe200078e02ff */
[----:B------:R-:W-:Y:S01]  /*2340*/  BSSY.RECONVERGENT B1, `(.L_x_1738) ;  /* 0x0000030000017945 */ /* 0x000fe20003800200 */
[----:B------:R-:W-:-:S04]  /*2350*/  IMAD.WIDE.U32 R20, R22, R8, R20 ;  /* 0x0000000816147225 */ /* 0x000fc800078e0014 */
[----:B------:R-:W-:Y:S01]  /*2360*/  IMAD R9, R23, R8, R9 ;  /* 0x0000000817097224 */ /* 0x000fe200078e0209 */
[----:B--2---:R-:W-:-:S04]  /*2370*/  LOP3.LUT R7, R5, R15, RZ, 0xfc, !PT ;  /* 0x0000000f05077212 */ /* 0x004fc800078efcff */
[----:B------:R-:W-:Y:S01]  /*2380*/  ISETP.NE.U32.AND P0, PT, R7, RZ, PT ;  /* 0x000000ff0700720c */ /* 0x000fe20003f05070 */
[----:B------:R-:W-:-:S12]  /*2390*/  IMAD.IADD R7, R21, 0x1, R9 ;  /* 0x0000000115077824 */ /* 0x000fd800078e0209 */
        /* <DEDUP_REMOVED lines=25> */
.L_x_1739:
        /* <DEDUP_REMOVED lines=14> */
[----:B------:R-:W-:Y:S02]  /*2610*/  IMAD R19, R15, R19, R11 ;  /* 0x000000130f137224 */ /* 0x000fe400078e020b */
[----:B------:R-:W-:-:S03]  /*2620*/  IMAD.MOV.U32 R11, RZ, RZ, R8 ;  /* 0x000000ffff0b7224 */ /* 0x000fc600078e0008 */
[----:B------:R-:W-:-:S07]  /*2630*/  IADD3 R19, PT, PT, R9, R19, RZ ;  /* 0x0000001309137210 */ /* 0x000fce0007ffe0ff */
.L_x_1740:
[----:B------:R-:W-:Y:S05]  /*2640*/  BSYNC.RECONVERGENT B1 ;  /* 0x0000000000017941 */ /* 0x000fea0003800200 */
.L_x_1738:
        /* <DEDUP_REMOVED lines=35> */
.L_x_1742:
[----:B------:R-:W-:Y:S01]  /*2880*/  MOV R26, R16 ;  /* 0x00000010001a7202 */ /* 0x000fe20000000f00 */
[----:B------:R-:W-:Y:S01]  /*2890*/  IMAD.MOV.U32 R11, RZ, RZ, R17 ;  /* 0x000000ffff0b7224 */ /* 0x000fe200078e0011 */
[----:B------:R-:W-:Y:S01]  /*28a0*/  MOV R10, R14 ;  /* 0x0000000e000a7202 */ /* 0x000fe20000000f00 */
[----:B------:R-:W-:Y:S01]  /*28b0*/  IMAD.MOV.U32 R9, RZ, RZ, R15 ;  /* 0x000000ffff097224 */ /* 0x000fe200078e000f */
[----:B------:R-:W-:-:S07]  /*28c0*/  MOV R8, 0x28e0 ;  /* 0x000028e000087802 */ /* 0x000fce0000000f00 */
[----:B------:R-:W-:Y:S05]  /*28d0*/  CALL.REL.NOINC `($__internal_40_$__cuda_sm20_div_s64) ;  /* 0x0000004000247944 */ /* 0x000fea0003c00000 */
        /* <DEDUP_REMOVED lines=10> */
.L_x_1743:
[----:B------:R-:W-:Y:S05]  /*2980*/  BSYNC.RECONVERGENT B1 ;  /* 0x0000000000017941 */ /* 0x000fea0003800200 */
.L_x_1741:
[----:B------:R-:W-:Y:S01]  /*2990*/  MOV R6, R20 ;  /* 0x0000001400067202 */ /* 0x000fe20000000f00 */
[----:B------:R-:W-:Y:S02]  /*29a0*/  IMAD R9, R9, R22, RZ ;  /* 0x0000001609097224 */ /* 0x000fe400078e02ff */
[----:B------:R-:W-:Y:S02]  /*29b0*/  VIADD R3, R3, 0xfffffffe ;  /* 0xfffffffe03037836 */ /* 0x000fe40000000000 */
[----:B------:R-:W-:-:S04]  /*29c0*/  IMAD.WIDE.U32 R20, R22, R8, R6 ;  /* 0x0000000816147225 */ /* 0x000fc800078e0006 */
[----:B------:R-:W-:-:S05]  /*29d0*/  IMAD R9, R23, R8, R9 ;  /* 0x0000000817097224 */ /* 0x000fca00078e0209 */
[----:B------:R-:W-:-:S07]  /*29e0*/  IADD3 R21, PT, PT, R21, R9, RZ ;  /* 0x0000000915157210 */ /* 0x000fce0007ffe0ff */
.L_x_1731:
        /* <DEDUP_REMOVED lines=31> */
.L_x_1745:
[----:B------:R-:W-:Y:S01]  /*2be0*/  IMAD.MOV.U32 R14, RZ, RZ, R4 ;  /* 0x000000ffff0e7224 */ /* 0x000fe200078e0004 */
[----:B------:R-:W-:Y:S01]  /*2bf0*/  MOV R23, R5 ;  /* 0x0000000500177202 */ /* 0x000fe20000000f00 */
[----:B------:R-:W-:Y:S01]  /*2c00*/  IMAD.MOV.U32 R22, RZ, RZ, R6 ;  /* 0x000000ffff167224 */ /* 0x000fe200078e0006 */
[----:B------:R-:W-:Y:S02]  /*2c10*/  MOV R15, R7 ;  /* 0x00000007000f7202 */ /* 0x000fe40000000f00 */
[----:B------:R-:W-:-:S07]  /*2c20*/  MOV R24, 0x2c40 ;  /* 0x00002c4000187802 */ /* 0x000fce0000000f00 */
[----:B------:R-:W-:Y:S05]  /*2c30*/  CALL.REL.NOINC `($__internal_41_$__cuda_sm20_rem_s64) ;  /* 0x0000004000987944 */ /* 0x000fea0003c00000 */
.L_x_1746:
[----:B------:R-:W-:Y:S05]  /*2c40*/  BSYNC.RECONVERGENT B1 ;  /* 0x0000000000017941 */ /* 0x000fea0003800200 */
.L_x_1744:
        /* <DEDUP_REMOVED lines=15> */
[----:B0-----:R-:W-:Y:S01]  /*2d40*/  IADD3 R8, PT, PT, R7, 0xffffffe, RZ ;  /* 0x0ffffffe07087810 */ /* 0x001fe20007ffe0ff */
[----:B------:R-:W-:-:S05]  /*2d50*/  IMAD.MOV.U32 R7, RZ, RZ, RZ ;  /* 0x000000ffff077224 */ /* 0x000fca00078e00ff */
        /* <DEDUP_REMOVED lines=14> */
.L_x_1748:
[----:B------:R-:W-:Y:S01]  /*2e40*/  MOV R22, R6 ;  /* 0x0000000600167202 */ /* 0x000fe20000000f00 */
[----:B------:R-:W-:Y:S01]  /*2e50*/  IMAD.MOV.U32 R15, RZ, RZ, R7 ;  /* 0x000000ffff0f7224 */ /* 0x000fe200078e0007 */
[----:B------:R-:W-:Y:S01]  /*2e60*/  MOV R14, R18 ;  /* 0x00000012000e7202 */ /* 0x000fe20000000f00 */
[----:B------:R-:W-:Y:S01]  /*2e70*/  IMAD.MOV.U32 R23, RZ, RZ, R19 ;  /* 0x000000ffff177224 */ /* 0x000fe200078e0013 */
[----:B------:R-:W-:-:S07]  /*2e80*/  MOV R24, 0x2ea0 ;  /* 0x00002ea000187802 */ /* 0x000fce0000000f00 */
[----:B------:R-:W-:Y:S05]  /*2e90*/  CALL.REL.NOINC `($__internal_41_$__cuda_sm20_rem_s64) ;  /* 0x0000004000007944 */ /* 0x000fea0003c00000 */
[----:B------:R-:W-:Y:S01]  /*2ea0*/  MOV R6, R8 ;  /* 0x0000000800067202 */ /* 0x000fe20000000f00 */
[----:B------:R-:W-:-:S07]  /*2eb0*/  IMAD.MOV.U32 R7, RZ, RZ, R9 ;  /* 0x000000ffff077224 */ /* 0x000fce00078e0009 */
.L_x_1749:
[----:B------:R-:W-:Y:S05]  /*2ec0*/  BSYNC.RECONVERGENT B1 ;  /* 0x0000000000017941 */ /* 0x000fea0003800200 */
.L_x_1747:
[----:B------:R-:W-:Y:S02]  /*2ed0*/  IMAD R3, R7, R4, RZ ;  /* 0x0000000407037224 */ /* 0x000fe400078e02ff */
[----:B------:R-:W-:-:S04]  /*2ee0*/  IMAD.WIDE.U32 R20, R4, R6, R20 ;  /* 0x0000000604147225 */ /* 0x000fc800078e0014 */
[----:B------:R-:W-:-:S05]  /*2ef0*/  IMAD R3, R5, R6, R3 ;  /* 0x0000000605037224 */ /* 0x000fca00078e0203 */
[----:B------:R-:W-:-:S07]  /*2f00*/  IADD3 R21, PT, PT, R21, R3, RZ ;  /* 0x0000000315157210 */ /* 0x000fce0007ffe0ff */
.L_x_1704:
        /* <DEDUP_REMOVED lines=10> */
.L_x_1703:
[----:B------:R-:W-:-:S04]  /*2fb0*/  ISETP.GE.U32.AND P0, PT, R14, UR10, PT ;  /* 0x0000000a0e007c0c */ /* 0x000fc8000bf06070 */
[----:B------:R-:W-:-:S13]  /*2fc0*/  ISETP.GE.U32.AND.EX P0, PT, RZ, UR11, PT, P0 ;  /* 0x0000000bff007c0c */ /* 0x000fda000bf06100 */
[----:B------:R-:W-:Y:S05]  /*2fd0*/  @P0 BRA `(.L_x_1750) ;  /* 0x0000003400900947 */ /* 0x000fea0003800000 */
[----:B------:R-:W-:Y:S02]  /*2fe0*/  ISETP.GE.AND P0, PT, R3, RZ, PT ;  /* 0x000000ff0300720c */ /* 0x000fe40003f06270 */
[----:B------:R-:W-:-:S11]  /*2ff0*/  CS2R R4, SRZ ;  /* 0x0000000000047805 */ /* 0x000fd6000001ff00 */
[----:B------:R-:W-:Y:S05]  /*3000*/  @!P0 BRA `(.L_x_1751) ;  /* 0x0000003400708947 */ /* 0x000fea0003800000 */
[----:B------:R-:W-:Y:S01]  /*3010*/  MOV R7, R3 ;  /* 0x0000000300077202 */ /* 0x000fe20000000f00 */
[----:B------:R-:W-:Y:S01]  /*3020*/  IMAD.MOV.U32 R13, RZ, RZ, RZ ;  /* 0x000000ffff0d7224 */ /* 0x000fe200078e00ff */
[----:B------:R-:W-:Y:S02]  /*3030*/  LOP3.LUT R12, R8, 0x7, RZ, 0xc0, !PT ;  /* 0x00000007080c7812 */ /* 0x000fe400078ec0ff */
        /* <DEDUP_REMOVED lines=11> */
.L_x_1777:
        /* <DEDUP_REMOVED lines=33> */
.L_x_1754:
[----:B------:R-:W-:Y:S01]  /*3300*/  IMAD.MOV.U32 R26, RZ, RZ, R14 ;  /* 0x000000ffff1a7224 */ /* 0x000fe200078e000e */
[----:B------:R-:W-:Y:S01]  /*3310*/  MOV R11, R13 ;  /* 0x0000000d000b7202 */ /* 0x000fe20000000f00 */
[----:B------:R-:W-:Y:S01]  /*3320*/  IMAD.MOV.U32 R10, RZ, RZ, R34 ;  /* 0x000000ffff0a7224 */ /* 0x000fe200078e0022 */
[----:B------:R-:W-:Y:S02]  /*3330*/  MOV R9, R35 ;  /* 0x0000002300097202 */ /* 0x000fe40000000f00 */
[----:B------:R-:W-:-:S07]  /*3340*/  MOV R8, 0x3360 ;  /* 0x0000336000087802 */ /* 0x000fce0000000f00 */
[----:B-123--:R-:W-:Y:S05]  /*3350*/  CALL.REL.NOINC `($__internal_40_$__cuda_sm20_div_s64) ;  /* 0x0000003400847944 */ /* 0x00efea0003c00000 */
[----:B------:R-:W-:Y:S02]  /*3360*/  IADD3 R27, P0, PT, RZ, -R24, RZ ;  /* 0x80000018ff1b7210 */ /* 0x000fe40007f1e0ff */
[----:B------:R-:W-:-:S03]  /*3370*/  MOV R15, R13 ;  /* 0x0000000d000f7202 */ /* 0x000fc60000000f00 */
[----:B------:R-:W-:Y:S02]  /*3380*/  IMAD.X R11, RZ, RZ, ~R25, P0 ;  /* 0x000000ffff0b7224 */ /* 0x000fe400000e0e19 */
[----:B------:R-:W-:-:S04]  /*3390*/  IMAD.WIDE.U32 R8, R34, R27, R14 ;  /* 0x0000001b22087225 */ /* 0x000fc800078e000e */
[----:B------:R-:W-:Y:S02]  /*33a0*/  IMAD R11, R11, R34, RZ ;  /* 0x000000220b0b7224 */ /* 0x000fe400078e02ff */
[----:B------:R-:W-:Y:S02]  /*33b0*/  IMAD.MOV.U32 R15, RZ, RZ, R8 ;  /* 0x000000ffff0f7224 */ /* 0x000fe400078e0008 */
[----:B------:R-:W-:Y:S01]  /*33c0*/  IMAD R11, R35, R27, R11 ;  /* 0x0000001b230b7224 */ /* 0x000fe200078e020b */
[----:B------:R-:W-:Y:S01]  /*33d0*/  MOV R35, R25 ;  /* 0x0000001900237202 */ /* 0x000fe20000000f00 */
[----:B------:R-:W-:-:S03]  /*33e0*/  IMAD.MOV.U32 R34, RZ, RZ, R24 ;  /* 0x000000ffff227224 */ /* 0x000fc600078e0018 */
[----:B------:R-:W-:-:S07]  /*33f0*/  IADD3 R11, PT, PT, R9, R11, RZ ;  /* 0x0000000b090b7210 */ /* 0x000fce0007ffe0ff */
.L_x_1755:
[----:B------:R-:W-:Y:S05]  /*3400*/  BSYNC.RECONVERGENT B1 ;  /* 0x0000000000017941 */ /* 0x000fea0003800200 */
.L_x_1753:
[----:B------:R-:W-:Y:S02]  /*3410*/  VIADD R13, R7, 0x2 ;  /* 0x00000002070d7836 */ /* 0x000fe40000000000 */
        /* <DEDUP_REMOVED lines=36> */
.L_x_1757:
[----:B------:R-:W-:Y:S01]  /*3660*/  MOV R26, R34 ;  /* 0x00000022001a7202 */ /* 0x000fe20000000f00 */
[----:B------:R-:W-:Y:S01]  /*3670*/  IMAD.MOV.U32 R11, RZ, RZ, R35 ;  /* 0x000000ffff0b7224 */ /* 0x000fe200078e0023 */
[----:B------:R-:W-:Y:S01]  /*3680*/  MOV R10, R36 ;  /* 0x00000024000a7202 */ /* 0x000fe20000000f00 */
[----:B------:R-:W-:Y:S01]  /*3690*/  IMAD.MOV.U32 R9, RZ, RZ, R37 ;  /* 0x000000ffff097224 */ /* 0x000fe200078e0025 */
[----:B------:R-:W-:-:S07]  /*36a0*/  MOV R8, 0x36c0 ;  /* 0x000036c000087802 */ /* 0x000fce0000000f00 */
[----:B-1----:R-:W-:Y:S05]  /*36b0*/  CALL.REL.NOINC `($__internal_40_$__cuda_sm20_div_s64) ;  /* 0x0000003000ac7944 */ /* 0x002fea0003c00000 */
        /* <DEDUP_REMOVED lines=11> */
.L_x_1758:
[----:B------:R-:W-:Y:S05]  /*3770*/  BSYNC.RECONVERGENT B1 ;  /* 0x0000000000017941 */ /* 0x000fea0003800200 */
.L_x_1756:
        /* <DEDUP_REMOVED lines=38> */
.L_x_1760:
[----:B------:R-:W-:Y:S01]  /*39e0*/  IMAD.MOV.U32 R26, RZ, RZ, R34 ;  /* 0x000000ffff1a7224 */ /* 0x000fe200078e0022 */
[----:B------:R-:W-:Y:S01]  /*39f0*/  MOV R11, R35 ;  /* 0x00000023000b7202 */ /* 0x000fe20000000f00 */
[----:B------:R-:W-:Y:S01]  /*3a00*/  IMAD.MOV.U32 R10, RZ, RZ, R36 ;  /* 0x000000ffff0a7224 */ /* 0x000fe200078e0024 */
[----:B------:R-:W-:Y:S02]  /*3a10*/  MOV R9, R37 ;  /* 0x0000002500097202 */ /* 0x000fe40000000f00 */
[----:B------:R-:W-:-:S07]  /*3a20*/  MOV R8, 0x3a40 ;  /* 0x00003a4000087802 */ /* 0x000fce0000000f00 */
[----:B-1----:R-:W-:Y:S05]  /*3a30*/  CALL.REL.NOINC `($__internal_40_$__cuda_sm20_div_s64) ;  /* 0x0000002c00cc7944 */ /* 0x002fea0003c00000 */
        /* <DEDUP_REMOVED lines=11> */
.L_x_1761:
[----:B------:R-:W-:Y:S05]  /*3af0*/  BSYNC.RECONVERGENT B1 ;  /* 0x0000000000017941 */ /* 0x000fea0003800200 */
.L_x_1759:
        /* <DEDUP_REMOVED lines=37> */
.L_x_1763:
        /* <DEDUP_REMOVED lines=17> */
.L_x_1764:
[----:B------:R-:W-:Y:S05]  /*3e60*/  BSYNC.RECONVERGENT B1 ;  /* 0x0000000000017941 */ /* 0x000fea0003800200 */
.L_x_1762:
        /* <DEDUP_REMOVED lines=38> */
.L_x_1766:
        /* <DEDUP_REMOVED lines=17> */
.L_x_1767:
[----:B------:R-:W-:Y:S05]  /*41e0*/  BSYNC.RECONVERGENT B1 ;  /* 0x0000000000017941 */ /* 0x000fea0003800200 */
.L_x_1765:
        /* <DEDUP_REMOVED lines=38> */
.L_x_1769:
        /* <DEDUP_REMOVED lines=17> */
.L_x_1770:
[----:B------:R-:W-:Y:S05]  /*4560*/  BSYNC.RECONVERGENT B1 ;  /* 0x0000000000017941 */ /* 0x000fea0003800200 */
.L_x_1768:
        /* <DEDUP_REMOVED lines=37> */
.L_x_1772:
        /* <DEDUP_REMOVED lines=17> */
.L_x_1773:
[----:B------:R-:W-:Y:S05]  /*48d0*/  BSYNC.RECONVERGENT B1 ;  /* 0x0000000000017941 */ /* 0x000fea0003800200 */
.L_x_1771:
        /* <DEDUP_REMOVED lines=37> */
.L_x_1775:
        /* <DEDUP_REMOVED lines=17> */
.L_x_1776:
[----:B------:R-:W-:Y:S05]  /*4c40*/  BSYNC.RECONVERGENT B1 ;  /* 0x0000000000017941 */ /* 0x000fea0003800200 */
.L_x_1774:
        /* <DEDUP_REMOVED lines=12> */
.L_x_1752:
        /* <DEDUP_REMOVED lines=37> */
.L_x_1780:
[----:B------:R-:W-:Y:S01]  /*4f60*/  MOV R26, R14 ;  /* 0x0000000e001a7202 */ /* 0x000fe20000000f00 */
[----:B------:R-:W-:Y:S01]  /*4f70*/  IMAD.MOV.U32 R11, RZ, RZ, R13 ;  /* 0x000000ffff0b7224 */ /* 0x000fe200078e000d */
[----:B------:R-:W-:Y:S02]  /*4f80*/  MOV R10, R16 ;  /* 0x00000010000a7202 */ /* 0x000fe40000000f00 */
[----:B------:R-:W-:Y:S02]  /*4f90*/  MOV R9, R17 ;  /* 0x0000001100097202 */ /* 0x000fe40000000f00 */
[----:B------:R-:W-:-:S07]  /*4fa0*/  MOV R8, 0x4fc0 ;  /* 0x00004fc000087802 */ /* 0x000fce0000000f00 */
[----:B------:R-:W-:Y:S05]  /*4fb0*/  CALL.REL.NOINC `($__internal_40_$__cuda_sm20_div_s64) ;  /* 0x00000018006c7944 */ /* 0x000fea0003c00000 */
[----:B------:R-:W-:Y:S02]  /*4fc0*/  IADD3 R15, P0, PT, RZ, -R24, RZ ;  /* 0x80000018ff0f7210 */ /* 0x000fe40007f1e0ff */
[----:B------:R-:W-:Y:S02]  /*4fd0*/  MOV R12, R14 ;  /* 0x0000000e000c7202 */ /* 0x000fe40000000f00 */
[----:B------:R-:W-:Y:S01]  /*4fe0*/  MOV R14, R24 ;  /* 0x00000018000e7202 */ /* 0x000fe20000000f00 */
[----:B------:R-:W-:Y:S02]  /*4ff0*/  IMAD.X R11, RZ, RZ, ~R25, P0 ;  /* 0x000000ffff0b7224 */ /* 0x000fe400000e0e19 */
[----:B------:R-:W-:-:S04]  /*5000*/  IMAD.WIDE.U32 R8, R16, R15, R12 ;  /* 0x0000000f10087225 */ /* 0x000fc800078e000c */
[----:B------:R-:W-:-:S04]  /*5010*/  IMAD R11, R11, R16, RZ ;  /* 0x000000100b0b7224 */ /* 0x000fc800078e02ff */
[----:B------:R-:W-:Y:S01]  /*5020*/  IMAD R11, R17, R15, R11 ;  /* 0x0000000f110b7224 */ /* 0x000fe200078e020b */
[----:B------:R-:W-:Y:S02]  /*5030*/  MOV R17, R8 ;  /* 0x0000000800117202 */ /* 0x000fe40000000f00 */
[----:B------:R-:W-:Y:S01]  /*5040*/  MOV R15, R25 ;  /* 0x00000019000f7202 */ /* 0x000fe20000000f00 */
[----:B------:R-:W-:-:S07]  /*5050*/  IMAD.IADD R11, R9, 0x1, R11 ;  /* 0x00000001090b7824 */ /* 0x000fce00078e020b */
.L_x_1781:
[----:B------:R-:W-:Y:S05]  /*5060*/  BSYNC.RECONVERGENT B1 ;  /* 0x0000000000017941 */ /* 0x000fea0003800200 */
.L_x_1779:
        /* <DEDUP_REMOVED lines=38> */
.L_x_1783:
        /* <DEDUP_REMOVED lines=17> */
.L_x_1784:
[----:B------:R-:W-:Y:S05]  /*53e0*/  BSYNC.RECONVERGENT B1 ;  /* 0x0000000000017941 */ /* 0x000fea0003800200 */
.L_x_1782:
        /* <DEDUP_REMOVED lines=40> */
.L_x_1786:
[----:B------:R-:W-:Y:S01]  /*5670*/  MOV R26, R12 ;  /* 0x0000000c001a7202 */ /* 0x000fe20000000f00 */
[----:B------:R-:W-:Y:S01]  /*5680*/  IMAD.MOV.U32 R10, RZ, RZ, R14 ;  /* 0x000000ffff0a7224 */ /* 0x000fe200078e000e */
[----:B------:R-:W-:Y:S02]  /*5690*/  MOV R11, R13 ;  /* 0x0000000d000b7202 */ /* 0x000fe40000000f00 */
[----:B------:R-:W-:Y:S02]  /*56a0*/  MOV R9, R15 ;  /* 0x0000000f00097202 */ /* 0x000fe40000000f00 */
[----:B------:R-:W-:-:S07]  /*56b0*/  MOV R8, 0x56d0 ;  /* 0x000056d000087802 */ /* 0x000fce0000000f00 */
[----:B------:R-:W-:Y:S05]  /*56c0*/  CALL.REL.NOINC `($__internal_40_$__cuda_sm20_div_s64) ;  /* 0x0000001000a87944 */ /* 0x000fea0003c00000 */
        /* <DEDUP_REMOVED lines=11> */
.L_x_1787:
[----:B------:R-:W-:Y:S05]  /*5780*/  BSYNC.RECONVERGENT B1 ;  /* 0x0000000000017941 */ /* 0x000fea0003800200 */
.L_x_1785:
        /* <DEDUP_REMOVED lines=40> */
.L_x_1789:
        /* <DEDUP_REMOVED lines=9> */
[--C-:B------:R-:W-:Y:S02]  /*5aa0*/  IMAD.X R11, RZ, RZ, ~R25.reuse, P0 ;  /* 0x000000ffff0b7224 */ /* 0x100fe400000e0e19 */
[----:B------:R-:W-:Y:S02]  /*5ab0*/  IMAD.MOV.U32 R13, RZ, RZ, R25 ;  /* 0x000000ffff0d7224 */ /* 0x000fe400078e0019 */
[----:B------:R-:W-:Y:S02]  /*5ac0*/  IMAD R11, R11, R14, RZ ;  /* 0x0000000e0b0b7224 */ /* 0x000fe400078e02ff */
[----:B------:R-:W-:-:S04]  /*5ad0*/  IMAD.WIDE.U32 R8, R14, R19, R8 ;  /* 0x000000130e087225 */ /* 0x000fc800078e0008 */
[----:B------:R-:W-:Y:S01]  /*5ae0*/  IMAD R11, R15, R19, R11 ;  /* 0x000000130f0b7224 */ /* 0x000fe200078e020b */
[----:B------:R-:W-:Y:S01]  /*5af0*/  MOV R15, R8 ;  /* 0x00000008000f7202 */ /* 0x000fe20000000f00 */
[----:B------:R-:W-:-:S03]  /*5b00*/  IMAD.MOV.U32 R14, RZ, RZ, R24 ;  /* 0x000000ffff0e7224 */ /* 0x000fc600078e0018 */
[----:B------:R-:W-:-:S07]  /*5b10*/  IADD3 R11, PT, PT, R9, R11, RZ ;  /* 0x0000000b090b7210 */ /* 0x000fce0007ffe0ff */
.L_x_1790:
[----:B------:R-:W-:Y:S05]  /*5b20*/  BSYNC.RECONVERGENT B1 ;  /* 0x0000000000017941 */ /* 0x000fea0003800200 */
.L_x_1788:
        /* <DEDUP_REMOVED lines=9> */
.L_x_1778:
        /* <DEDUP_REMOVED lines=35> */
.L_x_1793:
        /* <DEDUP_REMOVED lines=9> */
[----:B------:R-:W-:Y:S02]  /*5e80*/  IADD3.X R3, PT, PT, RZ, ~R25, RZ, P0, !PT ;  /* 0x80000019ff037210 */ /* 0x000fe400007fe4ff */
[----:B------:R-:W-:Y:S01]  /*5e90*/  MOV R14, R24 ;  /* 0x00000018000e7202 */ /* 0x000fe20000000f00 */
[----:B------:R-:W-:-:S04]  /*5ea0*/  IMAD.WIDE.U32 R8, R16, R11, R12 ;  /* 0x0000000b10087225 */ /* 0x000fc800078e000c */
[----:B------:R-:W-:-:S04]  /*5eb0*/  IMAD R3, R3, R16, RZ ;  /* 0x0000001003037224 */ /* 0x000fc800078e02ff */
[----:B------:R-:W-:Y:S02]  /*5ec0*/  IMAD R3, R17, R11, R3 ;  /* 0x0000000b11037224 */ /* 0x000fe400078e0203 */
[----:B------:R-:W-:-:S03]  /*5ed0*/  IMAD.MOV.U32 R17, RZ, RZ, R8 ;  /* 0x000000ffff117224 */ /* 0x000fc600078e0008 */
[----:B------:R-:W-:-:S07]  /*5ee0*/  IADD3 R11, PT, PT, R9, R3, RZ ;  /* 0x00000003090b7210 */ /* 0x000fce0007ffe0ff */
.L_x_1794:
[----:B------:R-:W-:Y:S05]  /*5ef0*/  BSYNC.RECONVERGENT B1 ;  /* 0x0000000000017941 */ /* 0x000fea0003800200 */
.L_x_1792:
        /* <DEDUP_REMOVED lines=39> */
.L_x_1796:
[----:B------:R-:W-:Y:S01]  /*6170*/  MOV R26, R14 ;  /* 0x0000000e001a7202 */ /* 0x000fe20000000f00 */
[----:B------:R-:W-:Y:S01]  /*6180*/  IMAD.MOV.U32 R11, RZ, RZ, R15 ;  /* 0x000000ffff0b7224 */ /* 0x000fe200078e000f */
[----:B------:R-:W-:Y:S02]  /*6190*/  MOV R10, R12 ;  /* 0x0000000c000a7202 */ /* 0x000fe40000000f00 */
[----:B------:R-:W-:Y:S02]  /*61a0*/  MOV R9, R13 ;  /* 0x0000000d00097202 */ /* 0x000fe40000000f00 */
[----:B------:R-:W-:-:S07]  /*61b0*/  MOV R8, 0x61d0 ;  /* 0x000061d000087802 */ /* 0x000fce0000000f00 */
[----:B------:R-:W-:Y:S05]  /*61c0*/  CALL.REL.NOINC `($__internal_40_$__cuda_sm20_div_s64) ;  /* 0x0000000400e87944 */ /* 0x000fea0003c00000 */
[----:B------:R-:W-:Y:S02]  /*61d0*/  IADD3 R19, P0, PT, RZ, -R24, RZ ;  /* 0x80000018ff137210 */ /* 0x000fe40007f1e0ff */
[----:B------:R-:W-:Y:S01]  /*61e0*/  MOV R8, R14 ;  /* 0x0000000e00087202 */ /* 0x000fe20000000f00 */
[----:B------:R-:W-:Y:S01]  /*61f0*/  IMAD.MOV.U32 R14, RZ, RZ, R24 ;  /* 0x000000ffff0e7224 */ /* 0x000fe200078e0018 */
        /* <DEDUP_REMOVED lines=8> */
.L_x_1797:
[----:B------:R-:W-:Y:S05]  /*6280*/  BSYNC.RECONVERGENT B1 ;  /* 0x0000000000017941 */ /* 0x000fea0003800200 */
.L_x_1795:
        /* <DEDUP_REMOVED lines=9> */
.L_x_1791:
        /* <DEDUP_REMOVED lines=31> */
.L_x_1799:
[----:B------:R-:W-:Y:S01]  /*6510*/  IMAD.MOV.U32 R15, RZ, RZ, R23 ;  /* 0x000000ffff0f7224 */ /* 0x000fe200078e0017 */
[----:B------:R-:W-:Y:S02]  /*6520*/  MOV R23, R13 ;  /* 0x0000000d00177202 */ /* 0x000fe40000000f00 */
[----:B------:R-:W-:-:S07]  /*6530*/  MOV R24, 0x6550 ;  /* 0x0000655000187802 */ /* 0x000fce0000000f00 */
[----:B------:R-:W-:Y:S05]  /*6540*/  CALL.REL.NOINC `($__internal_41_$__cuda_sm20_rem_s64) ;  /* 0x0000000800547944 */ /* 0x000fea0003c00000 */
.L_x_1800:
[----:B------:R-:W-:Y:S05]  /*6550*/  BSYNC.RECONVERGENT B1 ;  /* 0x0000000000017941 */ /* 0x000fea0003800200 */
.L_x_1798:
[----:B------:R-:W0:Y:S02]  /*6560*/  LDC.64 R10, c[0x0][0x398] ;  /* 0x0000e600ff0a7b82 */ /* 0x000e240000000a00 */
[----:B0-----:R-:W-:-:S06]  /*6570*/  IMAD.WIDE.U32 R6, R7, 0x8, R10 ;  /* 0x0000000807067825 */ /* 0x001fcc00078e000a */
[----:B------:R-:W2:Y:S02]  /*6580*/  LDG.E.64 R6, desc[UR8][R6.64] ;  /* 0x0000000806067981 */ /* 0x000ea4000c1e1b00 */
[-C--:B--2---:R-:W-:Y:S02]  /*6590*/  IMAD R3, R7, R8.reuse, RZ ;  /* 0x0000000807037224 */ /* 0x084fe400078e02ff */
[----:B------:R-:W-:-:S04]  /*65a0*/  IMAD.WIDE.U32 R4, R6, R8, R4 ;  /* 0x0000000806047225 */ /* 0x000fc800078e0004 */
[----:B------:R-:W-:-:S05]  /*65b0*/  IMAD R3, R6, R9, R3 ;  /* 0x0000000906037224 */ /* 0x000fca00078e0203 */
[----:B------:R-:W-:-:S07]  /*65c0*/  IADD3 R5, PT, PT, R5, R3, RZ ;  /* 0x0000000305057210 */ /* 0x000fce0007ffe0ff */
.L_x_1751:
[----:B------:R-:W0:Y:S02]  /*65d0*/  LDCU.64 UR12, c[0x0][0x388] ;  /* 0x00007100ff0c77ac */ /* 0x000e240008000a00 */
[----:B0-----:R-:W-:-:S04]  /*65e0*/  IADD3 R4, P0, PT, R4, UR12, RZ ;  /* 0x0000000c04047c10 */ /* 0x001fc8000ff1e0ff */
[----:B------:R-:W-:-:S06]  /*65f0*/  IADD3.X R5, PT, PT, R5, UR13, RZ, P0, !PT ;  /* 0x0000000d05057c10 */ /* 0x000fcc00087fe4ff */
[----:B------:R-:W2:Y:S04]  /*6600*/  LDG.E.U8 R5, desc[UR8][R4.64] ;  /* 0x0000000804057981 */ /* 0x000ea8000c1e1100 */
[----:B--2---:R1:W-:Y:S02]  /*6610*/  STS.U8 [R0+UR4], R5 ;  /* 0x0000000500007988 */ /* 0x0043e40008000004 */
.L_x_1750:
[----:B------:R-:W-:Y:S05]  /*6620*/  BSYNC.RECONVERGENT B0 ;  /* 0x0000000000007941 */ /* 0x000fea0003800200 */
.L_x_1702:
[----:B------:R-:W-:Y:S01]  /*6630*/  BAR.SYNC.DEFER_BLOCKING 0x0 ;  /* 0x0000000000007b1d */ /* 0x000fe20000010000 */
[----:B------:R-:W-:Y:S01]  /*6640*/  UISETP.GE.U32.AND UP0, UPT, UR5, 0x42, UPT ;  /* 0x000000420500788c */ /* 0x000fe2000bf06070 */
[----:B------:R-:W-:-:S08]  /*6650*/  ISETP.GT.U32.AND P1, PT, R0, 0x1f, PT ;  /* 0x0000001f0000780c */ /* 0x000fd00003f24070 */
[----:B------:R-:W-:Y:S05]  /*6660*/  BRA.U !UP0, `(.L_x_1801) ;  /* 0x0000000108287547 */ /* 0x000fea000b800000 */
.L_x_1802:
[----:B------:R-:W-:Y:S02]  /*6670*/  USHF.R.U32.HI UR6, URZ, 0x1, UR5 ;  /* 0x00000001ff067899 */ /* 0x000fe40008011605 */
[----:B------:R-:W-:-:S04]  /*6680*/  UISETP.GT.U32.AND UP0, UPT, UR5, 0x83, UPT ;  /* 0x000000830500788c */ /* 0x000fc8000bf04070 */
[----:B------:R-:W-:Y:S01]  /*6690*/  ISETP.GE.U32.AND P0, PT, R0, UR6, PT ;  /* 0x0000000600007c0c */ /* 0x000fe2000bf06070 */
[----:B------:R-:W-:-:S12]  /*66a0*/  UMOV UR5, UR6 ;  /* 0x0000000600057c82 */ /* 0x000fd80008000000 */
[----:B0-2---:R-:W-:Y:S04]  /*66b0*/  @!P0 LDS.U8 R3, [R0+UR4] ;  /* 0x0000000400038984 */ /* 0x005fe80008000000 */
[----:B------:R-:W0:Y:S02]  /*66c0*/  @!P0 LDS.U8 R4, [R2+UR6] ;  /* 0x0000000602048984 */ /* 0x000e240008000000 */
[----:B0-----:R-:W-:-:S05]  /*66d0*/  @!P0 IMAD.IADD R3, R3, 0x1, R4 ;  /* 0x0000000103038824 */ /* 0x001fca00078e0204 */
[----:B------:R2:W-:Y:S01]  /*66e0*/  @!P0 STS.U8 [R0+UR4], R3 ;  /* 0x0000000300008988 */ /* 0x0005e20008000004 */
[----:B------:R-:W-:Y:S06]  /*66f0*/  BAR.SYNC.DEFER_BLOCKING 0x0 ;  /* 0x0000000000007b1d */ /* 0x000fec0000010000 */
[----:B------:R-:W-:Y:S05]  /*6700*/  BRA.U UP0, `(.L_x_1802) ;  /* 0xfffffffd00d87547 */ /* 0x000fea000b83ffff */
.L_x_1801:
[----:B------:R-:W-:Y:S05]  /*6710*/  @P1 EXIT ;  /* 0x000000000000194d */ /* 0x000fea0003800000 */
[----:B------:R-:W-:Y:S01]  /*6720*/  LDS.U8 R2, [R0+UR4] ;  /* 0x0000000400027984 */ /* 0x000fe20008000000 */
[----:B------:R-:W-:-:S03]  /*6730*/  ISETP.NE.AND P0, PT, R0, RZ, PT ;  /* 0x000000ff0000720c */ /* 0x000fc60003f05270 */
[----:B0-2---:R-:W0:Y:S02]  /*6740*/  LDS.U8 R3, [R0+UR4+0x20] ;  /* 0x0000200400037984 */ /* 0x005e240008000000 */
[----:B0-----:R-:W-:-:S05]  /*6750*/  IADD3 R3, PT, PT, R2, R3, RZ ;  /* 0x0000000302037210 */ /* 0x001fca0007ffe0ff */
[----:B------:R-:W-:Y:S04]  /*6760*/  STS.U8 [R0+UR4], R3 ;  /* 0x0000000300007988 */ /* 0x000fe80008000004 */
[----:B------:R-:W-:Y:S04]  /*6770*/  LDS.U8 R2, [R0+UR4] ;  /* 0x0000000400027984 */ /* 0x000fe80008000000 */
[----:B-1----:R-:W0:Y:S02]  /*6780*/  LDS.U8 R5, [R0+UR4+0x10] ;  /* 0x0000100400057984 */ /* 0x002e240008000000 */
        /* <DEDUP_REMOVED lines=9> */
[----:B------:R-:W-:Y:S04]  /*6820*/  STS.U8 [R0+UR4], R9 ;  /* 0x0000000900007988 */ /* 0x000fe80008000004 */
[----:B------:R-:W-:Y:S04]  /*6830*/  LDS.U8 R2, [R0+UR4] ;  /* 0x0000000400027984 */ /* 0x000fe80008000000 */
[----:B------:R-:W0:Y:S02]  /*6840*/  LDS.U8 R3, [R0+UR4+0x2] ;  /* 0x0000020400037984 */ /* 0x000e240008000000 */
[----:B0-----:R-:W-:-:S05]  /*6850*/  IADD3 R3, PT, PT, R2, R3, RZ ;  /* 0x0000000302037210 */ /* 0x001fca0007ffe0ff */
[----:B------:R-:W-:Y:S04]  /*6860*/  STS.U8 [R0+UR4], R3 ;  /* 0x0000000300007988 */ /* 0x000fe80008000004 */
[----:B------:R-:W-:Y:S04]  /*6870*/  LDS.U8 R2, [R0+UR4] ;  /* 0x0000000400027984 */ /* 0x000fe80008000000 */
[----:B------:R-:W0:Y:S02]  /*6880*/  LDS.U8 R5, [R0+UR4+0x1] ;  /* 0x0000010400057984 */ /* 0x000e240008000000 */
[----:B0-----:R-:W-:-:S05]  /*6890*/  IMAD.IADD R5, R2, 0x1, R5 ;  /* 0x0000000102057824 */ /* 0x001fca00078e0205 */
[----:B------:R0:W-:Y:S01]  /*68a0*/  STS.U8 [R0+UR4], R5 ;  /* 0x0000000500007988 */ /* 0x0001e20008000004 */
[----:B------:R-:W-:Y:S05]  /*68b0*/  @P0 EXIT ;  /* 0x000000000000094d */ /* 0x000fea0003800000 */
[----:B------:R-:W1:Y:S01]  /*68c0*/  S2UR UR5, SR_CgaCtaId ;  /* 0x00000000000579c3 */ /* 0x000e620000008800 */
[----:B------:R-:W-:Y:S02]  /*68d0*/  UMOV UR4, 0x400 ;  /* 0x0000040000047882 */ /* 0x000fe40000000000 */
[----:B-1----:R-:W-:-:S09]  /*68e0*/  ULEA UR4, UR5, UR4, 0x18 ;  /* 0x0000000405047291 */ /* 0x002fd2000f8ec0ff */
[----:B0-----:R-:W0:Y:S02]  /*68f0*/  LDS.U8 R5, [UR4] ;  /* 0x00000004ff057984 */ /* 0x001e240008000000 */
[----:B------:R-:W1:Y:S02]  /*6900*/  LDCU.64 UR4, c[0x0][0x380] ;  /* 0x00007000ff0477ac */ /* 0x000e640008000a00 */
[----:B-1----:R-:W-:-:S04]  /*6910*/  UIADD3 UR4, UP0, UPT, UR7, UR4, URZ ;  /* 0x0000000407047290 */ /* 0x002fc8000ff1e0ff */
[----:B------:R-:W-:Y:S02]  /*6920*/  UIADD3.X UR5, UPT, UPT, URZ, UR5, URZ, UP0, !UPT ;  /* 0x00000005ff057290 */ /* 0x000fe400087fe4ff */
[----:B------:R-:W-:-:S04]  /*6930*/  MOV R2, UR4 ;  /* 0x0000000400027c02 */ /* 0x000fc80008000f00 */
[----:B------:R-:W-:-:S05]  /*6940*/  MOV R3, UR5 ;  /* 0x0000000500037c02 */ /* 0x000fca0008000f00 */
[----:B0-----:R-:W-:Y:S01]  /*6950*/  STG.E.U8 desc[UR8][R2.64], R5 ;  /* 0x0000000502007986 */ /* 0x001fe2000c101108 */
[----:B------:R-:W-:Y:S05]  /*6960*/  EXIT ;  /* 0x000000000000794d */ /* 0x000fea0003800000 */
        .weak           $__internal_40_$__cuda_sm20_div_s64
        .type           $__internal_40_$__cuda_sm20_div_s64,@function
        .size           $__internal_40_$__cuda_sm20_div_s64,($__internal_41_$__cuda_sm20_rem_s64 - $__internal_40_$__cuda_sm20_div_s64)
$__internal_40_$__cuda_sm20_div_s64:
[----:B------:R-:W-:Y:S02]  /*6970*/  IADD3 R25, P1, PT, RZ, -R10, RZ ;  /* 0x8000000aff197210 */ /* 0x000fe40007f3e0ff */
[----:B------:R-:W-:-:S03]  /*6980*/  ISETP.GE.AND P0, PT, R9, RZ, PT ;  /* 0x000000ff0900720c */ /* 0x000fc60003f06270 */
        /* <DEDUP_REMOVED lines=15> */
[C---:B------:R-:W-:Y:S02]  /*6a80*/  IMAD R27, R45.reuse, R28, RZ ;  /* 0x0000001c2d1b7224 */ /* 0x040fe400078e02ff */
[----:B------:R-:W-:-:S04]  /*6a90*/  IMAD.HI.U32 R30, P1, R45, R30, R32 ;  /* 0x0000001e2d1e7227 */ /* 0x000fc80007820020 */
[----:B------:R-:W-:Y:S01]  /*6aa0*/  IMAD.HI.U32 R28, R45, R28, RZ ;  /* 0x0000001c2d1c7227 */ /* 0x000fe200078e00ff */
[----:B------:R-:W-:-:S04]  /*6ab0*/  IADD3 R33, P3, PT, R27, R30, RZ ;  /* 0x0000001e1b217210 */ /* 0x000fc80007f7e0ff */
[----:B------:R-:W-:Y:S01]  /*6ac0*/  IADD3.X R28, PT, PT, R28, R45, RZ, P0, !PT ;  /* 0x0000002d1c1c7210 */ /* 0x000fe200007fe4ff */
[----:B------:R-:W-:-:S03]  /*6ad0*/  IMAD.WIDE.U32 R44, R33, R24, RZ ;  /* 0x00000018212c7225 */ /* 0x000fc600078e00ff */
[----:B------:R-:W-:Y:S01]  /*6ae0*/  IADD3.X R29, PT, PT, RZ, RZ, R28, P3, P1 ;  /* 0x000000ffff1d7210 */ /* 0x000fe20001fe241c */
[----:B------:R-:W-:Y:S01]  /*6af0*/  IMAD R30, R33, R25, R45 ;  /* 0x00000019211e7224 */ /* 0x000fe200078e022d */
[----:B------:R-:W-:Y:S01]  /*6b00*/  IADD3 R28, P0, PT, RZ, -R44, RZ ;  /* 0x8000002cff1c7210 */ /* 0x000fe20007f1e0ff */
[----:B------:R-:W-:Y:S01]  /*6b10*/  HFMA2 R45, -RZ, RZ, 0, 0 ;  /* 0x00000000ff2d7431 */ /* 0x000fe200000001ff */
[----:B------:R-:W-:Y:S01]  /*6b20*/  ISETP.GE.AND P3, PT, R11, RZ, PT ;  /* 0x000000ff0b00720c */ /* 0x000fe20003f66270 */
[----:B------:R-:W-:Y:S02]  /*6b30*/  IMAD R30, R29, R24, R30 ;  /* 0x000000181d1e7224 */ /* 0x000fe400078e021e */
[----:B------:R-:W-:-:S03]  /*6b40*/  IMAD.HI.U32 R32, R33, R28, RZ ;  /* 0x0000001c21207227 */ /* 0x000fc600078e00ff */
[----:B------:R-:W-:-:S05]  /*6b50*/  IADD3.X R30, PT, PT, RZ, ~R30, RZ, P0, !PT ;  /* 0x8000001eff1e7210 */ /* 0x000fca00007fe4ff */
[----:B------:R-:W-:-:S04]  /*6b60*/  IMAD.WIDE.U32 R32, P1, R33, R30, R32 ;  /* 0x0000001e21207225 */ /* 0x000fc80007820020 */
[----:B------:R-:W-:-:S04]  /*6b70*/  IMAD.HI.U32 R27, P0, R29, R28, R32 ;  /* 0x0000001c1d1b7227 */ /* 0x000fc80007800020 */
[----:B------:R-:W-:-:S04]  /*6b80*/  IMAD.HI.U32 R28, R29, R30, RZ ;  /* 0x0000001e1d1c7227 */ /* 0x000fc800078e00ff */
[----:B------:R-:W-:Y:S02]  /*6b90*/  IMAD R30, R29, R30, RZ ;  /* 0x0000001e1d1e7224 */ /* 0x000fe400078e02ff */
[----:B------:R-:W-:Y:S01]  /*6ba0*/  IMAD.X R28, R28, 0x1, R29, P1 ;  /* 0x000000011c1c7824 */ /* 0x000fe200008e061d */
[-C--:B------:R-:W-:Y:S02]  /*6bb0*/  IADD3 R29, P4, PT, RZ, -R26.reuse, RZ ;  /* 0x8000001aff1d7210 */ /* 0x080fe40007f9e0ff */
[----:B------:R-:W-:Y:S02]  /*6bc0*/  IADD3 R27, P1, PT, R30, R27, RZ ;  /* 0x0000001b1e1b7210 */ /* 0x000fe40007f3e0ff */
[----:B------:R-:W-:Y:S02]  /*6bd0*/  SEL R29, R29, R26, !P3 ;  /* 0x0000001a1d1d7207 */ /* 0x000fe40005800000 */
[----:B------:R-:W-:Y:S02]  /*6be0*/  IADD3.X R26, PT, PT, RZ, ~R11, RZ, P4, !PT ;  /* 0x8000000bff1a7210 */ /* 0x000fe400027fe4ff */
[----:B------:R-:W-:Y:S01]  /*6bf0*/  IADD3.X R33, PT, PT, RZ, RZ, R28, P1, P0 ;  /* 0x000000ffff217210 */ /* 0x000fe20000fe041c */
[----:B------:R-:W-:Y:S01]  /*6c00*/  IMAD.HI.U32 R44, R27, R29, RZ ;  /* 0x0000001d1b2c7227 */ /* 0x000fe200078e00ff */
[----:B------:R-:W-:-:S02]  /*6c10*/  SEL R26, R26, R11, !P3 ;  /* 0x0000000b1a1a7207 */ /* 0x000fc40005800000 */
[----:B------:R-:W-:-:S03]  /*6c20*/  LOP3.LUT R11, R9, R11, RZ, 0x3c, !PT ;  /* 0x0000000b090b7212 */ /* 0x000fc600078e3cff */
[----:B------:R-:W-:-:S04]  /*6c30*/  IMAD.WIDE.U32 R44, R27, R26, R44 ;  /* 0x0000001a1b2c7225 */ /* 0x000fc800078e002c */
[C---:B------:R-:W-:Y:S02]  /*6c40*/  IMAD R27, R33.reuse, R26, RZ ;  /* 0x0000001a211b7224 */ /* 0x040fe400078e02ff */
[----:B------:R-:W-:-:S05]  /*6c50*/  IMAD.HI.U32 R28, P0, R33, R29, R44 ;  /* 0x0000001d211c7227 */ /* 0x000fca000780002c */
[----:B------:R-:W-:Y:S01]  /*6c60*/  IADD3 R27, P1, PT, R27, R28, RZ ;  /* 0x0000001c1b1b7210 */ /* 0x000fe20007f3e0ff */
[----:B------:R-:W-:-:S04]  /*6c70*/  IMAD.HI.U32 R28, R33, R26, RZ ;  /* 0x0000001a211c7227 */ /* 0x000fc800078e00ff */
[----:B------:R-:W-:Y:S02]  /*6c80*/  IMAD.X R28, RZ, RZ, R28, P0 ;  /* 0x000000ffff1c7224 */ /* 0x000fe400000e061c */
[----:B------:R-:W-:-:S03]  /*6c90*/  IMAD.WIDE.U32 R32, R27, R24, RZ ;  /* 0x000000181b207225 */ /* 0x000fc600078e00ff */
[----:B------:R-:W-:Y:S01]  /*6ca0*/  IADD3.X R28, PT, PT, RZ, R28, RZ, P1, !PT ;  /* 0x0000001cff1c7210 */ /* 0x000fe20000ffe4ff */
[----:B------:R-:W-:Y:S01]  /*6cb0*/  IMAD R33, R27, R25, R33 ;  /* 0x000000191b217224 */ /* 0x000fe200078e0221 */
[----:B------:R-:W-:-:S03]  /*6cc0*/  IADD3 R29, P0, PT, -R32, R29, RZ ;  /* 0x0000001d201d7210 */ /* 0x000fc60007f1e1ff */
[-C--:B------:R-:W-:Y:S01]  /*6cd0*/  IMAD R33, R28, R24.reuse, R33 ;  /* 0x000000181c217224 */ /* 0x080fe200078e0221 */
[----:B------:R-:W-:-:S04]  /*6ce0*/  ISETP.GE.U32.AND P1, PT, R29, R24, PT ;  /* 0x000000181d00720c */ /* 0x000fc80003f26070 */
[----:B------:R-:W-:Y:S02]  /*6cf0*/  IADD3.X R33, PT, PT, ~R33, R26, RZ, P0, !PT ;  /* 0x0000001a21217210 */ /* 0x000fe400007fe5ff */
[----:B------:R-:W-:Y:S02]  /*6d00*/  IADD3 R26, P3, PT, R29, -R24, RZ ;  /* 0x800000181d1a7210 */ /* 0x000fe40007f7e0ff */
[----:B------:R-:W-:-:S04]  /*6d10*/  ISETP.GE.U32.AND.EX P1, PT, R33, R25, PT, P1 ;  /* 0x000000192100720c */ /* 0x000fc80003f26110 */
[----:B------:R-:W-:Y:S02]  /*6d20*/  SEL R29, R26, R29, P1 ;  /* 0x0000001d1a1d7207 */ /* 0x000fe40000800000 */
[----:B------:R-:W-:Y:S02]  /*6d30*/  IADD3 R26, P4, PT, R27, 0x1, RZ ;  /* 0x000000011b1a7810 */ /* 0x000fe40007f9e0ff */
[----:B------:R-:W-:Y:S01]  /*6d40*/  ISETP.GE.U32.AND P0, PT, R29, R24, PT ;  /* 0x000000181d00720c */ /* 0x000fe20003f06070 */
[----:B------:R-:W-:Y:S01]  /*6d50*/  IMAD.X R24, R33, 0x1, ~R25, P3 ;  /* 0x0000000121187824 */ /* 0x000fe200018e0e19 */
[----:B------:R-:W-:Y:S02]  /*6d60*/  SEL R26, R26, R27, P1 ;  /* 0x0000001b1a1a7207 */ /* 0x000fe40000800000 */
[----:B------:R-:W-:Y:S02]  /*6d70*/  IADD3.X R27, PT, PT, RZ, R28, RZ, P4, !PT ;  /* 0x0000001cff1b7210 */ /* 0x000fe400027fe4ff */
[----:B------:R-:W-:-:S02]  /*6d80*/  SEL R24, R24, R33, P1 ;  /* 0x0000002118187207 */ /* 0x000fc40000800000 */
[----:B------:R-:W-:Y:S02]  /*6d90*/  SEL R27, R27, R28, P1 ;  /* 0x0000001c1b1b7207 */ /* 0x000fe40000800000 */
[----:B------:R-:W-:Y:S02]  /*6da0*/  IADD3 R29, P1, PT, R26, 0x1, RZ ;  /* 0x000000011a1d7810 */ /* 0x000fe40007f3e0ff */
[----:B------:R-:W-:Y:S02]  /*6db0*/  ISETP.GE.U32.AND.EX P0, PT, R24, R25, PT, P0 ;  /* 0x000000191800720c */ /* 0x000fe40003f06100 */
[-C--:B------:R-:W-:Y:S02]  /*6dc0*/  IADD3.X R24, PT, PT, RZ, R27.reuse, RZ, P1, !PT ;  /* 0x0000001bff187210 */ /* 0x080fe40000ffe4ff */
[----:B------:R-:W-:Y:S02]  /*6dd0*/  SEL R29, R29, R26, P0 ;  /* 0x0000001a1d1d7207 */ /* 0x000fe40000000000 */
[----:B------:R-:W-:-:S02]  /*6de0*/  SEL R27, R24, R27, P0 ;  /* 0x0000001b181b7207 */ /* 0x000fc40000000000 */
[-C--:B------:R-:W-:Y:S02]  /*6df0*/  IADD3 R24, P3, PT, RZ, -R29.reuse, RZ ;  /* 0x8000001dff187210 */ /* 0x080fe40007f7e0ff */
[----:B------:R-:W-:Y:S02]  /*6e00*/  ISETP.NE.U32.AND P0, PT, R10, RZ, PT ;  /* 0x000000ff0a00720c */ /* 0x000fe40003f05070 */
[----:B------:R-:W-:Y:S01]  /*6e10*/  ISETP.GE.AND P1, PT, R11, RZ, PT ;  /* 0x000000ff0b00720c */ /* 0x000fe20003f26270 */
[----:B------:R-:W-:Y:S01]  /*6e20*/  IMAD.X R10, RZ, RZ, ~R27, P3 ;  /* 0x000000ffff0a7224 */ /* 0x000fe200018e0e1b */
[----:B------:R-:W-:Y:S02]  /*6e30*/  ISETP.NE.AND.EX P0, PT, R9, RZ, PT, P0 ;  /* 0x000000ff0900720c */ /* 0x000fe40003f05300 */
[----:B------:R-:W-:Y:S02]  /*6e40*/  MOV R9, 0x0 ;  /* 0x0000000000097802 */ /* 0x000fe40000000f00 */
[----:B------:R-:W-:-:S02]  /*6e50*/  SEL R24, R24, R29, !P1 ;  /* 0x0000001d18187207 */ /* 0x000fc40004800000 */
[----:B------:R-:W-:Y:S02]  /*6e60*/  SEL R10, R10, R27, !P1 ;  /* 0x0000001b0a0a7207 */ /* 0x000fe40004800000 */
[----:B------:R-:W-:Y:S02]  /*6e70*/  SEL R24, R24, 0xffffffff, P0 ;  /* 0xffffffff18187807 */ /* 0x000fe40000000000 */
[----:B------:R-:W-:Y:S01]  /*6e80*/  SEL R25, R10, 0xffffffff, P0 ;  /* 0xffffffff0a197807 */ /* 0x000fe20000000000 */
[----:B------:R-:W-:Y:S06]  /*6e90*/  RET.REL.NODEC R8 `(uncontiguous_fast_reduce_u8) ;  /* 0xffffff9008587950 */ /* 0x000fec0003c3ffff */
        .weak           $__internal_41_$__cuda_sm20_rem_s64
        .type           $__internal_41_$__cuda_sm20_rem_s64,@function
        .size           $__internal_41_$__cuda_sm20_rem_s64,(.L_x_3139 - $__internal_41_$__cuda_sm20_rem_s64)
$__internal_41_$__cuda_sm20_rem_s64:
        /* <DEDUP_REMOVED lines=76> */
[----:B------:R-:W-:Y:S06]  /*7360*/  RET.REL.NODEC R24 `(uncontiguous_fast_reduce_u8) ;  /* 0xffffff8c18247950 */ /* 0x000fec0003c3ffff */
.L_x_1803:
        /* <DEDUP_REMOVED lines=9> */
.L_x_3139:


//--------------------- .text.contiguous_fast_reduce_u8 --------------------------
	.section	.text.contiguous_fast_reduce_u8,"ax",@progbits
	.align	128
        .global         contiguous_fast_reduce_u8
        .type           contiguous_fast_reduce_u8,@function
        .size           contiguous_fast_reduce_u8,(.L_x_3204 - contiguous_fast_reduce_u8)
        .other          contiguous_fast_reduce_u8,@"STO_CUDA_ENTRY STV_DEFAULT"
contiguous_fast_reduce_u8:
.text.contiguous_fast_reduce_u8:
        /* <DEDUP_REMOVED lines=11> */
[----:B------:R-:W0:Y:S02]  /*00b0*/  @!P0 LDC.64 R8, c[0x0][0x388] ;  /* 0x0000e200ff088b82 */ /* 0x000e240000000a00 */
[-C--:B0-----:R-:W-:Y:S02]  /*00c0*/  @!P0 IADD3 R2, P1, PT, R7, R8.reuse, RZ ;  /* 0x0000000807028210 */ /* 0x081fe40007f3e0ff */
[----:B------:R-:W-:-:S03]  /*00d0*/  @!P0 IADD3 R4, P2, PT, R5, R8, RZ ;  /* 0x0000000805048210 */ /* 0x000fc60007f5e0ff */
[----:B------:R-:W-:Y:S01]  /*00e0*/  @!P0 IMAD.X R3, RZ, RZ, R9, P1 ;  /* 0x000000ffff038224 */ /* 0x000fe200008e0609 */
[----:B------:R-:W-:-:S04]  /*00f0*/  @!P0 IADD3.X R5, PT, PT, RZ, R9, RZ, P2, !PT ;  /* 0x00000009ff058210 */ /* 0x000fc800017fe4ff */
[----:B---3--:R-:W2:Y:S04]  /*0100*/  @!P0 LDG.E.U8 R2, desc[UR8][R2.64] ;  /* 0x0000000802028981 */ /* 0x008ea8000c1e1100 */
[----:B------:R-:W2:Y:S01]  /*0110*/  @!P0 LDG.E.U8 R5, desc[UR8][R4.64] ;  /* 0x0000000804058981 */ /* 0x000ea2000c1e1100 */
[----:B------:R-:W0:Y:S01]  /*0120*/  S2UR UR6, SR_CgaCtaId ;  /* 0x00000000000679c3 */ /* 0x000e220000008800 */
[----:B------:R-:W-:Y:S01]  /*0130*/  UMOV UR4, 0x400 ;  /* 0x0000040000047882 */ /* 0x000fe20000000000 */
[----:B------:R-:W1:Y:S01]  /*0140*/  LDCU UR5, c[0x0][0x360] ;  /* 0x00006c00ff0577ac */ /* 0x000e620008000800 */
[----:B------:R-:W-:Y:S01]  /*0150*/  BSSY.RECONVERGENT B0, `(.L_x_1804) ;  /* 0x000000f000007945 */ /* 0x000fe20003800200 */
[----:B------:R-:W-:Y:S01]  /*0160*/  ISETP.GT.U32.AND P1, PT, R0, 0x1f, PT ;  /* 0x0000001f0000780c */ /* 0x000fe20003f24070 */
[----:B0-----:R-:W-:-:S09]  /*0170*/  ULEA UR4, UR6, UR4, 0x18 ;  /* 0x0000000406047291 */ /* 0x001fd2000f8ec0ff */
[----:B------:R0:W-:Y:S01]  /*0180*/  STS.U8 [R0+UR4], RZ ;  /* 0x000000ff00007988 */ /* 0x0001e20008000004 */
[----:B--2---:R-:W-:-:S05]  /*0190*/  @!P0 IMAD.IADD R9, R2, 0x1, R5 ;  /* 0x0000000102098824 */ /* 0x004fca00078e0205 */
[----:B------:R0:W-:Y:S01]  /*01a0*/  @!P0 STS.U8 [R0+UR4], R9 ;  /* 0x0000000900008988 */ /* 0x0001e20008000004 */
[----:B-1----:R-:W-:Y:S05]  /*01b0*/  @!P0 BRA `(.L_x_1805) ;  /* 0x0000000000208947 */ /* 0x002fea0003800000 */
[----:B------:R-:W-:-:S04]  /*01c0*/  ISETP.GE.U32.AND P0, PT, R7, UR10, PT ;  /* 0x0000000a07007c0c */ /* 0x000fc8000bf06070 */
[----:B------:R-:W-:-:S13]  /*01d0*/  ISETP.GE.U32.AND.EX P0, PT, RZ, UR11, PT, P0 ;  /* 0x0000000bff007c0c */ /* 0x000fda000bf06100 */
[----:B------:R-:W-:Y:S05]  /*01e0*/  @P0 BRA `(.L_x_1805) ;  /* 0x0000000000140947 */ /* 0x000fea0003800000 */
[----:B------:R-:W1:Y:S02]  /*01f0*/  LDCU.64 UR12, c[0x0][0x388] ;  /* 0x00007100ff0c77ac */ /* 0x000e640008000a00 */
[----:B-1----:R-:W-:-:S05]  /*0200*/  IADD3 R2, P0, PT, R7, UR12, RZ ;  /* 0x0000000c07027c10 */ /* 0x002fca000ff1e0ff */
[----:B------:R-:W-:-:S06]  /*0210*/  IMAD.X R3, RZ, RZ, UR13, P0 ;  /* 0x0000000dff037e24 */ /* 0x000fcc00080e06ff */
[----:B------:R-:W2:Y:S04]  /*0220*/  LDG.E.U8 R3, desc[UR8][R2.64] ;  /* 0x0000000802037981 */ /* 0x000ea8000c1e1100 */
[----:B--2---:R1:W-:Y:S02]  /*0230*/  STS.U8 [R0+UR4], R3 ;  /* 0x0000000300007988 */ /* 0x0043e40008000004 */
.L_x_1805:
[----:B------:R-:W-:Y:S05]  /*0240*/  BSYNC.RECONVERGENT B0 ;  /* 0x0000000000007941 */ /* 0x000fea0003800200 */
.L_x_1804:
[----:B------:R-:W-:Y:S01]  /*0250*/  BAR.SYNC.DEFER_BLOCKING 0x0 ;  /* 0x0000000000007b1d */ /* 0x000fe20000010000 */
[----:B------:R-:W-:Y:S01]  /*0260*/  UISETP.GE.U32.AND UP0, UPT, UR5, 0x42, UPT ;  /* 0x000000420500788c */ /* 0x000fe2000bf06070 */
[----:B------:R-:W-:-:S08]  /*0270*/  IADD3 R2, PT, PT, R0, UR4, RZ ;  /* 0x0000000400027c10 */ /* 0x000fd0000fffe0ff */
[----:B------:R-:W-:Y:S05]  /*0280*/  BRA.U !UP0, `(.L_x_1806) ;  /* 0x0000000108287547 */ /* 0x000fea000b800000 */
.L_x_1807:
        /* <DEDUP_REMOVED lines=10> */
.L_x_1806:
[----:B------:R-:W-:Y:S05]  /*0330*/  @P1 EXIT ;  /* 0x000000000000194d */ /* 0x000fea0003800000 */
[----:B------:R-:W-:Y:S01]  /*0340*/  LDS.U8 R2, [R0+UR4] ;  /* 0x0000000400027984 */ /* 0x000fe20008000000 */
[----:B------:R-:W-:-:S03]  /*0350*/  ISETP.NE.AND P0, PT, R0, RZ, PT ;  /* 0x000000ff0000720c */ /* 0x000fc60003f05270 */
[----:B-12---:R-:W1:Y:S02]  /*0360*/  LDS.U8 R3, [R0+UR4+0x20] ;  /* 0x0000200400037984 */ /* 0x006e640008000000 */
        /* <DEDUP_REMOVED lines=11> */
[----:B0-----:R-:W0:Y:S02]  /*0420*/  LDS.U8 R9, [R0+UR4+0x4] ;  /* 0x0000040400097984 */ /* 0x001e240008000000 */
        /* <DEDUP_REMOVED lines=18> */
[----:B------:R-:W-:-:S04]  /*0550*/  IMAD.U32 R2, RZ, RZ, UR4 ;  /* 0x00000004ff027e24 */ /* 0x000fc8000f8e00ff */
[----:B------:R-:W-:-:S05]  /*0560*/  MOV R3, UR5 ;  /* 0x0000000500037c02 */ /* 0x000fca0008000f00 */
[----:B0-----:R-:W-:Y:S01]  /*0570*/  STG.E.U8 desc[UR8][R2.64], R5 ;  /* 0x0000000502007986 */ /* 0x001fe2000c101108 */
[----:B------:R-:W-:Y:S05]  /*0580*/  EXIT ;  /* 0x000000000000794d */ /* 0x000fea0003800000 */
.L_x_1808:
        /* <DEDUP_REMOVED lines=15> */
.L_x_3204:


//--------------------- .text.contiguous_reduce3_i64 --------------------------
	.section	.text.contiguous_reduce3_i64,"ax",@progbits
	.align	128
        .global         contiguous_reduce3_i64
        .type           contiguous_reduce3_i64,@function
        .size           contiguous_reduce3_i64,(.L_x_3141 - contiguous_reduce3_i64)
        .other          contiguous_reduce3_i64,@"STO_CUDA_ENTRY STV_DEFAULT"
contiguous_reduce3_i64:
.text.contiguous_reduce3_i64:
        /* <DEDUP_REMOVED lines=44> */
.L_x_1827:
        /* <DEDUP_REMOVED lines=27> */
.L_x_1811:
[----:B------:R-:W-:Y:S01]  /*0470*/  MOV R26, R0 ;  /* 0x00000000001a7202 */ /* 0x000fe20000000f00 */
[----:B------:R-:W-:Y:S01]  /*0480*/  IMAD.MOV.U32 R2, RZ, RZ, R34 ;  /* 0x000000ffff027224 */ /* 0x000fe200078e0022 */
[----:B------:R-:W-:Y:S02]  /*0490*/  MOV R3, R35 ;  /* 0x0000002300037202 */ /* 0x000fe40000000f00 */
[----:B------:R-:W-:-:S07]  /*04a0*/  MOV R10, 0x4c0 ;  /* 0x000004c0000a7802 */ /* 0x000fce0000000f00 */
[----:B012-4-:R-:W-:Y:S05]  /*04b0*/  CALL.REL.NOINC `($__internal_42_$__cuda_sm20_div_s64) ;  /* 0x0000003000d87944 */ /* 0x017fea0003c00000 */
        /* <DEDUP_REMOVED lines=10> */
.L_x_1812:
        /* <DEDUP_REMOVED lines=33> */
.L_x_1813:
[----:B------:R-:W-:Y:S01]  /*0770*/  MOV R2, R28 ;  /* 0x0000001c00027202 */ /* 0x000fe20000000f00 */
[----:B------:R-:W-:Y:S01]  /*0780*/  IMAD.MOV.U32 R3, RZ, RZ, R29 ;  /* 0x000000ffff037224 */ /* 0x000fe200078e001d */
[----:B------:R-:W-:-:S07]  /*0790*/  MOV R10, 0x7b0 ;  /* 0x000007b0000a7802 */ /* 0x000fce0000000f00 */
[----:B0---4-:R-:W-:Y:S05]  /*07a0*/  CALL.REL.NOINC `($__internal_42_$__cuda_sm20_div_s64) ;  /* 0x00000030001c7944 */ /* 0x011fea0003c00000 */
        /* <DEDUP_REMOVED lines=9> */
.L_x_1814:
        /* <DEDUP_REMOVED lines=34> */
.L_x_1815:
[----:B------:R-:W-:Y:S01]  /*0a60*/  IMAD.MOV.U32 R26, RZ, RZ, R0 ;  /* 0x000000ffff1a7224 */ /* 0x000fe200078e0000 */
[----:B------:R-:W-:Y:S01]  /*0a70*/  MOV R2, R36 ;  /* 0x0000002400027202 */ /* 0x000fe20000000f00 */
[----:B------:R-:W-:Y:S01]  /*0a80*/  IMAD.MOV.U32 R3, RZ, RZ, R37 ;  /* 0x000000ffff037224 */ /* 0x000fe200078e0025 */
[----:B------:R-:W-:-:S07]  /*0a90*/  MOV R10, 0xab0 ;  /* 0x00000ab0000a7802 */ /* 0x000fce0000000f00 */
[----:B0---4-:R-:W-:Y:S05]  /*0aa0*/  CALL.REL.NOINC `($__internal_42_$__cuda_sm20_div_s64) ;  /* 0x0000002c005c7944 */ /* 0x011fea0003c00000 */
        /* <DEDUP_REMOVED lines=10> */
.L_x_1816:
        /* <DEDUP_REMOVED lines=34> */
.L_x_1817:
        /* <DEDUP_REMOVED lines=13> */
.L_x_1818:
        /* <DEDUP_REMOVED lines=35> */
.L_x_1819:
[----:B------:R-:W-:Y:S01]  /*1070*/  MOV R26, R28 ;  /* 0x0000001c001a7202 */ /* 0x000fe20000000f00 */
[----:B------:R-:W-:Y:S01]  /*1080*/  IMAD.MOV.U32 R2, RZ, RZ, R34 ;  /* 0x000000ffff027224 */ /* 0x000fe200078e0022 */
[----:B------:R-:W-:Y:S02]  /*1090*/  MOV R3, R35 ;  /* 0x0000002300037202 */ /* 0x000fe40000000f00 */
[----:B------:R-:W-:-:S07]  /*10a0*/  MOV R10, 0x10c0 ;  /* 0x000010c0000a7802 */ /* 0x000fce0000000f00 */
[----:B0---4-:R-:W-:Y:S05]  /*10b0*/  CALL.REL.NOINC `($__internal_42_$__cuda_sm20_div_s64) ;  /* 0x0000002400d87944 */ /* 0x011fea0003c00000 */
        /* <DEDUP_REMOVED lines=9> */
.L_x_1820:
        /* <DEDUP_REMOVED lines=34> */
.L_x_1821:
        /* <DEDUP_REMOVED lines=13> */
.L_x_1822:
        /* <DEDUP_REMOVED lines=34> */
.L_x_1823:
        /* <DEDUP_REMOVED lines=15> */
.L_x_1824:
        /* <DEDUP_REMOVED lines=33> */
.L_x_1825:
[----:B------:R-:W-:Y:S01]  /*1960*/  IMAD.MOV.U32 R2, RZ, RZ, R32 ;  /* 0x000000ffff027224 */ /* 0x000fe200078e0020 */
[----:B------:R-:W-:Y:S02]  /*1970*/  MOV R3, R33 ;  /* 0x0000002100037202 */ /* 0x000fe40000000f00 */
[----:B------:R-:W-:-:S07]  /*1980*/  MOV R10, 0x19a0 ;  /* 0x000019a0000a7802 */ /* 0x000fce0000000f00 */
[----:B0---4-:R-:W-:Y:S05]  /*1990*/  CALL.REL.NOINC `($__internal_42_$__cuda_sm20_div_s64) ;  /* 0x0000001c00a07944 */ /* 0x011fea0003c00000 */
        /* <DEDUP_REMOVED lines=8> */
.L_x_1826:
        /* <DEDUP_REMOVED lines=13> */
.L_x_1810:
        /* <DEDUP_REMOVED lines=33> */
.L_x_1829:
[----:B------:R-:W-:Y:S01]  /*1d00*/  IMAD.MOV.U32 R26, RZ, RZ, R0 ;  /* 0x000000ffff1a7224 */ /* 0x000fe200078e0000 */
[----:B------:R-:W-:Y:S01]  /*1d10*/  MOV R2, R14 ;  /* 0x0000000e00027202 */ /* 0x000fe20000000f00 */
[----:B------:R-:W-:Y:S01]  /*1d20*/  IMAD.MOV.U32 R3, RZ, RZ, R15 ;  /* 0x000000ffff037224 */ /* 0x000fe200078e000f */
[----:B------:R-:W-:-:S07]  /*1d30*/  MOV R10, 0x1d50 ;  /* 0x00001d50000a7802 */ /* 0x000fce0000000f00 */
[----:B0-----:R-:W-:Y:S05]  /*1d40*/  CALL.REL.NOINC `($__internal_42_$__cuda_sm20_div_s64) ;  /* 0x0000001800b47944 */ /* 0x001fea0003c00000 */
        /* <DEDUP_REMOVED lines=10> */
.L_x_1830:
        /* <DEDUP_REMOVED lines=35> */
.L_x_1831:
[----:B------:R-:W-:Y:S01]  /*2020*/  IMAD.MOV.U32 R2, RZ, RZ, R14 ;  /* 0x000000ffff027224 */ /* 0x000fe200078e000e */
[----:B------:R-:W-:Y:S02]  /*2030*/  MOV R3, R15 ;  /* 0x0000000f00037202 */ /* 0x000fe40000000f00 */
[----:B------:R-:W-:-:S07]  /*2040*/  MOV R10, 0x2060 ;  /* 0x00002060000a7802 */ /* 0x000fce0000000f00 */
[----:B0-----:R-:W-:Y:S05]  /*2050*/  CALL.REL.NOINC `($__internal_42_$__cuda_sm20_div_s64) ;  /* 0x0000001400f07944 */ /* 0x001fea0003c00000 */
        /* <DEDUP_REMOVED lines=9> */
.L_x_1832:
        /* <DEDUP_REMOVED lines=36> */
.L_x_1833:
[----:B------:R-:W-:Y:S01]  /*2330*/  MOV R26, R16 ;  /* 0x00000010001a7202 */ /* 0x000fe20000000f00 */
        /* <DEDUP_REMOVED lines=13> */
.L_x_1834:
        /* <DEDUP_REMOVED lines=37> */
.L_x_1835:
[----:B------:R-:W-:Y:S01]  /*2660*/  IMAD.MOV.U32 R2, RZ, RZ, R16 ;  /* 0x000000ffff027224 */ /* 0x000fe200078e0010 */
[----:B------:R-:W-:Y:S02]  /*2670*/  MOV R3, R17 ;  /* 0x0000001100037202 */ /* 0x000fe40000000f00 */
[----:B------:R-:W-:-:S07]  /*2680*/  MOV R10, 0x26a0 ;  /* 0x000026a0000a7802 */ /* 0x000fce0000000f00 */
[----:B0-----:R-:W-:Y:S05]  /*2690*/  CALL.REL.NOINC `($__internal_42_$__cuda_sm20_div_s64) ;  /* 0x0000001000607944 */ /* 0x001fea0003c00000 */
        /* <DEDUP_REMOVED lines=8> */
.L_x_1836:
        /* <DEDUP_REMOVED lines=10> */
.L_x_1828:
        /* <DEDUP_REMOVED lines=31> */
.L_x_1838:
[----:B------:R-:W-:Y:S01]  /*29b0*/  MOV R26, R0 ;  /* 0x00000000001a7202 */ /* 0x000fe20000000f00 */
[----:B------:R-:W-:Y:S01]  /*29c0*/  IMAD.MOV.U32 R2, RZ, RZ, R14 ;  /* 0x000000ffff027224 */ /* 0x000fe200078e000e */
[----:B------:R-:W-:Y:S02]  /*29d0*/  MOV R3, R15 ;  /* 0x0000000f00037202 */ /* 0x000fe40000000f00 */
[----:B------:R-:W-:-:S07]  /*29e0*/  MOV R10, 0x2a00 ;  /* 0x00002a00000a7802 */ /* 0x000fce0000000f00 */
[----:B0-----:R-:W-:Y:S05]  /*29f0*/  CALL.REL.NOINC `($__internal_42_$__cuda_sm20_div_s64) ;  /* 0x0000000c00887944 */ /* 0x001fea0003c00000 */
        /* <DEDUP_REMOVED lines=10> */
.L_x_1839:
        /* <DEDUP_REMOVED lines=36> */
.L_x_1840:
[----:B------:R-:W-:Y:S01]  /*2ce0*/  MOV R2, R14 ;  /* 0x0000000e00027202 */ /* 0x000fe20000000f00 */
[----:B------:R-:W-:Y:S01]  /*2cf0*/  IMAD.MOV.U32 R3, RZ, RZ, R15 ;  /* 0x000000ffff037224 */ /* 0x000fe200078e000f */
[----:B------:R-:W-:-:S07]  /*2d00*/  MOV R10, 0x2d20 ;  /* 0x00002d20000a7802 */ /* 0x000fce0000000f00 */
[----:B0-----:R-:W-:Y:S05]  /*2d10*/  CALL.REL.NOINC `($__internal_42_$__cuda_sm20_div_s64) ;  /* 0x0000000800c07944 */ /* 0x001fea0003c00000 */
        /* <DEDUP_REMOVED lines=8> */
.L_x_1841:
        /* <DEDUP_REMOVED lines=10> */
.L_x_1837:
        /* <DEDUP_REMOVED lines=29> */
.L_x_1842:
[----:B------:R-:W-:-:S07]  /*3010*/  MOV R12, 0x3030 ;  /* 0x00003030000c7802 */ /* 0x000fce0000000f00 */
[----:B0-----:R-:W-:Y:S05]  /*3020*/  CALL.REL.NOINC `($__internal_43_$__cuda_sm20_rem_s64) ;  /* 0x0000000c00487944 */ /* 0x001fea0003c00000 */
.L_x_1843:
[----:B------:R-:W1:Y:S02]  /*3030*/  LDC.64 R10, c[0x0][0x398] ;  /* 0x0000e600ff0a7b82 */ /* 0x000e640000000a00 */
[----:B-1----:R-:W-:-:S06]  /*3040*/  IMAD.WIDE.U32 R10, R4, 0x8, R10 ;  /* 0x00000008040a7825 */ /* 0x002fcc00078e000a */
[----:B------:R-:W2:Y:S02]  /*3050*/  LDG.E.64 R10, desc[UR10][R10.64] ;  /* 0x0000000a0a0a7981 */ /* 0x000ea4000c1e1b00 */
[-C--:B--2---:R-:W-:Y:S02]  /*3060*/  IMAD R13, R11, R2.reuse, RZ ;  /* 0x000000020b0d7224 */ /* 0x084fe400078e02ff */
[----:B------:R-:W-:-:S04]  /*3070*/  IMAD.WIDE.U32 R32, R10, R2, R32 ;  /* 0x000000020a207225 */ /* 0x000fc800078e0020 */
[----:B------:R-:W-:-:S05]  /*3080*/  IMAD R13, R10, R3, R13 ;  /* 0x000000030a0d7224 */ /* 0x000fca00078e020d */
[----:B------:R-:W-:-:S07]  /*3090*/  IADD3 R33, PT, PT, R33, R13, RZ ;  /* 0x0000000d21217210 */ /* 0x000fce0007ffe0ff */
.L_x_1809:
        /* <DEDUP_REMOVED lines=28> */
.L_x_1846:
        /* <DEDUP_REMOVED lines=32> */
.L_x_1845:
        /* <DEDUP_REMOVED lines=21> */
.L_x_1848:
        /* <DEDUP_REMOVED lines=14> */
.L_x_1849:
[----:B------:R-:W-:-:S04]  /*3690*/  @!P1 IMAD R17, R17, UR9, RZ ;  /* 0x0000000911119c24 */ /* 0x000fc8000f8e02ff */
[----:B------:R-:W-:-:S06]  /*36a0*/  @!P1 IMAD R4, R17, 0x8, R0 ;  /* 0x0000000811049824 */ /* 0x000fcc00078e0200 */
[----:B0-----:R-:W2:Y:S02]  /*36b0*/  @!P1 LDS.64 R4, [R4] ;  /* 0x0000000004049984 */ /* 0x001ea40000000a00 */
[----:B--2---:R-:W-:-:S04]  /*36c0*/  @!P1 IADD3 R2, P0, PT, R4, R2, RZ ;  /* 0x0000000204029210 */ /* 0x004fc80007f1e0ff */
[----:B------:R-:W-:-:S09]  /*36d0*/  @!P1 IADD3.X R3, PT, PT, R5, R3, RZ, P0, !PT ;  /* 0x0000000305039210 */ /* 0x000fd200007fe4ff */
.L_x_1847:
[----:B--2---:R2:W-:Y:S02]  /*36e0*/  STS.64 [R0], R2 ;  /* 0x0000000200007388 */ /* 0x0045e40000000a00 */
.L_x_1844:
[----:B-12---:R-:W1:Y:S01]  /*36f0*/  LDC.64 R2, c[0x4][RZ] ;  /* 0x01000000ff027b82 */ /* 0x006e620000000a00 */
[----:B0-----:R-:W-:Y:S01]  /*3700*/  HFMA2 R5, -RZ, RZ, 0, 5.9604644775390625e-08 ;  /* 0x00000001ff057431 */ /* 0x001fe200000001ff */
[----:B------:R-:W-:Y:S06]  /*3710*/  BSSY B0, `(.L_x_1850) ;  /* 0x0000006000007945 */ /* 0x000fec0003800000 */
.L_x_1851:
[----:B------:R-:W-:Y:S01]  /*3720*/  IMAD.MOV.U32 R4, RZ, RZ, RZ ;  /* 0x000000ffff047224 */ /* 0x000fe200078e00ff */
[----:B------:R-:W-:Y:S05]  /*3730*/  YIELD ;  /* 0x0000000000007946 */ /* 0x000fea0003800000 */
[----:B-1----:R-:W2:Y:S02]  /*3740*/  ATOMG.E.CAS.STRONG.GPU PT, R4, [R2], R4, R5 ;  /* 0x00000004020473a9 */ /* 0x002ea400001ee105 */
[----:B--2---:R-:W-:-:S13]  /*3750*/  ISETP.NE.AND P0, PT, R4, RZ, PT ;  /* 0x000000ff0400720c */ /* 0x004fda0003f05270 */
[----:B------:R-:W-:Y:S05]  /*3760*/  @P0 BRA `(.L_x_1851) ;  /* 0xfffffffc00ec0947 */ /* 0x000fea000383ffff */
[----:B------:R-:W-:Y:S05]  /*3770*/  BSYNC B0 ;  /* 0x0000000000007941 */ /* 0x000fea0003800000 */
.L_x_1850:
        /* <DEDUP_REMOVED lines=10> */
        .weak           $__internal_42_$__cuda_sm20_div_s64
        .type           $__internal_42_$__cuda_sm20_div_s64,@function
        .size           $__internal_42_$__cuda_sm20_div_s64,($__internal_43_$__cuda_sm20_rem_s64 - $__internal_42_$__cuda_sm20_div_s64)
$__internal_42_$__cuda_sm20_div_s64:
        /* <DEDUP_REMOVED lines=82> */
[----:B------:R-:W-:Y:S06]  /*3d40*/  RET.REL.NODEC R10 `(contiguous_reduce3_i64) ;  /* 0xffffffc00aac7950 */ /* 0x000fec0003c3ffff */
        .weak           $__internal_43_$__cuda_sm20_rem_s64
        .type           $__internal_43_$__cuda_sm20_rem_s64,@function
        .size           $__internal_43_$__cuda_sm20_rem_s64,(.L_x_3141 - $__internal_43_$__cuda_sm20_rem_s64)
$__internal_43_$__cuda_sm20_rem_s64:
        /* <DEDUP_REMOVED lines=65> */
[----:B------:R-:W-:Y:S06]  /*4160*/  RET.REL.NODEC R12 `(contiguous_reduce3_i64) ;  /* 0xffffffbc0ca47950 */ /* 0x000fec0003c3ffff */
.L_x_1852:
        /* <DEDUP_REMOVED lines=9> */
.L_x_3141:


//--------------------- .text.contiguous_reduce22_i64 --------------------------
	.section	.text.contiguous_reduce22_i64,"ax",@progbits
	.align	128
        .global         contiguous_reduce22_i64
        .type           contiguous_reduce22_i64,@function
        .size           contiguous_reduce22_i64,(.L_x_3206 - contiguous_reduce22_i64)
        .other          contiguous_reduce22_i64,@"STO_CUDA_ENTRY STV_DEFAULT"
contiguous_reduce22_i64:
.text.contiguous_reduce22_i64:
        /* <DEDUP_REMOVED lines=37> */
.L_x_1854:
        /* <DEDUP_REMOVED lines=12> */
.L_x_1855:
[----:B------:R-:W-:Y:S05]  /*0310*/  BSYNC.RECONVERGENT B0 ;  /* 0x0000000000007941 */ /* 0x000fea0003800200 */
.L_x_1853:
[----:B------:R-:W-:Y:S01]  /*0320*/  BAR.SYNC.DEFER_BLOCKING 0x0 ;  /* 0x0000000000007b1d */ /* 0x000fe20000010000 */
[----:B------:R-:W-:Y:S02]  /*0330*/  ISETP.GE.U32.AND P1, PT, R3, 0x42, PT ;  /* 0x000000420300780c */ /* 0x000fe40003f26070 */
[----:B------:R-:W-:-:S11]  /*0340*/  ISETP.GT.U32.AND P0, PT, R0, 0x1f, PT ;  /* 0x0000001f0000780c */ /* 0x000fd60003f04070 */
[----:B------:R-:W-:Y:S05]  /*0350*/  @!P1 BRA `(.L_x_1856) ;  /* 0x0000000000309947 */ /* 0x000fea0003800000 */
.L_x_1857:
        /* <DEDUP_REMOVED lines=12> */
.L_x_1856:
        /* <DEDUP_REMOVED lines=50> */
.L_x_1858:
        /* <DEDUP_REMOVED lines=12> */
.L_x_3206:


//--------------------- .text.contiguous_reduce2_i64 --------------------------
	.section	.text.contiguous_reduce2_i64,"ax",@progbits
	.align	128
        .global         contiguous_reduce2_i64
        .type           contiguous_reduce2_i64,@function
        .size           contiguous_reduce2_i64,(.L_x_3143 - contiguous_reduce2_i64)
        .other          contiguous_reduce2_i64,@"STO_CUDA_ENTRY STV_DEFAULT"
contiguous_reduce2_i64:
.text.contiguous_reduce2_i64:
        /* <DEDUP_REMOVED lines=46> */
.L_x_1887:
        /* <DEDUP_REMOVED lines=32> */
.L_x_1864:
[----:B------:R-:W-:Y:S01]  /*04e0*/  MOV R26, R6 ;  /* 0x00000006001a7202 */ /* 0x000fe20000000f00 */
[----:B------:R-:W-:Y:S01]  /*04f0*/  IMAD.MOV.U32 R13, RZ, RZ, R7 ;  /* 0x000000ffff0d7224 */ /* 0x000fe200078e0007 */
[----:B------:R-:W-:Y:S01]  /*0500*/  MOV R14, R34 ;  /* 0x00000022000e7202 */ /* 0x000fe20000000f00 */
[----:B------:R-:W-:Y:S01]  /*0510*/  IMAD.MOV.U32 R11, RZ, RZ, R35 ;  /* 0x000000ffff0b7224 */ /* 0x000fe200078e0023 */
[----:B------:R-:W-:-:S07]  /*0520*/  MOV R12, 0x540 ;  /* 0x00000540000c7802 */ /* 0x000fce0000000f00 */
[----:B-1----:R-:W-:Y:S05]  /*0530*/  CALL.REL.NOINC `($__internal_44_$__cuda_sm20_div_s64) ;  /* 0x0000006400787944 */ /* 0x002fea0003c00000 */
        /* <DEDUP_REMOVED lines=9> */
.L_x_1865:
[----:B------:R-:W-:Y:S05]  /*05d0*/  BSYNC.RECONVERGENT B1 ;  /* 0x0000000000017941 */ /* 0x000fea0003800200 */
.L_x_1863:
        /* <DEDUP_REMOVED lines=34> */
.L_x_1867:
[----:B------:R-:W-:Y:S01]  /*0800*/  IMAD.MOV.U32 R26, RZ, RZ, R20 ;  /* 0x000000ffff1a7224 */ /* 0x000fe200078e0014 */
[----:B------:R-:W-:Y:S01]  /*0810*/  MOV R13, R9 ;  /* 0x00000009000d7202 */ /* 0x000fe20000000f00 */
[----:B------:R-:W-:Y:S01]  /*0820*/  IMAD.MOV.U32 R14, RZ, RZ, R34 ;  /* 0x000000ffff0e7224 */ /* 0x000fe200078e0022 */
[----:B------:R-:W-:Y:S02]  /*0830*/  MOV R11, R35 ;  /* 0x00000023000b7202 */ /* 0x000fe40000000f00 */
[----:B------:R-:W-:-:S07]  /*0840*/  MOV R12, 0x860 ;  /* 0x00000860000c7802 */ /* 0x000fce0000000f00 */
[----:B------:R-:W-:Y:S05]  /*0850*/  CALL.REL.NOINC `($__internal_44_$__cuda_sm20_div_s64) ;  /* 0x0000006000b07944 */ /* 0x000fea0003c00000 */
        /* <DEDUP_REMOVED lines=9> */
.L_x_1868:
[----:B------:R-:W-:Y:S05]  /*08f0*/  BSYNC.RECONVERGENT B1 ;  /* 0x0000000000017941 */ /* 0x000fea0003800200 */
.L_x_1866:
        /* <DEDUP_REMOVED lines=33> */
.L_x_1870:
[----:B------:R-:W-:Y:S01]  /*0b10*/  IMAD.MOV.U32 R26, RZ, RZ, R36 ;  /* 0x000000ffff1a7224 */ /* 0x000fe200078e0024 */
[----:B------:R-:W-:Y:S01]  /*0b20*/  MOV R13, R37 ;  /* 0x00000025000d7202 */ /* 0x000fe20000000f00 */
[----:B------:R-:W-:Y:S01]  /*0b30*/  IMAD.MOV.U32 R14, RZ, RZ, R20 ;  /* 0x000000ffff0e7224 */ /* 0x000fe200078e0014 */
[----:B------:R-:W-:Y:S02]  /*0b40*/  MOV R11, R21 ;  /* 0x00000015000b7202 */ /* 0x000fe40000000f00 */
[----:B------:R-:W-:-:S07]  /*0b50*/  MOV R12, 0xb70 ;  /* 0x00000b70000c7802 */ /* 0x000fce0000000f00 */
[----:B------:R-:W-:Y:S05]  /*0b60*/  CALL.REL.NOINC `($__internal_44_$__cuda_sm20_div_s64) ;  /* 0x0000005c00ec7944 */ /* 0x000fea0003c00000 */
        /* <DEDUP_REMOVED lines=10> */
.L_x_1871:
[----:B------:R-:W-:Y:S05]  /*0c10*/  BSYNC.RECONVERGENT B1 ;  /* 0x0000000000017941 */ /* 0x000fea0003800200 */
.L_x_1869:
        /* <DEDUP_REMOVED lines=35> */
.L_x_1873:
[----:B------:R-:W-:Y:S01]  /*0e50*/  MOV R26, R34 ;  /* 0x00000022001a7202 */ /* 0x000fe20000000f00 */
[----:B------:R-:W-:Y:S01]  /*0e60*/  IMAD.MOV.U32 R13, RZ, RZ, R35 ;  /* 0x000000ffff0d7224 */ /* 0x000fe200078e0023 */
[----:B------:R-:W-:Y:S01]  /*0e70*/  MOV R14, R20 ;  /* 0x00000014000e7202 */ /* 0x000fe20000000f00 */
[----:B------:R-:W-:Y:S01]  /*0e80*/  IMAD.MOV.U32 R11, RZ, RZ, R21 ;  /* 0x000000ffff0b7224 */ /* 0x000fe200078e0015 */
[----:B------:R-:W-:-:S07]  /*0e90*/  MOV R12, 0xeb0 ;  /* 0x00000eb0000c7802 */ /* 0x000fce0000000f00 */
[----:B------:R-:W-:Y:S05]  /*0ea0*/  CALL.REL.NOINC `($__internal_44_$__cuda_sm20_div_s64) ;  /* 0x0000005c001c7944 */ /* 0x000fea0003c00000 */
        /* <DEDUP_REMOVED lines=11> */
.L_x_1874:
[----:B------:R-:W-:Y:S05]  /*0f60*/  BSYNC.RECONVERGENT B1 ;  /* 0x0000000000017941 */ /* 0x000fea0003800200 */
.L_x_1872:
        /* <DEDUP_REMOVED lines=36> */
.L_x_1876:
        /* <DEDUP_REMOVED lines=16> */
.L_x_1877:
[----:B------:R-:W-:Y:S05]  /*12b0*/  BSYNC.RECONVERGENT B1 ;  /* 0x0000000000017941 */ /* 0x000fea0003800200 */
.L_x_1875:
        /* <DEDUP_REMOVED lines=35> */
.L_x_1879:
        /* <DEDUP_REMOVED lines=17> */
.L_x_1880:
[----:B------:R-:W-:Y:S05]  /*1600*/  BSYNC.RECONVERGENT B1 ;  /* 0x0000000000017941 */ /* 0x000fea0003800200 */
.L_x_1878:
        /* <DEDUP_REMOVED lines=35> */
.L_x_1882:
        /* <DEDUP_REMOVED lines=16> */
.L_x_1883:
[----:B------:R-:W-:Y:S05]  /*1940*/  BSYNC.RECONVERGENT B1 ;  /* 0x0000000000017941 */ /* 0x000fea0003800200 */
.L_x_1881:
        /* <DEDUP_REMOVED lines=35> */
.L_x_1885:
        /* <DEDUP_REMOVED lines=16> */
.L_x_1886:
[----:B------:R-:W-:Y:S05]  /*1c80*/  BSYNC.RECONVERGENT B1 ;  /* 0x0000000000017941 */ /* 0x000fea0003800200 */
.L_x_1884:
        /* <DEDUP_REMOVED lines=8> */
.L_x_1862:
        /* <DEDUP_REMOVED lines=36> */
.L_x_1890:
[----:B------:R-:W-:Y:S01]  /*1f50*/  MOV R26, R6 ;  /* 0x00000006001a7202 */ /* 0x000fe20000000f00 */
[----:B------:R-:W-:Y:S01]  /*1f60*/  IMAD.MOV.U32 R13, RZ, RZ, R7 ;  /* 0x000000ffff0d7224 */ /* 0x000fe200078e0007 */
[----:B------:R-:W-:Y:S01]  /*1f70*/  MOV R14, R16 ;  /* 0x00000010000e7202 */ /* 0x000fe20000000f00 */
[----:B------:R-:W-:Y:S01]  /*1f80*/  IMAD.MOV.U32 R11, RZ, RZ, R17 ;  /* 0x000000ffff0b7224 */ /* 0x000fe200078e0011 */
[----:B------:R-:W-:-:S07]  /*1f90*/  MOV R12, 0x1fb0 ;  /* 0x00001fb0000c7802 */ /* 0x000fce0000000f00 */
[----:B------:R-:W-:Y:S05]  /*1fa0*/  CALL.REL.NOINC `($__internal_44_$__cuda_sm20_div_s64) ;  /* 0x0000004800dc7944 */ /* 0x000fea0003c00000 */
        /* <DEDUP_REMOVED lines=9> */
.L_x_1891:
[----:B------:R-:W-:Y:S05]  /*2040*/  BSYNC.RECONVERGENT B1 ;  /* 0x0000000000017941 */ /* 0x000fea0003800200 */
.L_x_1889:
        /* <DEDUP_REMOVED lines=34> */
.L_x_1893:
        /* <DEDUP_REMOVED lines=17> */
.L_x_1894:
[----:B------:R-:W-:Y:S05]  /*2380*/  BSYNC.RECONVERGENT B1 ;  /* 0x0000000000017941 */ /* 0x000fea0003800200 */
.L_x_1892:
        /* <DEDUP_REMOVED lines=36> */
.L_x_1896:
        /* <DEDUP_REMOVED lines=16> */
.L_x_1897:
[----:B------:R-:W-:Y:S05]  /*26d0*/  BSYNC.RECONVERGENT B1 ;  /* 0x0000000000017941 */ /* 0x000fea0003800200 */
.L_x_1895:
        /* <DEDUP_REMOVED lines=35> */
.L_x_1899:
[----:B------:R-:W-:Y:S01]  /*2910*/  MOV R26, R18 ;  /* 0x00000012001a7202 */ /* 0x000fe20000000f00 */
[----:B------:R-:W-:Y:S01]  /*2920*/  IMAD.MOV.U32 R13, RZ, RZ, R19 ;  /* 0x000000ffff0d7224 */ /* 0x000fe200078e0013 */
[----:B------:R-:W-:Y:S01]  /*2930*/  MOV R14, R16 ;  /* 0x00000010000e7202 */ /* 0x000fe20000000f00 */
[----:B------:R-:W-:Y:S01]  /*2940*/  IMAD.MOV.U32 R11, RZ, RZ, R17 ;  /* 0x000000ffff0b7224 */ /* 0x000fe200078e0011 */
[----:B------:R-:W-:-:S07]  /*2950*/  MOV R12, 0x2970 ;  /* 0x00002970000c7802 */ /* 0x000fce0000000f00 */
[----:B------:R-:W-:Y:S05]  /*2960*/  CALL.REL.NOINC `($__internal_44_$__cuda_sm20_div_s64) ;  /* 0x00000040006c7944 */ /* 0x000fea0003c00000 */
        /* <DEDUP_REMOVED lines=10> */
.L_x_1900:
[----:B------:R-:W-:Y:S05]  /*2a10*/  BSYNC.RECONVERGENT B1 ;  /* 0x0000000000017941 */ /* 0x000fea0003800200 */
.L_x_1898:
[----:B------:R-:W-:Y:S01]  /*2a20*/  MOV R36, R22 ;  /* 0x0000001600247202 */ /* 0x000fe20000000f00 */
[----:B------:R-:W-:Y:S02]  /*2a30*/  IMAD R11, R11, R38, RZ ;  /* 0x000000260b0b7224 */ /* 0x000fe400078e02ff */
[----:B------:R-:W-:Y:S02]  /*2a40*/  VIADD R8, R8, 0xfffffffe ;  /* 0xfffffffe08087836 */ /* 0x000fe40000000000 */
[----:B------:R-:W-:-:S04]  /*2a50*/  IMAD.WIDE.U32 R22, R38, R10, R36 ;  /* 0x0000000a26167225 */ /* 0x000fc800078e0024 */
[----:B------:R-:W-:-:S05]  /*2a60*/  IMAD R11, R39, R10, R11 ;  /* 0x0000000a270b7224 */ /* 0x000fca00078e020b */
[----:B------:R-:W-:-:S07]  /*2a70*/  IADD3 R23, PT, PT, R23, R11, RZ ;  /* 0x0000000b17177210 */ /* 0x000fce0007ffe0ff */
.L_x_1888:
        /* <DEDUP_REMOVED lines=30> */
.L_x_1902:
[----:B------:R-:W-:Y:S01]  /*2c60*/  MOV R18, R6 ;  /* 0x0000000600127202 */ /* 0x000fe20000000f00 */
[----:B------:R-:W-:Y:S01]  /*2c70*/  IMAD.MOV.U32 R19, RZ, RZ, R7 ;  /* 0x000000ffff137224 */ /* 0x000fe200078e0007 */
[----:B------:R-:W-:Y:S01]  /*2c80*/  MOV R24, R10 ;  /* 0x0000000a00187202 */ /* 0x000fe20000000f00 */
[----:B------:R-:W-:Y:S01]  /*2c90*/  IMAD.MOV.U32 R21, RZ, RZ, R11 ;  /* 0x000000ffff157224 */ /* 0x000fe200078e000b */
[----:B------:R-:W-:-:S07]  /*2ca0*/  MOV R26, 0x2cc0 ;  /* 0x00002cc0001a7802 */ /* 0x000fce0000000f00 */
[----:B------:R-:W-:Y:S05]  /*2cb0*/  CALL.REL.NOINC `($__internal_45_$__cuda_sm20_rem_s64) ;  /* 0x0000004000e47944 */ /* 0x000fea0003c00000 */
.L_x_1903:
[----:B------:R-:W-:Y:S05]  /*2cc0*/  BSYNC.RECONVERGENT B1 ;  /* 0x0000000000017941 */ /* 0x000fea0003800200 */
.L_x_1901:
        /* <DEDUP_REMOVED lines=30> */
.L_x_1905:
[----:B------:R-:W-:Y:S01]  /*2eb0*/  MOV R24, R10 ;  /* 0x0000000a00187202 */ /* 0x000fe20000000f00 */
[----:B------:R-:W-:Y:S01]  /*2ec0*/  IMAD.MOV.U32 R21, RZ, RZ, R11 ;  /* 0x000000ffff157224 */ /* 0x000fe200078e000b */
[----:B------:R-:W-:Y:S01]  /*2ed0*/  MOV R18, R20 ;  /* 0x0000001400127202 */ /* 0x000fe20000000f00 */
[----:B------:R-:W-:Y:S01]  /*2ee0*/  IMAD.MOV.U32 R19, RZ, RZ, R9 ;  /* 0x000000ffff137224 */ /* 0x000fe200078e0009 */
[----:B------:R-:W-:-:S07]  /*2ef0*/  MOV R26, 0x2f10 ;  /* 0x00002f10001a7802 */ /* 0x000fce0000000f00 */
[----:B------:R-:W-:Y:S05]  /*2f00*/  CALL.REL.NOINC `($__internal_45_$__cuda_sm20_rem_s64) ;  /* 0x0000004000507944 */ /* 0x000fea0003c00000 */
.L_x_1906:
[----:B------:R-:W-:Y:S05]  /*2f10*/  BSYNC.RECONVERGENT B1 ;  /* 0x0000000000017941 */ /* 0x000fea0003800200 */
.L_x_1904:
[----:B------:R-:W-:Y:S02]  /*2f20*/  IMAD R7, R7, R16, RZ ;  /* 0x0000001007077224 */ /* 0x000fe400078e02ff */
[----:B------:R-:W-:-:S04]  /*2f30*/  IMAD.WIDE.U32 R22, R16, R6, R22 ;  /* 0x0000000610167225 */ /* 0x000fc800078e0016 */
[----:B------:R-:W-:-:S05]  /*2f40*/  IMAD R7, R17, R6, R7 ;  /* 0x0000000611077224 */ /* 0x000fca00078e0207 */
[----:B------:R-:W-:-:S07]  /*2f50*/  IADD3 R23, PT, PT, R23, R7, RZ ;  /* 0x0000000717177210 */ /* 0x000fce0007ffe0ff */
.L_x_1861:
        /* <DEDUP_REMOVED lines=11> */
.L_x_1860:
        /* <DEDUP_REMOVED lines=18> */
.L_x_1934:
        /* <DEDUP_REMOVED lines=30> */
.L_x_1911:
[----:B------:R-:W-:Y:S01]  /*3310*/  IMAD.MOV.U32 R26, RZ, RZ, R18 ;  /* 0x000000ffff1a7224 */ /* 0x000fe200078e0012 */
[----:B------:R-:W-:Y:S01]  /*3320*/  MOV R13, R19 ;  /* 0x00000013000d7202 */ /* 0x000fe20000000f00 */
[----:B------:R-:W-:Y:S01]  /*3330*/  IMAD.MOV.U32 R14, RZ, RZ, R20 ;  /* 0x000000ffff0e7224 */ /* 0x000fe200078e0014 */
[----:B------:R-:W-:Y:S02]  /*3340*/  MOV R11, R21 ;  /* 0x00000015000b7202 */ /* 0x000fe40000000f00 */
[----:B------:R-:W-:-:S07]  /*3350*/  MOV R12, 0x3370 ;  /* 0x00003370000c7802 */ /* 0x000fce0000000f00 */
[----:B-1----:R-:W-:Y:S05]  /*3360*/  CALL.REL.NOINC `($__internal_44_$__cuda_sm20_div_s64) ;  /* 0x0000003400ec7944 */ /* 0x002fea0003c00000 */
        /* <DEDUP_REMOVED lines=9> */
.L_x_1912:
[----:B------:R-:W-:Y:S05]  /*3400*/  BSYNC.RECONVERGENT B1 ;  /* 0x0000000000017941 */ /* 0x000fea0003800200 */
.L_x_1910:
        /* <DEDUP_REMOVED lines=39> */
.L_x_1914:
[----:B------:R-:W-:Y:S01]  /*3680*/  IMAD.MOV.U32 R26, RZ, RZ, R36 ;  /* 0x000000ffff1a7224 */ /* 0x000fe200078e0024 */
[----:B------:R-:W-:Y:S01]  /*3690*/  MOV R13, R37 ;  /* 0x00000025000d7202 */ /* 0x000fe20000000f00 */
[----:B------:R-:W-:Y:S01]  /*36a0*/  IMAD.MOV.U32 R14, RZ, RZ, R38 ;  /* 0x000000ffff0e7224 */ /* 0x000fe200078e0026 */
[----:B------:R-:W-:Y:S02]  /*36b0*/  MOV R11, R39 ;  /* 0x00000027000b7202 */ /* 0x000fe40000000f00 */
[----:B------:R-:W-:-:S07]  /*36c0*/  MOV R12, 0x36e0 ;  /* 0x000036e0000c7802 */ /* 0x000fce0000000f00 */
[----:B-1----:R-:W-:Y:S05]  /*36d0*/  CALL.REL.NOINC `($__internal_44_$__cuda_sm20_div_s64) ;  /* 0x0000003400107944 */ /* 0x002fea0003c00000 */
        /* <DEDUP_REMOVED lines=11> */
.L_x_1915:
[----:B------:R-:W-:Y:S05]  /*3790*/  BSYNC.RECONVERGENT B1 ;  /* 0x0000000000017941 */ /* 0x000fea0003800200 */
.L_x_1913:
        /* <DEDUP_REMOVED lines=37> */
.L_x_1917:
        /* <DEDUP_REMOVED lines=17> */
.L_x_1918:
[----:B------:R-:W-:Y:S05]  /*3b00*/  BSYNC.RECONVERGENT B1 ;  /* 0x0000000000017941 */ /* 0x000fea0003800200 */
.L_x_1916:
        /* <DEDUP_REMOVED lines=38> */
.L_x_1920:
        /* <DEDUP_REMOVED lines=17> */
.L_x_1921:
[----:B------:R-:W-:Y:S05]  /*3e80*/  BSYNC.RECONVERGENT B1 ;  /* 0x0000000000017941 */ /* 0x000fea0003800200 */
.L_x_1919:
        /* <DEDUP_REMOVED lines=38> */
.L_x_1923:
        /* <DEDUP_REMOVED lines=17> */
.L_x_1924:
[----:B------:R-:W-:Y:S05]  /*4200*/  BSYNC.RECONVERGENT B1 ;  /* 0x0000000000017941 */ /* 0x000fea0003800200 */
.L_x_1922:
        /* <DEDUP_REMOVED lines=40> */
.L_x_1926:
        /* <DEDUP_REMOVED lines=17> */
.L_x_1927:
[----:B------:R-:W-:Y:S05]  /*45a0*/  BSYNC.RECONVERGENT B1 ;  /* 0x0000000000017941 */ /* 0x000fea0003800200 */
.L_x_1925:
        /* <DEDUP_REMOVED lines=40> */
.L_x_1929:
        /* <DEDUP_REMOVED lines=17> */
.L_x_1930:
[----:B------:R-:W-:Y:S05]  /*4940*/  BSYNC.RECONVERGENT B1 ;  /* 0x0000000000017941 */ /* 0x000fea0003800200 */
.L_x_1928:
        /* <DEDUP_REMOVED lines=38> */
.L_x_1932:
        /* <DEDUP_REMOVED lines=17> */
.L_x_1933:
[----:B------:R-:W-:Y:S05]  /*4cc0*/  BSYNC.RECONVERGENT B1 ;  /* 0x0000000000017941 */ /* 0x000fea0003800200 */
.L_x_1931:
        /* <DEDUP_REMOVED lines=15> */
.L_x_1909:
        /* <DEDUP_REMOVED lines=37> */
.L_x_1937:
        /* <DEDUP_REMOVED lines=15> */
.L_x_1938:
[----:B------:R-:W-:Y:S05]  /*5100*/  BSYNC.RECONVERGENT B1 ;  /* 0x0000000000017941 */ /* 0x000fea0003800200 */
.L_x_1936:
        /* <DEDUP_REMOVED lines=39> */
.L_x_1940:
[----:B------:R-:W-:Y:S01]  /*5380*/  MOV R26, R18 ;  /* 0x00000012001a7202 */ /* 0x000fe20000000f00 */
[----:B------:R-:W-:Y:S01]  /*5390*/  IMAD.MOV.U32 R13, RZ, RZ, R19 ;  /* 0x000000ffff0d7224 */ /* 0x000fe200078e0013 */
[----:B------:R-:W-:Y:S02]  /*53a0*/  MOV R14, R6 ;  /* 0x00000006000e7202 */ /* 0x000fe40000000f00 */
[----:B------:R-:W-:Y:S02]  /*53b0*/  MOV R11, R7 ;  /* 0x00000007000b7202 */ /* 0x000fe40000000f00 */
[----:B------:R-:W-:-:S07]  /*53c0*/  MOV R12, 0x53e0 ;  /* 0x000053e0000c7802 */ /* 0x000fce0000000f00 */
[----:B------:R-:W-:Y:S05]  /*53d0*/  CALL.REL.NOINC `($__internal_44_$__cuda_sm20_div_s64) ;  /* 0x0000001400d07944 */ /* 0x000fea0003c00000 */
        /* <DEDUP_REMOVED lines=11> */
.L_x_1941:
[----:B------:R-:W-:Y:S05]  /*5490*/  BSYNC.RECONVERGENT B1 ;  /* 0x0000000000017941 */ /* 0x000fea0003800200 */
.L_x_1939:
        /* <DEDUP_REMOVED lines=40> */
.L_x_1943:
        /* <DEDUP_REMOVED lines=17> */
.L_x_1944:
[----:B------:R-:W-:Y:S05]  /*5830*/  BSYNC.RECONVERGENT B1 ;  /* 0x0000000000017941 */ /* 0x000fea0003800200 */
.L_x_1942:
        /* <DEDUP_REMOVED lines=40> */
.L_x_1946:
[----:B------:R-:W-:Y:S01]  /*5ac0*/  MOV R26, R18 ;  /* 0x00000012001a7202 */ /* 0x000fe20000000f00 */
[----:B------:R-:W-:Y:S01]  /*5ad0*/  IMAD.MOV.U32 R14, RZ, RZ, R20 ;  /* 0x000000ffff0e7224 */ /* 0x000fe200078e0014 */
[----:B------:R-:W-:Y:S02]  /*5ae0*/  MOV R13, R19 ;  /* 0x00000013000d7202 */ /* 0x000fe40000000f00 */
[----:B------:R-:W-:Y:S02]  /*5af0*/  MOV R11, R21 ;  /* 0x00000015000b7202 */ /* 0x000fe40000000f00 */
[----:B------:R-:W-:-:S07]  /*5b00*/  MOV R12, 0x5b20 ;  /* 0x00005b20000c7802 */ /* 0x000fce0000000f00 */
[----:B------:R-:W-:Y:S05]  /*5b10*/  CALL.REL.NOINC `($__internal_44_$__cuda_sm20_div_s64) ;  /* 0x0000001000007944 */ /* 0x000fea0003c00000 */
        /* <DEDUP_REMOVED lines=11> */
.L_x_1947:
[----:B------:R-:W-:Y:S05]  /*5bd0*/  BSYNC.RECONVERGENT B1 ;  /* 0x0000000000017941 */ /* 0x000fea0003800200 */
.L_x_1945:
        /* <DEDUP_REMOVED lines=11> */
.L_x_1935:
        /* <DEDUP_REMOVED lines=35> */
.L_x_1950:
[----:B------:R-:W-:Y:S01]  /*5ec0*/  MOV R26, R18 ;  /* 0x00000012001a7202 */ /* 0x000fe20000000f00 */
[----:B------:R-:W-:Y:S01]  /*5ed0*/  IMAD.MOV.U32 R13, RZ, RZ, R19 ;  /* 0x000000ffff0d7224 */ /* 0x000fe200078e0013 */
[----:B------:R-:W-:Y:S02]  /*5ee0*/  MOV R14, R4 ;  /* 0x00000004000e7202 */ /* 0x000fe40000000f00 */
[----:B------:R-:W-:Y:S02]  /*5ef0*/  MOV R11, R5 ;  /* 0x00000005000b7202 */ /* 0x000fe40000000f00 */
[----:B------:R-:W-:-:S07]  /*5f00*/  MOV R12, 0x5f20 ;  /* 0x00005f20000c7802 */ /* 0x000fce0000000f00 */
[----:B------:R-:W-:Y:S05]  /*5f10*/  CALL.REL.NOINC `($__internal_44_$__cuda_sm20_div_s64) ;  /* 0x0000000c00007944 */ /* 0x000fea0003c00000 */
        /* <DEDUP_REMOVED lines=8> */
.L_x_1951:
[----:B------:R-:W-:Y:S05]  /*5fa0*/  BSYNC.RECONVERGENT B1 ;  /* 0x0000000000017941 */ /* 0x000fea0003800200 */
.L_x_1949:
        /* <DEDUP_REMOVED lines=39> */
.L_x_1953:
[----:B------:R-:W-:Y:S01]  /*6220*/  MOV R26, R18 ;  /* 0x00000012001a7202 */ /* 0x000fe20000000f00 */
[----:B------:R-:W-:Y:S01]  /*6230*/  IMAD.MOV.U32 R13, RZ, RZ, R19 ;  /* 0x000000ffff0d7224 */ /* 0x000fe200078e0013 */
[----:B------:R-:W-:Y:S02]  /*6240*/  MOV R14, R16 ;  /* 0x00000010000e7202 */ /* 0x000fe40000000f00 */
[----:B------:R-:W-:Y:S02]  /*6250*/  MOV R11, R17 ;  /* 0x00000011000b7202 */ /* 0x000fe40000000f00 */
[----:B------:R-:W-:-:S07]  /*6260*/  MOV R12, 0x6280 ;  /* 0x00006280000c7802 */ /* 0x000fce0000000f00 */
[----:B------:R-:W-:Y:S05]  /*6270*/  CALL.REL.NOINC `($__internal_44_$__cuda_sm20_div_s64) ;  /* 0x0000000800287944 */ /* 0x000fea0003c00000 */
        /* <DEDUP_REMOVED lines=11> */
.L_x_1954:
[----:B------:R-:W-:Y:S05]  /*6330*/  BSYNC.RECONVERGENT B1 ;  /* 0x0000000000017941 */ /* 0x000fea0003800200 */
.L_x_1952:
        /* <DEDUP_REMOVED lines=11> */
.L_x_1948:
        /* <DEDUP_REMOVED lines=31> */
.L_x_1956:
[----:B------:R-:W-:Y:S01]  /*65e0*/  IMAD.MOV.U32 R24, RZ, RZ, R20 ;  /* 0x000000ffff187224 */ /* 0x000fe200078e0014 */
[----:B------:R-:W-:-:S07]  /*65f0*/  MOV R26, 0x6610 ;  /* 0x00006610001a7802 */ /* 0x000fce0000000f00 */
[----:B------:R-:W-:Y:S05]  /*6600*/  CALL.REL.NOINC `($__internal_45_$__cuda_sm20_rem_s64) ;  /* 0x0000000800907944 */ /* 0x000fea0003c00000 */
[----:B------:R-:W-:Y:S02]  /*6610*/  MOV R4, R6 ;  /* 0x0000000600047202 */ /* 0x000fe40000000f00 */
[----:B------:R-:W-:-:S07]  /*6620*/  MOV R5, R7 ;  /* 0x0000000700057202 */ /* 0x000fce0000000f00 */
.L_x_1957:
[----:B------:R-:W-:Y:S05]  /*6630*/  BSYNC.RECONVERGENT B1 ;  /* 0x0000000000017941 */ /* 0x000fea0003800200 */
.L_x_1955:
        /* <DEDUP_REMOVED lines=9> */
.L_x_1908:
[----:B------:R-:W2:Y:S04]  /*66d0*/  LDG.E.64 R4, desc[UR12][R8.64] ;  /* 0x0000000c08047981 */ /* 0x000ea8000c1e1b00 */
[----:B--2---:R1:W-:Y:S02]  /*66e0*/  STS.64 [R3], R4 ;  /* 0x0000000403007388 */ /* 0x0043e40000000a00 */
.L_x_1907:
[----:B------:R-:W-:Y:S05]  /*66f0*/  BSYNC.RECONVERGENT B0 ;  /* 0x0000000000007941 */ /* 0x000fea0003800200 */
.L_x_1859:
[----:B------:R-:W-:Y:S01]  /*6700*/  BAR.SYNC.DEFER_BLOCKING 0x0 ;  /* 0x0000000000007b1d */ /* 0x000fe20000010000 */
[----:B------:R-:W-:Y:S02]  /*6710*/  ISETP.GE.U32.AND P0, PT, R2, 0x42, PT ;  /* 0x000000420200780c */ /* 0x000fe40003f06070 */
[----:B------:R-:W-:-:S11]  /*6720*/  ISETP.GT.U32.AND P1, PT, R0, 0x1f, PT ;  /* 0x0000001f0000780c */ /* 0x000fd60003f24070 */
[----:B------:R-:W-:Y:S05]  /*6730*/  @!P0 BRA `(.L_x_1958) ;  /* 0x0000000000308947 */ /* 0x000fea0003800000 */
.L_x_1959:
        /* <DEDUP_REMOVED lines=12> */
.L_x_1958:
        /* <DEDUP_REMOVED lines=50> */
        .weak           $__internal_44_$__cuda_sm20_div_s64
        .type           $__internal_44_$__cuda_sm20_div_s64,@function
        .size           $__internal_44_$__cuda_sm20_div_s64,($__internal_45_$__cuda_sm20_rem_s64 - $__internal_44_$__cuda_sm20_div_s64)
$__internal_44_$__cuda_sm20_div_s64:
        /* <DEDUP_REMOVED lines=82> */
[----:B------:R-:W-:Y:S06]  /*7040*/  RET.REL.NODEC R12 `(contiguous_reduce2_i64) ;  /* 0xffffff8c0cec7950 */ /* 0x000fec0003c3ffff */
        .weak           $__internal_45_$__cuda_sm20_rem_s64
        .type           $__internal_45_$__cuda_sm20_rem_s64,@function
        .size           $__internal_45_$__cuda_sm20_rem_s64,(.L_x_3143 - $__internal_45_$__cuda_sm20_rem_s64)
$__internal_45_$__cuda_sm20_rem_s64:
        /* <DEDUP_REMOVED lines=76> */
[----:B------:R-:W-:Y:S06]  /*7510*/  RET.REL.NODEC R26 `(contiguous_reduce2_i64) ;  /* 0xffffff881ab87950 */ /* 0x000fec0003c3ffff */
.L_x_1960:
        /* <DEDUP_REMOVED lines=14> */
.L_x_3143:


//--------------------- .text.uncontiguous_fast_reduce_i64 --------------------------
	.section	.text.uncontiguous_fast_reduce_i64,"ax",@progbits
	.align	128
        .global         uncontiguous_fast_reduce_i64
        .type           uncontiguous_fast_reduce_i64,@function
        .size           uncontiguous_fast_reduce_i64,(.L_x_3145 - uncontiguous_fast_reduce_i64)
        .other          uncontiguous_fast_reduce_i64,@"STO_CUDA_ENTRY STV_DEFAULT"
uncontiguous_fast_reduce_i64:
.text.uncontiguous_fast_reduce_i64:
        /* <DEDUP_REMOVED lines=41> */
.L_x_1989:
        /* <DEDUP_REMOVED lines=33> */
.L_x_1966:
[----:B------:R-:W-:Y:S01]  /*04a0*/  IMAD.MOV.U32 R29, RZ, RZ, R14 ;  /* 0x000000ffff1d7224 */ /* 0x000fe200078e000e */
[----:B------:R-:W-:Y:S01]  /*04b0*/  MOV R26, R15 ;  /* 0x0000000f001a7202 */ /* 0x000fe20000000f00 */
[----:B------:R-:W-:Y:S01]  /*04c0*/  IMAD.MOV.U32 R13, RZ, RZ, R16 ;  /* 0x000000ffff0d7224 */ /* 0x000fe200078e0010 */
[----:B------:R-:W-:Y:S02]  /*04d0*/  MOV R12, R17 ;  /* 0x00000011000c7202 */ /* 0x000fe40000000f00 */
[----:B------:R-:W-:-:S07]  /*04e0*/  MOV R11, 0x500 ;  /* 0x00000500000b7802 */ /* 0x000fce0000000f00 */
[----:B------:R-:W-:Y:S05]  /*04f0*/  CALL.REL.NOINC `($__internal_46_$__cuda_sm20_div_s64) ;  /* 0x0000006400f07944 */ /* 0x000fea0003c00000 */
        /* <DEDUP_REMOVED lines=9> */
.L_x_1967:
[----:B------:R-:W-:Y:S05]  /*0590*/  BSYNC.RECONVERGENT B1 ;  /* 0x0000000000017941 */ /* 0x000fea0003800200 */
.L_x_1965:
        /* <DEDUP_REMOVED lines=36> */
.L_x_1969:
[----:B------:R-:W-:Y:S01]  /*07e0*/  IMAD.MOV.U32 R29, RZ, RZ, R7 ;  /* 0x000000ffff1d7224 */ /* 0x000fe200078e0007 */
[----:B------:R-:W-:Y:S01]  /*07f0*/  MOV R26, R8 ;  /* 0x00000008001a7202 */ /* 0x000fe20000000f00 */
[----:B------:R-:W-:Y:S01]  /*0800*/  IMAD.MOV.U32 R13, RZ, RZ, R16 ;  /* 0x000000ffff0d7224 */ /* 0x000fe200078e0010 */
[----:B------:R-:W-:Y:S02]  /*0810*/  MOV R12, R17 ;  /* 0x00000011000c7202 */ /* 0x000fe40000000f00 */
[----:B------:R-:W-:-:S07]  /*0820*/  MOV R11, 0x840 ;  /* 0x00000840000b7802 */ /* 0x000fce0000000f00 */
[----:B------:R-:W-:Y:S05]  /*0830*/  CALL.REL.NOINC `($__internal_46_$__cuda_sm20_div_s64) ;  /* 0x0000006400207944 */ /* 0x000fea0003c00000 */
        /* <DEDUP_REMOVED lines=10> */
.L_x_1970:
[----:B------:R-:W-:Y:S05]  /*08e0*/  BSYNC.RECONVERGENT B1 ;  /* 0x0000000000017941 */ /* 0x000fea0003800200 */
.L_x_1968:
        /* <DEDUP_REMOVED lines=37> */
.L_x_1972:
[----:B------:R-:W-:Y:S01]  /*0b40*/  MOV R29, R14 ;  /* 0x0000000e001d7202 */ /* 0x000fe20000000f00 */
[----:B------:R-:W-:Y:S01]  /*0b50*/  IMAD.MOV.U32 R26, RZ, RZ, R15 ;  /* 0x000000ffff1a7224 */ /* 0x000fe200078e000f */
[----:B------:R-:W-:Y:S01]  /*0b60*/  MOV R13, R16 ;  /* 0x00000010000d7202 */ /* 0x000fe20000000f00 */
[----:B------:R-:W-:Y:S01]  /*0b70*/  IMAD.MOV.U32 R12, RZ, RZ, R17 ;  /* 0x000000ffff0c7224 */ /* 0x000fe200078e0011 */
[----:B------:R-:W-:-:S07]  /*0b80*/  MOV R11, 0xba0 ;  /* 0x00000ba0000b7802 */ /* 0x000fce0000000f00 */
[----:B------:R-:W-:Y:S05]  /*0b90*/  CALL.REL.NOINC `($__internal_46_$__cuda_sm20_div_s64) ;  /* 0x0000006000487944 */ /* 0x000fea0003c00000 */
        /* <DEDUP_REMOVED lines=10> */
.L_x_1973:
[----:B------:R-:W-:Y:S05]  /*0c40*/  BSYNC.RECONVERGENT B1 ;  /* 0x0000000000017941 */ /* 0x000fea0003800200 */
.L_x_1971:
        /* <DEDUP_REMOVED lines=34> */
.L_x_1975:
        /* <DEDUP_REMOVED lines=16> */
.L_x_1976:
[----:B------:R-:W-:Y:S05]  /*0f70*/  BSYNC.RECONVERGENT B1 ;  /* 0x0000000000017941 */ /* 0x000fea0003800200 */
.L_x_1974:
        /* <DEDUP_REMOVED lines=37> */
.L_x_1978:
        /* <DEDUP_REMOVED lines=17> */
.L_x_1979:
[----:B------:R-:W-:Y:S05]  /*12e0*/  BSYNC.RECONVERGENT B1 ;  /* 0x0000000000017941 */ /* 0x000fea0003800200 */
.L_x_1977:
        /* <DEDUP_REMOVED lines=35> */
.L_x_1981:
        /* <DEDUP_REMOVED lines=16> */
.L_x_1982:
[----:B------:R-:W-:Y:S05]  /*1620*/  BSYNC.RECONVERGENT B1 ;  /* 0x0000000000017941 */ /* 0x000fea0003800200 */
.L_x_1980:
        /* <DEDUP_REMOVED lines=36> */
.L_x_1984:
[----:B------:R-:W-:Y:S01]  /*1870*/  MOV R29, R14 ;  /* 0x0000000e001d7202 */ /* 0x000fe20000000f00 */
[----:B------:R-:W-:Y:S01]  /*1880*/  IMAD.MOV.U32 R26, RZ, RZ, R15 ;  /* 0x000000ffff1a7224 */ /* 0x000fe200078e000f */
[----:B------:R-:W-:Y:S01]  /*1890*/  MOV R13, R16 ;  /* 0x00000010000d7202 */ /* 0x000fe20000000f00 */
[----:B------:R-:W-:Y:S01]  /*18a0*/  IMAD.MOV.U32 R12, RZ, RZ, R17 ;  /* 0x000000ffff0c7224 */ /* 0x000fe200078e0011 */
[----:B------:R-:W-:-:S07]  /*18b0*/  MOV R11, 0x18d0 ;  /* 0x000018d0000b7802 */ /* 0x000fce0000000f00 */
[----:B------:R-:W-:Y:S05]  /*18c0*/  CALL.REL.NOINC `($__internal_46_$__cuda_sm20_div_s64) ;  /* 0x0000005000fc7944 */ /* 0x000fea0003c00000 */
        /* <DEDUP_REMOVED lines=11> */
.L_x_1985:
[----:B------:R-:W-:Y:S05]  /*1980*/  BSYNC.RECONVERGENT B1 ;  /* 0x0000000000017941 */ /* 0x000fea0003800200 */
.L_x_1983:
        /* <DEDUP_REMOVED lines=36> */
.L_x_1987:
        /* <DEDUP_REMOVED lines=17> */
.L_x_1988:
[----:B------:R-:W-:Y:S05]  /*1ce0*/  BSYNC.RECONVERGENT B1 ;  /* 0x0000000000017941 */ /* 0x000fea0003800200 */
.L_x_1986:
        /* <DEDUP_REMOVED lines=10> */
.L_x_1964:
        /* <DEDUP_REMOVED lines=36> */
.L_x_1992:
[----:B------:R-:W-:Y:S01]  /*1fd0*/  MOV R29, R14 ;  /* 0x0000000e001d7202 */ /* 0x000fe20000000f00 */
[----:B------:R-:W-:Y:S01]  /*1fe0*/  IMAD.MOV.U32 R26, RZ, RZ, R15 ;  /* 0x000000ffff1a7224 */ /* 0x000fe200078e000f */
[----:B------:R-:W-:Y:S01]  /*1ff0*/  MOV R13, R16 ;  /* 0x00000010000d7202 */ /* 0x000fe20000000f00 */
[----:B------:R-:W-:Y:S01]  /*2000*/  IMAD.MOV.U32 R12, RZ, RZ, R17 ;  /* 0x000000ffff0c7224 */ /* 0x000fe200078e0011 */
[----:B------:R-:W-:-:S07]  /*2010*/  MOV R11, 0x2030 ;  /* 0x00002030000b7802 */ /* 0x000fce0000000f00 */
[----:B------:R-:W-:Y:S05]  /*2020*/  CALL.REL.NOINC `($__internal_46_$__cuda_sm20_div_s64) ;  /* 0x0000004c00247944 */ /* 0x000fea0003c00000 */
        /* <DEDUP_REMOVED lines=9> */
.L_x_1993:
[----:B------:R-:W-:Y:S05]  /*20c0*/  BSYNC.RECONVERGENT B1 ;  /* 0x0000000000017941 */ /* 0x000fea0003800200 */
.L_x_1991:
        /* <DEDUP_REMOVED lines=36> */
.L_x_1995:
        /* <DEDUP_REMOVED lines=17> */
.L_x_1996:
[----:B------:R-:W-:Y:S05]  /*2420*/  BSYNC.RECONVERGENT B1 ;  /* 0x0000000000017941 */ /* 0x000fea0003800200 */
.L_x_1994:
        /* <DEDUP_REMOVED lines=38> */
.L_x_1998:
        /* <DEDUP_REMOVED lines=16> */
.L_x_1999:
[----:B------:R-:W-:Y:S05]  /*2790*/  BSYNC.RECONVERGENT B1 ;  /* 0x0000000000017941 */ /* 0x000fea0003800200 */
.L_x_1997:
        /* <DEDUP_REMOVED lines=36> */
.L_x_2001:
        /* <DEDUP_REMOVED lines=16> */
.L_x_2002:
[----:B------:R-:W-:Y:S05]  /*2ae0*/  BSYNC.RECONVERGENT B1 ;  /* 0x0000000000017941 */ /* 0x000fea0003800200 */
.L_x_2000:
[----:B------:R-:W-:Y:S01]  /*2af0*/  IMAD R5, R5, R38, RZ ;  /* 0x0000002605057224 */ /* 0x000fe200078e02ff */
[----:B------:R-:W-:Y:S01]  /*2b00*/  IADD3 R9, PT, PT, R9, -0x2, RZ ;  /* 0xfffffffe09097810 */ /* 0x000fe20007ffe0ff */
[----:B------:R-:W-:Y:S02]  /*2b10*/  IMAD.MOV.U32 R34, RZ, RZ, R20 ;  /* 0x000000ffff227224 */ /* 0x000fe400078e0014 */
[-C--:B------:R-:W-:Y:S02]  /*2b20*/  IMAD R5, R39, R10.reuse, R5 ;  /* 0x0000000a27057224 */ /* 0x080fe400078e0205 */
[----:B------:R-:W-:-:S04]  /*2b30*/  IMAD.WIDE.U32 R34, R38, R10, R34 ;  /* 0x0000000a26227225 */ /* 0x000fc800078e0022 */
[----:B------:R-:W-:Y:S01]  /*2b40*/  IMAD.IADD R6, R35, 0x1, R5 ;  /* 0x0000000123067824 */ /* 0x000fe200078e0205 */
[----:B------:R-:W-:-:S07]  /*2b50*/  MOV R5, R34 ;  /* 0x0000002200057202 */ /* 0x000fce0000000f00 */
.L_x_1990:
        /* <DEDUP_REMOVED lines=31> */
.L_x_2004:
[----:B------:R-:W-:Y:S01]  /*2d50*/  IMAD.MOV.U32 R20, RZ, RZ, R14 ;  /* 0x000000ffff147224 */ /* 0x000fe200078e000e */
[----:B------:R-:W-:Y:S01]  /*2d60*/  MOV R24, R15 ;  /* 0x0000000f00187202 */ /* 0x000fe20000000f00 */
[----:B------:R-:W-:Y:S01]  /*2d70*/  IMAD.MOV.U32 R21, RZ, RZ, R16 ;  /* 0x000000ffff157224 */ /* 0x000fe200078e0010 */
[----:B------:R-:W-:Y:S02]  /*2d80*/  MOV R22, R17 ;  /* 0x0000001100167202 */ /* 0x000fe40000000f00 */
[----:B------:R-:W-:-:S07]  /*2d90*/  MOV R23, 0x2db0 ;  /* 0x00002db000177802 */ /* 0x000fce0000000f00 */
[----:B------:R-:W-:Y:S05]  /*2da0*/  CALL.REL.NOINC `($__internal_47_$__cuda_sm20_rem_s64) ;  /* 0x0000004400147944 */ /* 0x000fea0003c00000 */
[----:B------:R-:W-:Y:S01]  /*2db0*/  IMAD.MOV.U32 R10, RZ, RZ, R12 ;  /* 0x000000ffff0a7224 */ /* 0x000fe200078e000c */
[----:B------:R-:W-:-:S07]  /*2dc0*/  MOV R11, R13 ;  /* 0x0000000d000b7202 */ /* 0x000fce0000000f00 */
.L_x_2005:
[----:B------:R-:W-:Y:S05]  /*2dd0*/  BSYNC.RECONVERGENT B1 ;  /* 0x0000000000017941 */ /* 0x000fea0003800200 */
.L_x_2003:
        /* <DEDUP_REMOVED lines=33> */
.L_x_2007:
[----:B------:R-:W-:Y:S01]  /*2ff0*/  MOV R21, R16 ;  /* 0x0000001000157202 */ /* 0x000fe20000000f00 */
[----:B------:R-:W-:Y:S01]  /*3000*/  IMAD.MOV.U32 R22, RZ, RZ, R17 ;  /* 0x000000ffff167224 */ /* 0x000fe200078e0011 */
[----:B------:R-:W-:Y:S01]  /*3010*/  MOV R20, R7 ;  /* 0x0000000700147202 */ /* 0x000fe20000000f00 */
[----:B------:R-:W-:Y:S01]  /*3020*/  IMAD.MOV.U32 R24, RZ, RZ, R8 ;  /* 0x000000ffff187224 */ /* 0x000fe200078e0008 */
[----:B------:R-:W-:-:S07]  /*3030*/  MOV R23, 0x3050 ;  /* 0x0000305000177802 */ /* 0x000fce0000000f00 */
[----:B------:R-:W-:Y:S05]  /*3040*/  CALL.REL.NOINC `($__internal_47_$__cuda_sm20_rem_s64) ;  /* 0x00000040006c7944 */ /* 0x000fea0003c00000 */
[----:B------:R-:W-:Y:S01]  /*3050*/  MOV R8, R12 ;  /* 0x0000000c00087202 */ /* 0x000fe20000000f00 */
[----:B------:R-:W-:-:S07]  /*3060*/  IMAD.MOV.U32 R9, RZ, RZ, R13 ;  /* 0x000000ffff097224 */ /* 0x000fce00078e000d */
.L_x_2008:
[----:B------:R-:W-:Y:S05]  /*3070*/  BSYNC.RECONVERGENT B1 ;  /* 0x0000000000017941 */ /* 0x000fea0003800200 */
.L_x_2006:
[----:B------:R-:W-:Y:S01]  /*3080*/  MOV R10, R5 ;  /* 0x00000005000a7202 */ /* 0x000fe20000000f00 */
[----:B------:R-:W-:Y:S02]  /*3090*/  IMAD R7, R9, R18, RZ ;  /* 0x0000001209077224 */ /* 0x000fe400078e02ff */
[----:B------:R-:W-:Y:S02]  /*30a0*/  IMAD.MOV.U32 R11, RZ, RZ, R6 ;  /* 0x000000ffff0b7224 */ /* 0x000fe400078e0006 */
[-C--:B------:R-:W-:Y:S02]  /*30b0*/  IMAD R7, R19, R8.reuse, R7 ;  /* 0x0000000813077224 */ /* 0x080fe400078e0207 */
[----:B------:R-:W-:-:S04]  /*30c0*/  IMAD.WIDE.U32 R10, R18, R8, R10 ;  /* 0x00000008120a7225 */ /* 0x000fc800078e000a */
[----:B------:R-:W-:Y:S01]  /*30d0*/  IMAD.MOV.U32 R5, RZ, RZ, R10 ;  /* 0x000000ffff057224 */ /* 0x000fe200078e000a */
[----:B------:R-:W-:-:S07]  /*30e0*/  IADD3 R6, PT, PT, R11, R7, RZ ;  /* 0x000000070b067210 */ /* 0x000fce0007ffe0ff */
.L_x_1963:
        /* <DEDUP_REMOVED lines=11> */
.L_x_1962:
        /* <DEDUP_REMOVED lines=20> */
.L_x_2036:
        /* <DEDUP_REMOVED lines=33> */
.L_x_2013:
[----:B------:R-:W-:Y:S01]  /*34f0*/  MOV R29, R15 ;  /* 0x0000000f001d7202 */ /* 0x000fe20000000f00 */
[----:B------:R-:W-:Y:S01]  /*3500*/  IMAD.MOV.U32 R26, RZ, RZ, R14 ;  /* 0x000000ffff1a7224 */ /* 0x000fe200078e000e */
[----:B------:R-:W-:Y:S01]  /*3510*/  MOV R13, R34 ;  /* 0x00000022000d7202 */ /* 0x000fe20000000f00 */
[----:B------:R-:W-:Y:S01]  /*3520*/  IMAD.MOV.U32 R12, RZ, RZ, R35 ;  /* 0x000000ffff0c7224 */ /* 0x000fe200078e0023 */
[----:B------:R-:W-:-:S07]  /*3530*/  MOV R11, 0x3550 ;  /* 0x00003550000b7802 */ /* 0x000fce0000000f00 */
[----:B-123--:R-:W-:Y:S05]  /*3540*/  CALL.REL.NOINC `($__internal_46_$__cuda_sm20_div_s64) ;  /* 0x0000003400dc7944 */ /* 0x00efea0003c00000 */
        /* <DEDUP_REMOVED lines=11> */
.L_x_2014:
[----:B------:R-:W-:Y:S05]  /*3600*/  BSYNC.RECONVERGENT B1 ;  /* 0x0000000000017941 */ /* 0x000fea0003800200 */
.L_x_2012:
        /* <DEDUP_REMOVED lines=39> */
.L_x_2016:
[----:B------:R-:W-:Y:S01]  /*3880*/  MOV R29, R34 ;  /* 0x00000022001d7202 */ /* 0x000fe20000000f00 */
[----:B------:R-:W-:Y:S01]  /*3890*/  IMAD.MOV.U32 R26, RZ, RZ, R35 ;  /* 0x000000ffff1a7224 */ /* 0x000fe200078e0023 */
[----:B------:R-:W-:Y:S01]  /*38a0*/  MOV R13, R36 ;  /* 0x00000024000d7202 */ /* 0x000fe20000000f00 */
[----:B------:R-:W-:Y:S01]  /*38b0*/  IMAD.MOV.U32 R12, RZ, RZ, R37 ;  /* 0x000000ffff0c7224 */ /* 0x000fe200078e0025 */
[----:B------:R-:W-:-:S07]  /*38c0*/  MOV R11, 0x38e0 ;  /* 0x000038e0000b7802 */ /* 0x000fce0000000f00 */
[----:B-1----:R-:W-:Y:S05]  /*38d0*/  CALL.REL.NOINC `($__internal_46_$__cuda_sm20_div_s64) ;  /* 0x0000003000f87944 */ /* 0x002fea0003c00000 */
        /* <DEDUP_REMOVED lines=11> */
.L_x_2017:
[----:B------:R-:W-:Y:S05]  /*3990*/  BSYNC.RECONVERGENT B1 ;  /* 0x0000000000017941 */ /* 0x000fea0003800200 */
.L_x_2015:
        /* <DEDUP_REMOVED lines=38> */
.L_x_2019:
[----:B------:R-:W-:Y:S01]  /*3c00*/  IMAD.MOV.U32 R29, RZ, RZ, R34 ;  /* 0x000000ffff1d7224 */ /* 0x000fe200078e0022 */
[----:B------:R-:W-:Y:S01]  /*3c10*/  MOV R26, R35 ;  /* 0x00000023001a7202 */ /* 0x000fe20000000f00 */
[----:B------:R-:W-:Y:S01]  /*3c20*/  IMAD.MOV.U32 R13, RZ, RZ, R36 ;  /* 0x000000ffff0d7224 */ /* 0x000fe200078e0024 */
[----:B------:R-:W-:Y:S02]  /*3c30*/  MOV R12, R37 ;  /* 0x00000025000c7202 */ /* 0x000fe40000000f00 */
[----:B------:R-:W-:-:S07]  /*3c40*/  MOV R11, 0x3c60 ;  /* 0x00003c60000b7802 */ /* 0x000fce0000000f00 */
[----:B-1----:R-:W-:Y:S05]  /*3c50*/  CALL.REL.NOINC `($__internal_46_$__cuda_sm20_div_s64) ;  /* 0x0000003000187944 */ /* 0x002fea0003c00000 */
        /* <DEDUP_REMOVED lines=11> */
.L_x_2020:
[----:B------:R-:W-:Y:S05]  /*3d10*/  BSYNC.RECONVERGENT B1 ;  /* 0x0000000000017941 */ /* 0x000fea0003800200 */
.L_x_2018:
        /* <DEDUP_REMOVED lines=38> */
.L_x_2022:
        /* <DEDUP_REMOVED lines=17> */
.L_x_2023:
[----:B------:R-:W-:Y:S05]  /*4090*/  BSYNC.RECONVERGENT B1 ;  /* 0x0000000000017941 */ /* 0x000fea0003800200 */
.L_x_2021:
        /* <DEDUP_REMOVED lines=39> */
.L_x_2025:
        /* <DEDUP_REMOVED lines=17> */
.L_x_2026:
[----:B------:R-:W-:Y:S05]  /*4420*/  BSYNC.RECONVERGENT B1 ;  /* 0x0000000000017941 */ /* 0x000fea0003800200 */
.L_x_2024:
        /* <DEDUP_REMOVED lines=38> */
.L_x_2028:
        /* <DEDUP_REMOVED lines=17> */
.L_x_2029:
[----:B------:R-:W-:Y:S05]  /*47a0*/  BSYNC.RECONVERGENT B1 ;  /* 0x0000000000017941 */ /* 0x000fea0003800200 */
.L_x_2027:
        /* <DEDUP_REMOVED lines=38> */
.L_x_2031:
        /* <DEDUP_REMOVED lines=17> */
.L_x_2032:
[----:B------:R-:W-:Y:S05]  /*4b20*/  BSYNC.RECONVERGENT B1 ;  /* 0x0000000000017941 */ /* 0x000fea0003800200 */
.L_x_2030:
        /* <DEDUP_REMOVED lines=36> */
.L_x_2034:
        /* <DEDUP_REMOVED lines=17> */
.L_x_2035:
[----:B------:R-:W-:Y:S05]  /*4e80*/  BSYNC.RECONVERGENT B1 ;  /* 0x0000000000017941 */ /* 0x000fea0003800200 */
.L_x_2033:
        /* <DEDUP_REMOVED lines=12> */
.L_x_2011:
        /* <DEDUP_REMOVED lines=35> */
.L_x_2039:
[----:B------:R-:W-:Y:S01]  /*5180*/  IMAD.MOV.U32 R29, RZ, RZ, R15 ;  /* 0x000000ffff1d7224 */ /* 0x000fe200078e000f */
[----:B------:R-:W-:Y:S01]  /*5190*/  MOV R26, R14 ;  /* 0x0000000e001a7202 */ /* 0x000fe20000000f00 */
[----:B------:R-:W-:Y:S01]  /*51a0*/  IMAD.MOV.U32 R13, RZ, RZ, R16 ;  /* 0x000000ffff0d7224 */ /* 0x000fe200078e0010 */
[----:B------:R-:W-:Y:S02]  /*51b0*/  MOV R12, R17 ;  /* 0x00000011000c7202 */ /* 0x000fe40000000f00 */
[----:B------:R-:W-:-:S07]  /*51c0*/  MOV R11, 0x51e0 ;  /* 0x000051e0000b7802 */ /* 0x000fce0000000f00 */
[----:B------:R-:W-:Y:S05]  /*51d0*/  CALL.REL.NOINC `($__internal_46_$__cuda_sm20_div_s64) ;  /* 0x0000001800b87944 */ /* 0x000fea0003c00000 */
        /* <DEDUP_REMOVED lines=11> */
.L_x_2040:
[----:B------:R-:W-:Y:S05]  /*5290*/  BSYNC.RECONVERGENT B1 ;  /* 0x0000000000017941 */ /* 0x000fea0003800200 */
.L_x_2038:
        /* <DEDUP_REMOVED lines=41> */
.L_x_2042:
        /* <DEDUP_REMOVED lines=17> */
.L_x_2043:
[----:B------:R-:W-:Y:S05]  /*5640*/  BSYNC.RECONVERGENT B1 ;  /* 0x0000000000017941 */ /* 0x000fea0003800200 */
.L_x_2041:
        /* <DEDUP_REMOVED lines=40> */
.L_x_2045:
[----:B------:R-:W-:Y:S01]  /*58d0*/  MOV R29, R18 ;  /* 0x00000012001d7202 */ /* 0x000fe20000000f00 */
[----:B------:R-:W-:Y:S01]  /*58e0*/  IMAD.MOV.U32 R13, RZ, RZ, R20 ;  /* 0x000000ffff0d7224 */ /* 0x000fe200078e0014 */
[----:B------:R-:W-:Y:S02]  /*58f0*/  MOV R26, R19 ;  /* 0x00000013001a7202 */ /* 0x000fe40000000f00 */
[----:B------:R-:W-:Y:S02]  /*5900*/  MOV R12, R21 ;  /* 0x00000015000c7202 */ /* 0x000fe40000000f00 */
[----:B------:R-:W-:-:S07]  /*5910*/  MOV R11, 0x5930 ;  /* 0x00005930000b7802 */ /* 0x000fce0000000f00 */
[----:B------:R-:W-:Y:S05]  /*5920*/  CALL.REL.NOINC `($__internal_46_$__cuda_sm20_div_s64) ;  /* 0x0000001000e47944 */ /* 0x000fea0003c00000 */
        /* <DEDUP_REMOVED lines=11> */
.L_x_2046:
[----:B------:R-:W-:Y:S05]  /*59e0*/  BSYNC.RECONVERGENT B1 ;  /* 0x0000000000017941 */ /* 0x000fea0003800200 */
.L_x_2044:
        /* <DEDUP_REMOVED lines=39> */
.L_x_2048:
[----:B------:R-:W-:Y:S01]  /*5c60*/  MOV R29, R18 ;  /* 0x00000012001d7202 */ /* 0x000fe20000000f00 */
[----:B------:R-:W-:Y:S01]  /*5c70*/  IMAD.MOV.U32 R13, RZ, RZ, R20 ;  /* 0x000000ffff0d7224 */ /* 0x000fe200078e0014 */
[----:B------:R-:W-:Y:S02]  /*5c80*/  MOV R26, R19 ;  /* 0x00000013001a7202 */ /* 0x000fe40000000f00 */
[----:B------:R-:W-:Y:S02]  /*5c90*/  MOV R12, R21 ;  /* 0x00000015000c7202 */ /* 0x000fe40000000f00 */
        /* <DEDUP_REMOVED lines=13> */
.L_x_2049:
[----:B------:R-:W-:Y:S05]  /*5d70*/  BSYNC.RECONVERGENT B1 ;  /* 0x0000000000017941 */ /* 0x000fea0003800200 */
.L_x_2047:
        /* <DEDUP_REMOVED lines=10> */
.L_x_2037:
        /* <DEDUP_REMOVED lines=34> */
.L_x_2052:
[----:B------:R-:W-:Y:S01]  /*6040*/  MOV R29, R15 ;  /* 0x0000000f001d7202 */ /* 0x000fe20000000f00 */
[----:B------:R-:W-:Y:S01]  /*6050*/  IMAD.MOV.U32 R26, RZ, RZ, R14 ;  /* 0x000000ffff1a7224 */ /* 0x000fe200078e000e */
[----:B------:R-:W-:Y:S02]  /*6060*/  MOV R13, R16 ;  /* 0x00000010000d7202 */ /* 0x000fe40000000f00 */
[----:B------:R-:W-:Y:S02]  /*6070*/  MOV R12, R17 ;  /* 0x00000011000c7202 */ /* 0x000fe40000000f00 */
[----:B------:R-:W-:-:S07]  /*6080*/  MOV R11, 0x60a0 ;  /* 0x000060a0000b7802 */ /* 0x000fce0000000f00 */
[----:B------:R-:W-:Y:S05]  /*6090*/  CALL.REL.NOINC `($__internal_46_$__cuda_sm20_div_s64) ;  /* 0x0000000c00087944 */ /* 0x000fea0003c00000 */
        /* <DEDUP_REMOVED lines=11> */
.L_x_2053:
[----:B------:R-:W-:Y:S05]  /*6150*/  BSYNC.RECONVERGENT B1 ;  /* 0x0000000000017941 */ /* 0x000fea0003800200 */
.L_x_2051:
        /* <DEDUP_REMOVED lines=41> */
.L_x_2055:
        /* <DEDUP_REMOVED lines=17> */
.L_x_2056:
[----:B------:R-:W-:Y:S05]  /*6500*/  BSYNC.RECONVERGENT B1 ;  /* 0x0000000000017941 */ /* 0x000fea0003800200 */
.L_x_2054:
        /* <DEDUP_REMOVED lines=10> */
.L_x_2050:
        /* <DEDUP_REMOVED lines=31> */
.L_x_2058:
[----:B------:R-:W-:Y:S01]  /*67a0*/  IMAD.MOV.U32 R21, RZ, RZ, R10 ;  /* 0x000000ffff157224 */ /* 0x000fe200078e000a */
[----:B------:R-:W-:Y:S01]  /*67b0*/  MOV R22, R11 ;  /* 0x0000000b00167202 */ /* 0x000fe20000000f00 */
[----:B------:R-:W-:Y:S01]  /*67c0*/  IMAD.MOV.U32 R24, RZ, RZ, R14 ;  /* 0x000000ffff187224 */ /* 0x000fe200078e000e */
[----:B------:R-:W-:Y:S02]  /*67d0*/  MOV R20, R15 ;  /* 0x0000000f00147202 */ /* 0x000fe40000000f00 */
[----:B------:R-:W-:-:S07]  /*67e0*/  MOV R23, 0x6800 ;  /* 0x0000680000177802 */ /* 0x000fce0000000f00 */
[----:B------:R-:W-:Y:S05]  /*67f0*/  CALL.REL.NOINC `($__internal_47_$__cuda_sm20_rem_s64) ;  /* 0x0000000800807944 */ /* 0x000fea0003c00000 */
[----:B------:R-:W-:Y:S02]  /*6800*/  MOV R10, R12 ;  /* 0x0000000c000a7202 */ /* 0x000fe40000000f00 */
[----:B------:R-:W-:-:S07]  /*6810*/  MOV R11, R13 ;  /* 0x0000000d000b7202 */ /* 0x000fce0000000f00 */
.L_x_2059:
[----:B------:R-:W-:Y:S05]  /*6820*/  BSYNC.RECONVERGENT B1 ;  /* 0x0000000000017941 */ /* 0x000fea0003800200 */
.L_x_2057:
        /* <DEDUP_REMOVED lines=10> */
.L_x_2010:
[----:B------:R-:W0:Y:S02]  /*68d0*/  LDCU.64 UR4, c[0x0][0x388] ;  /* 0x00007100ff0477ac */ /* 0x000e240008000a00 */
[----:B0-----:R-:W-:-:S04]  /*68e0*/  LEA R8, P0, R7, UR4, 0x3 ;  /* 0x0000000407087c11 */ /* 0x001fc8000f8018ff */
[----:B------:R-:W-:-:S05]  /*68f0*/  LEA.HI.X R9, R7, UR5, R6, 0x3, P0 ;  /* 0x0000000507097c11 */ /* 0x000fca00080f1c06 */
[----:B------:R-:W2:Y:S04]  /*6900*/  LDG.E.64 R6, desc[UR6][R8.64] ;  /* 0x0000000608067981 */ /* 0x000ea8000c1e1b00 */
[----:B--2---:R0:W-:Y:S02]  /*6910*/  STS.64 [R3], R6 ;  /* 0x0000000603007388 */ /* 0x0041e40000000a00 */
.L_x_2009:
[----:B------:R-:W-:Y:S05]  /*6920*/  BSYNC.RECONVERGENT B0 ;  /* 0x0000000000007941 */ /* 0x000fea0003800200 */
.L_x_1961:
[----:B------:R-:W-:Y:S01]  /*6930*/  BAR.SYNC.DEFER_BLOCKING 0x0 ;  /* 0x0000000000007b1d */ /* 0x000fe20000010000 */
[----:B------:R-:W-:Y:S02]  /*6940*/  ISETP.GE.U32.AND P0, PT, R4, 0x42, PT ;  /* 0x000000420400780c */ /* 0x000fe40003f06070 */
[----:B------:R-:W-:-:S11]  /*6950*/  ISETP.GT.U32.AND P1, PT, R2, 0x1f, PT ;  /* 0x0000001f0200780c */ /* 0x000fd60003f24070 */
[----:B------:R-:W-:Y:S05]  /*6960*/  @!P0 BRA `(.L_x_2060) ;  /* 0x0000000000308947 */ /* 0x000fea0003800000 */
.L_x_2061:
        /* <DEDUP_REMOVED lines=12> */
.L_x_2060:
        /* <DEDUP_REMOVED lines=41> */
        .weak           $__internal_46_$__cuda_sm20_div_s64
        .type           $__internal_46_$__cuda_sm20_div_s64,@function
        .size           $__internal_46_$__cuda_sm20_div_s64,($__internal_47_$__cuda_sm20_rem_s64 - $__internal_46_$__cuda_sm20_div_s64)
$__internal_46_$__cuda_sm20_div_s64:
        /* <DEDUP_REMOVED lines=83> */
[----:B------:R-:W-:Y:S05]  /*71f0*/  RET.REL.NODEC R12 `(uncontiguous_fast_reduce_i64) ;  /* 0xffffff8c0c807950 */ /* 0x000fea0003c3ffff */
        .weak           $__internal_47_$__cuda_sm20_rem_s64
        .type           $__internal_47_$__cuda_sm20_rem_s64,@function
        .size           $__internal_47_$__cuda_sm20_rem_s64,(.L_x_3145 - $__internal_47_$__cuda_sm20_rem_s64)
$__internal_47_$__cuda_sm20_rem_s64:
        /* <DEDUP_REMOVED lines=77> */
[----:B------:R-:W-:Y:S06]  /*76d0*/  RET.REL.NODEC R10 `(uncontiguous_fast_reduce_i64) ;  /* 0xffffff880a487950 */ /* 0x000fec0003c3ffff */
.L_x_2062:
        /* <DEDUP_REMOVED lines=10> */
.L_x_3145:


//--------------------- .text.contiguous_fast_reduce_i64 --------------------------
	.section	.text.contiguous_fast_reduce_i64,"ax",@progbits
	.align	128
        .global         contiguous_fast_reduce_i64
        .type           contiguous_fast_reduce_i64,@function
        .size           contiguous_fast_reduce_i64,(.L_x_3209 - contiguous_fast_reduce_i64)
        .other          contiguous_fast_reduce_i64,@"STO_CUDA_ENTRY STV_DEFAULT"
contiguous_fast_reduce_i64:
.text.contiguous_fast_reduce_i64:
        /* <DEDUP_REMOVED lines=39> */
.L_x_2064:
[----:B------:R-:W-:Y:S05]  /*0270*/  BSYNC.RECONVERGENT B0 ;  /* 0x0000000000007941 */ /* 0x000fea0003800200 */
.L_x_2063:
[----:B------:R-:W-:Y:S06]  /*0280*/  BAR.SYNC.DEFER_BLOCKING 0x0 ;  /* 0x0000000000007b1d */ /* 0x000fec0000010000 */
[----:B------:R-:W-:Y:S05]  /*0290*/  @!P2 BRA `(.L_x_2065) ;  /* 0x000000000030a947 */ /* 0x000fea0003800000 */
.L_x_2066:
        /* <DEDUP_REMOVED lines=12> */
.L_x_2065:
        /* <DEDUP_REMOVED lines=41> */
.L_x_2067:
        /* <DEDUP_REMOVED lines=9> */
.L_x_3209:


//--------------------- .text.contiguous_reduce3_i32 --------------------------
	.section	.text.contiguous_reduce3_i32,"ax",@progbits
	.align	128
        .global         contiguous_reduce3_i32
        .type           contiguous_reduce3_i32,@function
        .size           contiguous_reduce3_i32,(.L_x_3147 - contiguous_reduce3_i32)
        .other          contiguous_reduce3_i32,@"STO_CUDA_ENTRY STV_DEFAULT"
contiguous_reduce3_i32:
.text.contiguous_reduce3_i32:
        /* <DEDUP_REMOVED lines=44> */
.L_x_2086:
        /* <DEDUP_REMOVED lines=27> */
.L_x_2070:
[----:B------:R-:W-:Y:S01]  /*0470*/  MOV R26, R0 ;  /* 0x00000000001a7202 */ /* 0x000fe20000000f00 */
[----:B------:R-:W-:Y:S01]  /*0480*/  IMAD.MOV.U32 R2, RZ, RZ, R34 ;  /* 0x000000ffff027224 */ /* 0x000fe200078e0022 */
[----:B------:R-:W-:Y:S02]  /*0490*/  MOV R3, R35 ;  /* 0x0000002300037202 */ /* 0x000fe40000000f00 */
[----:B------:R-:W-:-:S07]  /*04a0*/  MOV R10, 0x4c0 ;  /* 0x000004c0000a7802 */ /* 0x000fce0000000f00 */
[----:B012-4-:R-:W-:Y:S05]  /*04b0*/  CALL.REL.NOINC `($__internal_48_$__cuda_sm20_div_s64) ;  /* 0x0000003000887944 */ /* 0x017fea0003c00000 */
        /* <DEDUP_REMOVED lines=10> */
.L_x_2071:
        /* <DEDUP_REMOVED lines=33> */
.L_x_2072:
[----:B------:R-:W-:Y:S01]  /*0770*/  MOV R2, R28 ;  /* 0x0000001c00027202 */ /* 0x000fe20000000f00 */
[----:B------:R-:W-:Y:S01]  /*0780*/  IMAD.MOV.U32 R3, RZ, RZ, R29 ;  /* 0x000000ffff037224 */ /* 0x000fe200078e001d */
[----:B------:R-:W-:-:S07]  /*0790*/  MOV R10, 0x7b0 ;  /* 0x000007b0000a7802 */ /* 0x000fce0000000f00 */
[----:B0---4-:R-:W-:Y:S05]  /*07a0*/  CALL.REL.NOINC `($__internal_48_$__cuda_sm20_div_s64) ;  /* 0x0000002c00cc7944 */ /* 0x011fea0003c00000 */
        /* <DEDUP_REMOVED lines=9> */
.L_x_2073:
        /* <DEDUP_REMOVED lines=34> */
.L_x_2074:
[----:B------:R-:W-:Y:S01]  /*0a60*/  IMAD.MOV.U32 R26, RZ, RZ, R0 ;  /* 0x000000ffff1a7224 */ /* 0x000fe200078e0000 */
[----:B------:R-:W-:Y:S01]  /*0a70*/  MOV R2, R36 ;  /* 0x0000002400027202 */ /* 0x000fe20000000f00 */
[----:B------:R-:W-:Y:S01]  /*0a80*/  IMAD.MOV.U32 R3, RZ, RZ, R37 ;  /* 0x000000ffff037224 */ /* 0x000fe200078e0025 */
[----:B------:R-:W-:-:S07]  /*0a90*/  MOV R10, 0xab0 ;  /* 0x00000ab0000a7802 */ /* 0x000fce0000000f00 */
[----:B0---4-:R-:W-:Y:S05]  /*0aa0*/  CALL.REL.NOINC `($__internal_48_$__cuda_sm20_div_s64) ;  /* 0x0000002c000c7944 */ /* 0x011fea0003c00000 */
        /* <DEDUP_REMOVED lines=10> */
.L_x_2075:
        /* <DEDUP_REMOVED lines=34> */
.L_x_2076:
        /* <DEDUP_REMOVED lines=13> */
.L_x_2077:
        /* <DEDUP_REMOVED lines=35> */
.L_x_2078:
[----:B------:R-:W-:Y:S01]  /*1070*/  MOV R26, R28 ;  /* 0x0000001c001a7202 */ /* 0x000fe20000000f00 */
[----:B------:R-:W-:Y:S01]  /*1080*/  IMAD.MOV.U32 R2, RZ, RZ, R34 ;  /* 0x000000ffff027224 */ /* 0x000fe200078e0022 */
[----:B------:R-:W-:Y:S02]  /*1090*/  MOV R3, R35 ;  /* 0x0000002300037202 */ /* 0x000fe40000000f00 */
[----:B------:R-:W-:-:S07]  /*10a0*/  MOV R10, 0x10c0 ;  /* 0x000010c0000a7802 */ /* 0x000fce0000000f00 */
[----:B0---4-:R-:W-:Y:S05]  /*10b0*/  CALL.REL.NOINC `($__internal_48_$__cuda_sm20_div_s64) ;  /* 0x0000002400887944 */ /* 0x011fea0003c00000 */
        /* <DEDUP_REMOVED lines=9> */
.L_x_2079:
        /* <DEDUP_REMOVED lines=34> */
.L_x_2080:
        /* <DEDUP_REMOVED lines=13> */
.L_x_2081:
        /* <DEDUP_REMOVED lines=34> */
.L_x_2082:
        /* <DEDUP_REMOVED lines=15> */
.L_x_2083:
        /* <DEDUP_REMOVED lines=33> */
.L_x_2084:
[----:B------:R-:W-:Y:S01]  /*1960*/  IMAD.MOV.U32 R2, RZ, RZ, R32 ;  /* 0x000000ffff027224 */ /* 0x000fe200078e0020 */
[----:B------:R-:W-:Y:S02]  /*1970*/  MOV R3, R33 ;  /* 0x0000002100037202 */ /* 0x000fe40000000f00 */
[----:B------:R-:W-:-:S07]  /*1980*/  MOV R10, 0x19a0 ;  /* 0x000019a0000a7802 */ /* 0x000fce0000000f00 */
[----:B0---4-:R-:W-:Y:S05]  /*1990*/  CALL.REL.NOINC `($__internal_48_$__cuda_sm20_div_s64) ;  /* 0x0000001c00507944 */ /* 0x011fea0003c00000 */
        /* <DEDUP_REMOVED lines=8> */
.L_x_2085:
        /* <DEDUP_REMOVED lines=13> */
.L_x_2069:
        /* <DEDUP_REMOVED lines=33> */
.L_x_2088:
[----:B------:R-:W-:Y:S01]  /*1d00*/  IMAD.MOV.U32 R26, RZ, RZ, R0 ;  /* 0x000000ffff1a7224 */ /* 0x000fe200078e0000 */
[----:B------:R-:W-:Y:S01]  /*1d10*/  MOV R2, R14 ;  /* 0x0000000e00027202 */ /* 0x000fe20000000f00 */
[----:B------:R-:W-:Y:S01]  /*1d20*/  IMAD.MOV.U32 R3, RZ, RZ, R15 ;  /* 0x000000ffff037224 */ /* 0x000fe200078e000f */
[----:B------:R-:W-:-:S07]  /*1d30*/  MOV R10, 0x1d50 ;  /* 0x00001d50000a7802 */ /* 0x000fce0000000f00 */
[----:B0-----:R-:W-:Y:S05]  /*1d40*/  CALL.REL.NOINC `($__internal_48_$__cuda_sm20_div_s64) ;  /* 0x0000001800647944 */ /* 0x001fea0003c00000 */
        /* <DEDUP_REMOVED lines=10> */
.L_x_2089:
        /* <DEDUP_REMOVED lines=35> */
.L_x_2090:
[----:B------:R-:W-:Y:S01]  /*2020*/  IMAD.MOV.U32 R2, RZ, RZ, R14 ;  /* 0x000000ffff027224 */ /* 0x000fe200078e000e */
[----:B------:R-:W-:Y:S02]  /*2030*/  MOV R3, R15 ;  /* 0x0000000f00037202 */ /* 0x000fe40000000f00 */
[----:B------:R-:W-:-:S07]  /*2040*/  MOV R10, 0x2060 ;  /* 0x00002060000a7802 */ /* 0x000fce0000000f00 */
[----:B0-----:R-:W-:Y:S05]  /*2050*/  CALL.REL.NOINC `($__internal_48_$__cuda_sm20_div_s64) ;  /* 0x0000001400a07944 */ /* 0x001fea0003c00000 */
        /* <DEDUP_REMOVED lines=9> */
.L_x_2091:
        /* <DEDUP_REMOVED lines=36> */
.L_x_2092:
[----:B------:R-:W-:Y:S01]  /*2330*/  MOV R26, R16 ;  /* 0x00000010001a7202 */ /* 0x000fe20000000f00 */
        /* <DEDUP_REMOVED lines=13> */
.L_x_2093:
        /* <DEDUP_REMOVED lines=37> */
.L_x_2094:
[----:B------:R-:W-:Y:S02]  /*2660*/  MOV R2, R16 ;  /* 0x0000001000027202 */ /* 0x000fe40000000f00 */
[----:B------:R-:W-:Y:S02]  /*2670*/  MOV R3, R17 ;  /* 0x0000001100037202 */ /* 0x000fe40000000f00 */
[----:B------:R-:W-:-:S07]  /*2680*/  MOV R10, 0x26a0 ;  /* 0x000026a0000a7802 */ /* 0x000fce0000000f00 */
[----:B0-----:R-:W-:Y:S05]  /*2690*/  CALL.REL.NOINC `($__internal_48_$__cuda_sm20_div_s64) ;  /* 0x0000001000107944 */ /* 0x001fea0003c00000 */
        /* <DEDUP_REMOVED lines=8> */
.L_x_2095:
        /* <DEDUP_REMOVED lines=10> */
.L_x_2087:
        /* <DEDUP_REMOVED lines=31> */
.L_x_2097:
[----:B------:R-:W-:Y:S01]  /*29b0*/  MOV R26, R0 ;  /* 0x00000000001a7202 */ /* 0x000fe20000000f00 */
[----:B------:R-:W-:Y:S01]  /*29c0*/  IMAD.MOV.U32 R2, RZ, RZ, R14 ;  /* 0x000000ffff027224 */ /* 0x000fe200078e000e */
[----:B------:R-:W-:Y:S02]  /*29d0*/  MOV R3, R15 ;  /* 0x0000000f00037202 */ /* 0x000fe40000000f00 */
[----:B------:R-:W-:-:S07]  /*29e0*/  MOV R10, 0x2a00 ;  /* 0x00002a00000a7802 */ /* 0x000fce0000000f00 */
[----:B0-----:R-:W-:Y:S05]  /*29f0*/  CALL.REL.NOINC `($__internal_48_$__cuda_sm20_div_s64) ;  /* 0x0000000c00387944 */ /* 0x001fea0003c00000 */
        /* <DEDUP_REMOVED lines=10> */
.L_x_2098:
        /* <DEDUP_REMOVED lines=36> */
.L_x_2099:
[----:B------:R-:W-:Y:S01]  /*2ce0*/  MOV R2, R14 ;  /* 0x0000000e00027202 */ /* 0x000fe20000000f00 */
[----:B------:R-:W-:Y:S01]  /*2cf0*/  IMAD.MOV.U32 R3, RZ, RZ, R15 ;  /* 0x000000ffff037224 */ /* 0x000fe200078e000f */
[----:B------:R-:W-:-:S07]  /*2d00*/  MOV R10, 0x2d20 ;  /* 0x00002d20000a7802 */ /* 0x000fce0000000f00 */
[----:B0-----:R-:W-:Y:S05]  /*2d10*/  CALL.REL.NOINC `($__internal_48_$__cuda_sm20_div_s64) ;  /* 0x0000000800707944 */ /* 0x001fea0003c00000 */
        /* <DEDUP_REMOVED lines=8> */
.L_x_2100:
        /* <DEDUP_REMOVED lines=10> */
.L_x_2096:
        /* <DEDUP_REMOVED lines=29> */
.L_x_2101:
[----:B------:R-:W-:-:S07]  /*3010*/  MOV R12, 0x3030 ;  /* 0x00003030000c7802 */ /* 0x000fce0000000f00 */
[----:B0-----:R-:W-:Y:S05]  /*3020*/  CALL.REL.NOINC `($__internal_49_$__cuda_sm20_rem_s64) ;  /* 0x0000000800f87944 */ /* 0x001fea0003c00000 */
.L_x_2102:
[----:B------:R-:W1:Y:S02]  /*3030*/  LDC.64 R10, c[0x0][0x398] ;  /* 0x0000e600ff0a7b82 */ /* 0x000e640000000a00 */
[----:B-1----:R-:W-:-:S06]  /*3040*/  IMAD.WIDE.U32 R10, R4, 0x8, R10 ;  /* 0x00000008040a7825 */ /* 0x002fcc00078e000a */
[----:B------:R-:W2:Y:S02]  /*3050*/  LDG.E.64 R10, desc[UR10][R10.64] ;  /* 0x0000000a0a0a7981 */ /* 0x000ea4000c1e1b00 */
[-C--:B--2---:R-:W-:Y:S02]  /*3060*/  IMAD R13, R11, R2.reuse, RZ ;  /* 0x000000020b0d7224 */ /* 0x084fe400078e02ff */
[----:B------:R-:W-:-:S04]  /*3070*/  IMAD.WIDE.U32 R32, R10, R2, R32 ;  /* 0x000000020a207225 */ /* 0x000fc800078e0020 */
[----:B------:R-:W-:-:S05]  /*3080*/  IMAD R13, R10, R3, R13 ;  /* 0x000000030a0d7224 */ /* 0x000fca00078e020d */
[----:B------:R-:W-:-:S07]  /*3090*/  IADD3 R33, PT, PT, R33, R13, RZ ;  /* 0x0000000d21217210 */ /* 0x000fce0007ffe0ff */
.L_x_2068:
        /* <DEDUP_REMOVED lines=30> */
.L_x_2105:
        /* <DEDUP_REMOVED lines=28> */
.L_x_2104:
        /* <DEDUP_REMOVED lines=19> */
.L_x_2107:
        /* <DEDUP_REMOVED lines=13> */
.L_x_2108:
[----:B0-----:R-:W-:-:S04]  /*3640*/  @!P1 IMAD R5, R4, UR9, RZ ;  /* 0x0000000904059c24 */ /* 0x001fc8000f8e02ff */
[----:B------:R-:W-:-:S05]  /*3650*/  @!P1 IMAD R5, R5, 0x4, R0 ;  /* 0x0000000405059824 */ /* 0x000fca00078e0200 */
[----:B------:R-:W2:Y:S02]  /*3660*/  @!P1 LDS R2, [R5] ;  /* 0x0000000005029984 */ /* 0x000ea40000000800 */
[----:B--2---:R-:W-:-:S07]  /*3670*/  @!P1 IADD3 R3, PT, PT, R3, R2, RZ ;  /* 0x0000000203039210 */ /* 0x004fce0007ffe0ff */
.L_x_2106:
[----:B--2---:R3:W-:Y:S02]  /*3680*/  STS [R0], R3 ;  /* 0x0000000300007388 */ /* 0x0047e40000000800 */
.L_x_2103:
[----:B------:R-:W4:Y:S02]  /*3690*/  LDCU.64 UR6, c[0x0][0x380] ;  /* 0x00007000ff0677ac */ /* 0x000f240008000a00 */
[----:B----4-:R-:W-:-:S04]  /*36a0*/  LEA R4, P0, R6, UR6, 0x2 ;  /* 0x0000000606047c11 */ /* 0x010fc8000f8010ff */
[----:B01----:R-:W-:-:S05]  /*36b0*/  LEA.HI.X R5, R6, UR7, RZ, 0x2, P0 ;  /* 0x0000000706057c11 */ /* 0x003fca00080f14ff */
[----:B--2---:R-:W-:Y:S01]  /*36c0*/  REDG.E.ADD.STRONG.GPU desc[UR10][R4.64], R3 ;  /* 0x000000030400798e */ /* 0x004fe2000c12e10a */
[----:B------:R-:W-:Y:S05]  /*36d0*/  EXIT ;  /* 0x000000000000794d */ /* 0x000fea0003800000 */
        .weak           $__internal_48_$__cuda_sm20_div_s64
        .type           $__internal_48_$__cuda_sm20_div_s64,@function
        .size           $__internal_48_$__cuda_sm20_div_s64,($__internal_49_$__cuda_sm20_rem_s64 - $__internal_48_$__cuda_sm20_div_s64)
$__internal_48_$__cuda_sm20_div_s64:
        /* <DEDUP_REMOVED lines=82> */
[----:B------:R-:W-:Y:S06]  /*3c00*/  RET.REL.NODEC R10 `(contiguous_reduce3_i32) ;  /* 0xffffffc00afc7950 */ /* 0x000fec0003c3ffff */
        .weak           $__internal_49_$__cuda_sm20_rem_s64
        .type           $__internal_49_$__cuda_sm20_rem_s64,@function
        .size           $__internal_49_$__cuda_sm20_rem_s64,(.L_x_3147 - $__internal_49_$__cuda_sm20_rem_s64)
$__internal_49_$__cuda_sm20_rem_s64:
        /* <DEDUP_REMOVED lines=65> */
[----:B------:R-:W-:Y:S06]  /*4020*/  RET.REL.NODEC R12 `(contiguous_reduce3_i32) ;  /* 0xffffffbc0cf47950 */ /* 0x000fec0003c3ffff */
.L_x_2109:
        /* <DEDUP_REMOVED lines=13> */
.L_x_3147:


//--------------------- .text.contiguous_reduce22_i32 --------------------------
	.section	.text.contiguous_reduce22_i32,"ax",@progbits
	.align	128
        .global         contiguous_reduce22_i32
        .type           contiguous_reduce22_i32,@function
        .size           contiguous_reduce22_i32,(.L_x_3211 - contiguous_reduce22_i32)
        .other          contiguous_reduce22_i32,@"STO_CUDA_ENTRY STV_DEFAULT"
contiguous_reduce22_i32:
.text.contiguous_reduce22_i32:
        /* <DEDUP_REMOVED lines=49> */
.L_x_2111:
[----:B------:R-:W-:Y:S05]  /*0310*/  BSYNC.RECONVERGENT B0 ;  /* 0x0000000000007941 */ /* 0x000fea0003800200 */
.L_x_2110:
[----:B------:R-:W-:Y:S06]  /*0320*/  BAR.SYNC.DEFER_BLOCKING 0x0 ;  /* 0x0000000000007b1d */ /* 0x000fec0000010000 */
[----:B------:R-:W-:Y:S05]  /*0330*/  @!P1 BRA `(.L_x_2112) ;  /* 0x00000000002c9947 */ /* 0x000fea0003800000 */
.L_x_2113:
        /* <DEDUP_REMOVED lines=11> */
.L_x_2112:
        /* <DEDUP_REMOVED lines=44> */
.L_x_2114:
        /* <DEDUP_REMOVED lines=13> */
.L_x_3211:


//--------------------- .text.contiguous_reduce2_i32 --------------------------
	.section	.text.contiguous_reduce2_i32,"ax",@progbits
	.align	128
        .global         contiguous_reduce2_i32
        .type           contiguous_reduce2_i32,@function
        .size           contiguous_reduce2_i32,(.L_x_3149 - contiguous_reduce2_i32)
        .other          contiguous_reduce2_i32,@"STO_CUDA_ENTRY STV_DEFAULT"
contiguous_reduce2_i32:
.text.contiguous_reduce2_i32:
        /* <DEDUP_REMOVED lines=46> */
.L_x_2143:
        /* <DEDUP_REMOVED lines=32> */
.L_x_2120:
[----:B------:R-:W-:Y:S01]  /*04e0*/  MOV R26, R6 ;  /* 0x00000006001a7202 */ /* 0x000fe20000000f00 */
[----:B------:R-:W-:Y:S01]  /*04f0*/  IMAD.MOV.U32 R13, RZ, RZ, R7 ;  /* 0x000000ffff0d7224 */ /* 0x000fe200078e0007 */
[----:B------:R-:W-:Y:S01]  /*0500*/  MOV R14, R34 ;  /* 0x00000022000e7202 */ /* 0x000fe20000000f00 */
[----:B------:R-:W-:Y:S01]  /*0510*/  IMAD.MOV.U32 R11, RZ, RZ, R35 ;  /* 0x000000ffff0b7224 */ /* 0x000fe200078e0023 */
[----:B------:R-:W-:-:S07]  /*0520*/  MOV R12, 0x540 ;  /* 0x00000540000c7802 */ /* 0x000fce0000000f00 */
[----:B-1----:R-:W-:Y:S05]  /*0530*/  CALL.REL.NOINC `($__internal_50_$__cuda_sm20_div_s64) ;  /* 0x0000006400587944 */ /* 0x002fea0003c00000 */
        /* <DEDUP_REMOVED lines=9> */
.L_x_2121:
[----:B------:R-:W-:Y:S05]  /*05d0*/  BSYNC.RECONVERGENT B1 ;  /* 0x0000000000017941 */ /* 0x000fea0003800200 */
.L_x_2119:
        /* <DEDUP_REMOVED lines=34> */
.L_x_2123:
[----:B------:R-:W-:Y:S01]  /*0800*/  IMAD.MOV.U32 R26, RZ, RZ, R20 ;  /* 0x000000ffff1a7224 */ /* 0x000fe200078e0014 */
[----:B------:R-:W-:Y:S01]  /*0810*/  MOV R13, R9 ;  /* 0x00000009000d7202 */ /* 0x000fe20000000f00 */
[----:B------:R-:W-:Y:S01]  /*0820*/  IMAD.MOV.U32 R14, RZ, RZ, R34 ;  /* 0x000000ffff0e7224 */ /* 0x000fe200078e0022 */
[----:B------:R-:W-:Y:S02]  /*0830*/  MOV R11, R35 ;  /* 0x00000023000b7202 */ /* 0x000fe40000000f00 */
[----:B------:R-:W-:-:S07]  /*0840*/  MOV R12, 0x860 ;  /* 0x00000860000c7802 */ /* 0x000fce0000000f00 */
[----:B------:R-:W-:Y:S05]  /*0850*/  CALL.REL.NOINC `($__internal_50_$__cuda_sm20_div_s64) ;  /* 0x0000006000907944 */ /* 0x000fea0003c00000 */
        /* <DEDUP_REMOVED lines=9> */
.L_x_2124:
[----:B------:R-:W-:Y:S05]  /*08f0*/  BSYNC.RECONVERGENT B1 ;  /* 0x0000000000017941 */ /* 0x000fea0003800200 */
.L_x_2122:
        /* <DEDUP_REMOVED lines=33> */
.L_x_2126:
[----:B------:R-:W-:Y:S01]  /*0b10*/  IMAD.MOV.U32 R26, RZ, RZ, R36 ;  /* 0x000000ffff1a7224 */ /* 0x000fe200078e0024 */
[----:B------:R-:W-:Y:S01]  /*0b20*/  MOV R13, R37 ;  /* 0x00000025000d7202 */ /* 0x000fe20000000f00 */
[----:B------:R-:W-:Y:S01]  /*0b30*/  IMAD.MOV.U32 R14, RZ, RZ, R20 ;  /* 0x000000ffff0e7224 */ /* 0x000fe200078e0014 */
[----:B------:R-:W-:Y:S02]  /*0b40*/  MOV R11, R21 ;  /* 0x00000015000b7202 */ /* 0x000fe40000000f00 */
[----:B------:R-:W-:-:S07]  /*0b50*/  MOV R12, 0xb70 ;  /* 0x00000b70000c7802 */ /* 0x000fce0000000f00 */
[----:B------:R-:W-:Y:S05]  /*0b60*/  CALL.REL.NOINC `($__internal_50_$__cuda_sm20_div_s64) ;  /* 0x0000005c00cc7944 */ /* 0x000fea0003c00000 */
        /* <DEDUP_REMOVED lines=10> */
.L_x_2127:
[----:B------:R-:W-:Y:S05]  /*0c10*/  BSYNC.RECONVERGENT B1 ;  /* 0x0000000000017941 */ /* 0x000fea0003800200 */
.L_x_2125:
        /* <DEDUP_REMOVED lines=35> */
.L_x_2129:
[----:B------:R-:W-:Y:S01]  /*0e50*/  MOV R26, R34 ;  /* 0x00000022001a7202 */ /* 0x000fe20000000f00 */
[----:B------:R-:W-:Y:S01]  /*0e60*/  IMAD.MOV.U32 R13, RZ, RZ, R35 ;  /* 0x000000ffff0d7224 */ /* 0x000fe200078e0023 */
[----:B------:R-:W-:Y:S01]  /*0e70*/  MOV R14, R20 ;  /* 0x00000014000e7202 */ /* 0x000fe20000000f00 */
[----:B------:R-:W-:Y:S01]  /*0e80*/  IMAD.MOV.U32 R11, RZ, RZ, R21 ;  /* 0x000000ffff0b7224 */ /* 0x000fe200078e0015 */
[----:B------:R-:W-:-:S07]  /*0e90*/  MOV R12, 0xeb0 ;  /* 0x00000eb0000c7802 */ /* 0x000fce0000000f00 */
[----:B------:R-:W-:Y:S05]  /*0ea0*/  CALL.REL.NOINC `($__internal_50_$__cuda_sm20_div_s64) ;  /* 0x0000005800fc7944 */ /* 0x000fea0003c00000 */
        /* <DEDUP_REMOVED lines=11> */
.L_x_2130:
[----:B------:R-:W-:Y:S05]  /*0f60*/  BSYNC.RECONVERGENT B1 ;  /* 0x0000000000017941 */ /* 0x000fea0003800200 */
.L_x_2128:
        /* <DEDUP_REMOVED lines=36> */
.L_x_2132:
        /* <DEDUP_REMOVED lines=16> */
.L_x_2133:
[----:B------:R-:W-:Y:S05]  /*12b0*/  BSYNC.RECONVERGENT B1 ;  /* 0x0000000000017941 */ /* 0x000fea0003800200 */
.L_x_2131:
        /* <DEDUP_REMOVED lines=35> */
.L_x_2135:
        /* <DEDUP_REMOVED lines=17> */
.L_x_2136:
[----:B------:R-:W-:Y:S05]  /*1600*/  BSYNC.RECONVERGENT B1 ;  /* 0x0000000000017941 */ /* 0x000fea0003800200 */
.L_x_2134:
        /* <DEDUP_REMOVED lines=35> */
.L_x_2138:
        /* <DEDUP_REMOVED lines=16> */
.L_x_2139:
[----:B------:R-:W-:Y:S05]  /*1940*/  BSYNC.RECONVERGENT B1 ;  /* 0x0000000000017941 */ /* 0x000fea0003800200 */
.L_x_2137:
        /* <DEDUP_REMOVED lines=35> */
.L_x_2141:
        /* <DEDUP_REMOVED lines=16> */
.L_x_2142:
[----:B------:R-:W-:Y:S05]  /*1c80*/  BSYNC.RECONVERGENT B1 ;  /* 0x0000000000017941 */ /* 0x000fea0003800200 */
.L_x_2140:
        /* <DEDUP_REMOVED lines=8> */
.L_x_2118:
        /* <DEDUP_REMOVED lines=36> */
.L_x_2146:
[----:B------:R-:W-:Y:S01]  /*1f50*/  MOV R26, R6 ;  /* 0x00000006001a7202 */ /* 0x000fe20000000f00 */
[----:B------:R-:W-:Y:S01]  /*1f60*/  IMAD.MOV.U32 R13, RZ, RZ, R7 ;  /* 0x000000ffff0d7224 */ /* 0x000fe200078e0007 */
[----:B------:R-:W-:Y:S01]  /*1f70*/  MOV R14, R16 ;  /* 0x00000010000e7202 */ /* 0x000fe20000000f00 */
[----:B------:R-:W-:Y:S01]  /*1f80*/  IMAD.MOV.U32 R11, RZ, RZ, R17 ;  /* 0x000000ffff0b7224 */ /* 0x000fe200078e0011 */
[----:B------:R-:W-:-:S07]  /*1f90*/  MOV R12, 0x1fb0 ;  /* 0x00001fb0000c7802 */ /* 0x000fce0000000f00 */
[----:B------:R-:W-:Y:S05]  /*1fa0*/  CALL.REL.NOINC `($__internal_50_$__cuda_sm20_div_s64) ;  /* 0x0000004800bc7944 */ /* 0x000fea0003c00000 */
        /* <DEDUP_REMOVED lines=9> */
.L_x_2147:
[----:B------:R-:W-:Y:S05]  /*2040*/  BSYNC.RECONVERGENT B1 ;  /* 0x0000000000017941 */ /* 0x000fea0003800200 */
.L_x_2145:
        /* <DEDUP_REMOVED lines=34> */
.L_x_2149:
        /* <DEDUP_REMOVED lines=17> */
.L_x_2150:
[----:B------:R-:W-:Y:S05]  /*2380*/  BSYNC.RECONVERGENT B1 ;  /* 0x0000000000017941 */ /* 0x000fea0003800200 */
.L_x_2148:
        /* <DEDUP_REMOVED lines=36> */
.L_x_2152:
        /* <DEDUP_REMOVED lines=16> */
.L_x_2153:
[----:B------:R-:W-:Y:S05]  /*26d0*/  BSYNC.RECONVERGENT B1 ;  /* 0x0000000000017941 */ /* 0x000fea0003800200 */
.L_x_2151:
        /* <DEDUP_REMOVED lines=35> */
.L_x_2155:
[----:B------:R-:W-:Y:S01]  /*2910*/  MOV R26, R18 ;  /* 0x00000012001a7202 */ /* 0x000fe20000000f00 */
[----:B------:R-:W-:Y:S01]  /*2920*/  IMAD.MOV.U32 R13, RZ, RZ, R19 ;  /* 0x000000ffff0d7224 */ /* 0x000fe200078e0013 */
[----:B------:R-:W-:Y:S01]  /*2930*/  MOV R14, R16 ;  /* 0x00000010000e7202 */ /* 0x000fe20000000f00 */
[----:B------:R-:W-:Y:S01]  /*2940*/  IMAD.MOV.U32 R11, RZ, RZ, R17 ;  /* 0x000000ffff0b7224 */ /* 0x000fe200078e0011 */
[----:B------:R-:W-:-:S07]  /*2950*/  MOV R12, 0x2970 ;  /* 0x00002970000c7802 */ /* 0x000fce0000000f00 */
[----:B------:R-:W-:Y:S05]  /*2960*/  CALL.REL.NOINC `($__internal_50_$__cuda_sm20_div_s64) ;  /* 0x00000040004c7944 */ /* 0x000fea0003c00000 */
        /* <DEDUP_REMOVED lines=10> */
.L_x_2156:
[----:B------:R-:W-:Y:S05]  /*2a10*/  BSYNC.RECONVERGENT B1 ;  /* 0x0000000000017941 */ /* 0x000fea0003800200 */
.L_x_2154:
[----:B------:R-:W-:Y:S01]  /*2a20*/  MOV R36, R22 ;  /* 0x0000001600247202 */ /* 0x000fe20000000f00 */
[----:B------:R-:W-:Y:S02]  /*2a30*/  IMAD R11, R11, R38, RZ ;  /* 0x000000260b0b7224 */ /* 0x000fe400078e02ff */
[----:B------:R-:W-:Y:S02]  /*2a40*/  VIADD R8, R8, 0xfffffffe ;  /* 0xfffffffe08087836 */ /* 0x000fe40000000000 */
[----:B------:R-:W-:-:S04]  /*2a50*/  IMAD.WIDE.U32 R22, R38, R10, R36 ;  /* 0x0000000a26167225 */ /* 0x000fc800078e0024 */
[----:B------:R-:W-:-:S05]  /*2a60*/  IMAD R11, R39, R10, R11 ;  /* 0x0000000a270b7224 */ /* 0x000fca00078e020b */
[----:B------:R-:W-:-:S07]  /*2a70*/  IADD3 R23, PT, PT, R23, R11, RZ ;  /* 0x0000000b17177210 */ /* 0x000fce0007ffe0ff */
.L_x_2144:
        /* <DEDUP_REMOVED lines=30> */
.L_x_2158:
[----:B------:R-:W-:Y:S01]  /*2c60*/  MOV R18, R6 ;  /* 0x0000000600127202 */ /* 0x000fe20000000f00 */
[----:B------:R-:W-:Y:S01]  /*2c70*/  IMAD.MOV.U32 R19, RZ, RZ, R7 ;  /* 0x000000ffff137224 */ /* 0x000fe200078e0007 */
[----:B------:R-:W-:Y:S01]  /*2c80*/  MOV R24, R10 ;  /* 0x0000000a00187202 */ /* 0x000fe20000000f00 */
[----:B------:R-:W-:Y:S01]  /*2c90*/  IMAD.MOV.U32 R21, RZ, RZ, R11 ;  /* 0x000000ffff157224 */ /* 0x000fe200078e000b */
[----:B------:R-:W-:-:S07]  /*2ca0*/  MOV R26, 0x2cc0 ;  /* 0x00002cc0001a7802 */ /* 0x000fce0000000f00 */
[----:B------:R-:W-:Y:S05]  /*2cb0*/  CALL.REL.NOINC `($__internal_51_$__cuda_sm20_rem_s64) ;  /* 0x0000004000c47944 */ /* 0x000fea0003c00000 */
.L_x_2159:
[----:B------:R-:W-:Y:S05]  /*2cc0*/  BSYNC.RECONVERGENT B1 ;  /* 0x0000000000017941 */ /* 0x000fea0003800200 */
.L_x_2157:
        /* <DEDUP_REMOVED lines=30> */
.L_x_2161:
[----:B------:R-:W-:Y:S01]  /*2eb0*/  MOV R24, R10 ;  /* 0x0000000a00187202 */ /* 0x000fe20000000f00 */
[----:B------:R-:W-:Y:S01]  /*2ec0*/  IMAD.MOV.U32 R21, RZ, RZ, R11 ;  /* 0x000000ffff157224 */ /* 0x000fe200078e000b */
[----:B------:R-:W-:Y:S01]  /*2ed0*/  MOV R18, R20 ;  /* 0x0000001400127202 */ /* 0x000fe20000000f00 */
[----:B------:R-:W-:Y:S01]  /*2ee0*/  IMAD.MOV.U32 R19, RZ, RZ, R9 ;  /* 0x000000ffff137224 */ /* 0x000fe200078e0009 */
[----:B------:R-:W-:-:S07]  /*2ef0*/  MOV R26, 0x2f10 ;  /* 0x00002f10001a7802 */ /* 0x000fce0000000f00 */
[----:B------:R-:W-:Y:S05]  /*2f00*/  CALL.REL.NOINC `($__internal_51_$__cuda_sm20_rem_s64) ;  /* 0x0000004000307944 */ /* 0x000fea0003c00000 */
.L_x_2162:
[----:B------:R-:W-:Y:S05]  /*2f10*/  BSYNC.RECONVERGENT B1 ;  /* 0x0000000000017941 */ /* 0x000fea0003800200 */
.L_x_2160:
[----:B------:R-:W-:Y:S02]  /*2f20*/  IMAD R7, R7, R16, RZ ;  /* 0x0000001007077224 */ /* 0x000fe400078e02ff */
[----:B------:R-:W-:-:S04]  /*2f30*/  IMAD.WIDE.U32 R22, R16, R6, R22 ;  /* 0x0000000610167225 */ /* 0x000fc800078e0016 */
[----:B------:R-:W-:-:S05]  /*2f40*/  IMAD R7, R17, R6, R7 ;  /* 0x0000000611077224 */ /* 0x000fca00078e0207 */
[----:B------:R-:W-:-:S07]  /*2f50*/  IADD3 R23, PT, PT, R23, R7, RZ ;  /* 0x0000000717177210 */ /* 0x000fce0007ffe0ff */
.L_x_2117:
        /* <DEDUP_REMOVED lines=10> */
.L_x_2116:
        /* <DEDUP_REMOVED lines=18> */
.L_x_2190:
        /* <DEDUP_REMOVED lines=30> */
.L_x_2167:
[----:B------:R-:W-:Y:S01]  /*3300*/  IMAD.MOV.U32 R26, RZ, RZ, R18 ;  /* 0x000000ffff1a7224 */ /* 0x000fe200078e0012 */
[----:B------:R-:W-:Y:S01]  /*3310*/  MOV R13, R19 ;  /* 0x00000013000d7202 */ /* 0x000fe20000000f00 */
[----:B------:R-:W-:Y:S01]  /*3320*/  IMAD.MOV.U32 R14, RZ, RZ, R20 ;  /* 0x000000ffff0e7224 */ /* 0x000fe200078e0014 */
[----:B------:R-:W-:Y:S02]  /*3330*/  MOV R11, R21 ;  /* 0x00000015000b7202 */ /* 0x000fe40000000f00 */
[----:B------:R-:W-:-:S07]  /*3340*/  MOV R12, 0x3360 ;  /* 0x00003360000c7802 */ /* 0x000fce0000000f00 */
[----:B-1----:R-:W-:Y:S05]  /*3350*/  CALL.REL.NOINC `($__internal_50_$__cuda_sm20_div_s64) ;  /* 0x0000003400d07944 */ /* 0x002fea0003c00000 */
        /* <DEDUP_REMOVED lines=9> */
.L_x_2168:
[----:B------:R-:W-:Y:S05]  /*33f0*/  BSYNC.RECONVERGENT B1 ;  /* 0x0000000000017941 */ /* 0x000fea0003800200 */
.L_x_2166:
        /* <DEDUP_REMOVED lines=39> */
.L_x_2170:
[----:B------:R-:W-:Y:S01]  /*3670*/  IMAD.MOV.U32 R26, RZ, RZ, R36 ;  /* 0x000000ffff1a7224 */ /* 0x000fe200078e0024 */
[----:B------:R-:W-:Y:S01]  /*3680*/  MOV R13, R37 ;  /* 0x00000025000d7202 */ /* 0x000fe20000000f00 */
[----:B------:R-:W-:Y:S01]  /*3690*/  IMAD.MOV.U32 R14, RZ, RZ, R38 ;  /* 0x000000ffff0e7224 */ /* 0x000fe200078e0026 */
[----:B------:R-:W-:Y:S02]  /*36a0*/  MOV R11, R39 ;  /* 0x00000027000b7202 */ /* 0x000fe40000000f00 */
[----:B------:R-:W-:-:S07]  /*36b0*/  MOV R12, 0x36d0 ;  /* 0x000036d0000c7802 */ /* 0x000fce0000000f00 */
[----:B-1----:R-:W-:Y:S05]  /*36c0*/  CALL.REL.NOINC `($__internal_50_$__cuda_sm20_div_s64) ;  /* 0x0000003000f47944 */ /* 0x002fea0003c00000 */
        /* <DEDUP_REMOVED lines=11> */
.L_x_2171:
[----:B------:R-:W-:Y:S05]  /*3780*/  BSYNC.RECONVERGENT B1 ;  /* 0x0000000000017941 */ /* 0x000fea0003800200 */
.L_x_2169:
        /* <DEDUP_REMOVED lines=37> */
.L_x_2173:
        /* <DEDUP_REMOVED lines=17> */
.L_x_2174:
[----:B------:R-:W-:Y:S05]  /*3af0*/  BSYNC.RECONVERGENT B1 ;  /* 0x0000000000017941 */ /* 0x000fea0003800200 */
.L_x_2172:
        /* <DEDUP_REMOVED lines=38> */
.L_x_2176:
        /* <DEDUP_REMOVED lines=17> */
.L_x_2177:
[----:B------:R-:W-:Y:S05]  /*3e70*/  BSYNC.RECONVERGENT B1 ;  /* 0x0000000000017941 */ /* 0x000fea0003800200 */
.L_x_2175:
        /* <DEDUP_REMOVED lines=38> */
.L_x_2179:
        /* <DEDUP_REMOVED lines=17> */
.L_x_2180:
[----:B------:R-:W-:Y:S05]  /*41f0*/  BSYNC.RECONVERGENT B1 ;  /* 0x0000000000017941 */ /* 0x000fea0003800200 */
.L_x_2178:
        /* <DEDUP_REMOVED lines=40> */
.L_x_2182:
        /* <DEDUP_REMOVED lines=17> */
.L_x_2183:
[----:B------:R-:W-:Y:S05]  /*4590*/  BSYNC.RECONVERGENT B1 ;  /* 0x0000000000017941 */ /* 0x000fea0003800200 */
.L_x_2181:
        /* <DEDUP_REMOVED lines=40> */
.L_x_2185:
        /* <DEDUP_REMOVED lines=17> */
.L_x_2186:
[----:B------:R-:W-:Y:S05]  /*4930*/  BSYNC.RECONVERGENT B1 ;  /* 0x0000000000017941 */ /* 0x000fea0003800200 */
.L_x_2184:
        /* <DEDUP_REMOVED lines=38> */
.L_x_2188:
        /* <DEDUP_REMOVED lines=17> */
.L_x_2189:
[----:B------:R-:W-:Y:S05]  /*4cb0*/  BSYNC.RECONVERGENT B1 ;  /* 0x0000000000017941 */ /* 0x000fea0003800200 */
.L_x_2187:
        /* <DEDUP_REMOVED lines=15> */
.L_x_2165:
        /* <DEDUP_REMOVED lines=37> */
.L_x_2193:
[----:B------:R-:W-:Y:S01]  /*5000*/  MOV R26, R18 ;  /* 0x00000012001a7202 */ /* 0x000fe20000000f00 */
[----:B------:R-:W-:Y:S01]  /*5010*/  IMAD.MOV.U32 R14, RZ, RZ, R6 ;  /* 0x000000ffff0e7224 */ /* 0x000fe200078e0006 */
[----:B------:R-:W-:Y:S02]  /*5020*/  MOV R13, R19 ;  /* 0x00000013000d7202 */ /* 0x000fe40000000f00 */
[----:B------:R-:W-:Y:S02]  /*5030*/  MOV R11, R7 ;  /* 0x00000007000b7202 */ /* 0x000fe40000000f00 */
[----:B------:R-:W-:-:S07]  /*5040*/  MOV R12, 0x5060 ;  /* 0x00005060000c7802 */ /* 0x000fce0000000f00 */
[----:B------:R-:W-:Y:S05]  /*5050*/  CALL.REL.NOINC `($__internal_50_$__cuda_sm20_div_s64) ;  /* 0x0000001800907944 */ /* 0x000fea0003c00000 */
        /* <DEDUP_REMOVED lines=9> */
.L_x_2194:
[----:B------:R-:W-:Y:S05]  /*50f0*/  BSYNC.RECONVERGENT B1 ;  /* 0x0000000000017941 */ /* 0x000fea0003800200 */
.L_x_2192:
        /* <DEDUP_REMOVED lines=39> */
.L_x_2196:
[----:B------:R-:W-:Y:S01]  /*5370*/  MOV R26, R18 ;  /* 0x00000012001a7202 */ /* 0x000fe20000000f00 */
[----:B------:R-:W-:Y:S01]  /*5380*/  IMAD.MOV.U32 R13, RZ, RZ, R19 ;  /* 0x000000ffff0d7224 */ /* 0x000fe200078e0013 */
[----:B------:R-:W-:Y:S02]  /*5390*/  MOV R14, R6 ;  /* 0x00000006000e7202 */ /* 0x000fe40000000f00 */
[----:B------:R-:W-:Y:S02]  /*53a0*/  MOV R11, R7 ;  /* 0x00000007000b7202 */ /* 0x000fe40000000f00 */
[----:B------:R-:W-:-:S07]  /*53b0*/  MOV R12, 0x53d0 ;  /* 0x000053d0000c7802 */ /* 0x000fce0000000f00 */
[----:B------:R-:W-:Y:S05]  /*53c0*/  CALL.REL.NOINC `($__internal_50_$__cuda_sm20_div_s64) ;  /* 0x0000001400b47944 */ /* 0x000fea0003c00000 */
        /* <DEDUP_REMOVED lines=11> */
.L_x_2197:
[----:B------:R-:W-:Y:S05]  /*5480*/  BSYNC.RECONVERGENT B1 ;  /* 0x0000000000017941 */ /* 0x000fea0003800200 */
.L_x_2195:
        /* <DEDUP_REMOVED lines=40> */
.L_x_2199:
        /* <DEDUP_REMOVED lines=17> */
.L_x_2200:
[----:B------:R-:W-:Y:S05]  /*5820*/  BSYNC.RECONVERGENT B1 ;  /* 0x0000000000017941 */ /* 0x000fea0003800200 */
.L_x_2198:
        /* <DEDUP_REMOVED lines=40> */
.L_x_2202:
[----:B------:R-:W-:Y:S01]  /*5ab0*/  MOV R26, R18 ;  /* 0x00000012001a7202 */ /* 0x000fe20000000f00 */
[----:B------:R-:W-:Y:S01]  /*5ac0*/  IMAD.MOV.U32 R14, RZ, RZ, R20 ;  /* 0x000000ffff0e7224 */ /* 0x000fe200078e0014 */
[----:B------:R-:W-:Y:S02]  /*5ad0*/  MOV R13, R19 ;  /* 0x00000013000d7202 */ /* 0x000fe40000000f00 */
[----:B------:R-:W-:Y:S02]  /*5ae0*/  MOV R11, R21 ;  /* 0x00000015000b7202 */ /* 0x000fe40000000f00 */
[----:B------:R-:W-:-:S07]  /*5af0*/  MOV R12, 0x5b10 ;  /* 0x00005b10000c7802 */ /* 0x000fce0000000f00 */
[----:B------:R-:W-:Y:S05]  /*5b00*/  CALL.REL.NOINC `($__internal_50_$__cuda_sm20_div_s64) ;  /* 0x0000000c00e47944 */ /* 0x000fea0003c00000 */
        /* <DEDUP_REMOVED lines=11> */
.L_x_2203:
[----:B------:R-:W-:Y:S05]  /*5bc0*/  BSYNC.RECONVERGENT B1 ;  /* 0x0000000000017941 */ /* 0x000fea0003800200 */
.L_x_2201:
        /* <DEDUP_REMOVED lines=11> */
.L_x_2191:
        /* <DEDUP_REMOVED lines=35> */
.L_x_2206:
[----:B------:R-:W-:Y:S01]  /*5eb0*/  MOV R26, R18 ;  /* 0x00000012001a7202 */ /* 0x000fe20000000f00 */
[----:B------:R-:W-:Y:S01]  /*5ec0*/  IMAD.MOV.U32 R13, RZ, RZ, R19 ;  /* 0x000000ffff0d7224 */ /* 0x000fe200078e0013 */
[----:B------:R-:W-:Y:S02]  /*5ed0*/  MOV R14, R4 ;  /* 0x00000004000e7202 */ /* 0x000fe40000000f00 */
[----:B------:R-:W-:Y:S02]  /*5ee0*/  MOV R11, R5 ;  /* 0x00000005000b7202 */ /* 0x000fe40000000f00 */
[----:B------:R-:W-:-:S07]  /*5ef0*/  MOV R12, 0x5f10 ;  /* 0x00005f10000c7802 */ /* 0x000fce0000000f00 */
[----:B------:R-:W-:Y:S05]  /*5f00*/  CALL.REL.NOINC `($__internal_50_$__cuda_sm20_div_s64) ;  /* 0x0000000800e47944 */ /* 0x000fea0003c00000 */
        /* <DEDUP_REMOVED lines=8> */
.L_x_2207:
[----:B------:R-:W-:Y:S05]  /*5f90*/  BSYNC.RECONVERGENT B1 ;  /* 0x0000000000017941 */ /* 0x000fea0003800200 */
.L_x_2205:
        /* <DEDUP_REMOVED lines=39> */
.L_x_2209:
[----:B------:R-:W-:Y:S01]  /*6210*/  MOV R26, R18 ;  /* 0x00000012001a7202 */ /* 0x000fe20000000f00 */
[----:B------:R-:W-:Y:S01]  /*6220*/  IMAD.MOV.U32 R13, RZ, RZ, R19 ;  /* 0x000000ffff0d7224 */ /* 0x000fe200078e0013 */
[----:B------:R-:W-:Y:S02]  /*6230*/  MOV R14, R16 ;  /* 0x00000010000e7202 */ /* 0x000fe40000000f00 */
[----:B------:R-:W-:Y:S02]  /*6240*/  MOV R11, R17 ;  /* 0x00000011000b7202 */ /* 0x000fe40000000f00 */
[----:B------:R-:W-:-:S07]  /*6250*/  MOV R12, 0x6270 ;  /* 0x00006270000c7802 */ /* 0x000fce0000000f00 */
[----:B------:R-:W-:Y:S05]  /*6260*/  CALL.REL.NOINC `($__internal_50_$__cuda_sm20_div_s64) ;  /* 0x00000008000c7944 */ /* 0x000fea0003c00000 */
        /* <DEDUP_REMOVED lines=11> */
.L_x_2210:
[----:B------:R-:W-:Y:S05]  /*6320*/  BSYNC.RECONVERGENT B1 ;  /* 0x0000000000017941 */ /* 0x000fea0003800200 */
.L_x_2208:
        /* <DEDUP_REMOVED lines=11> */
.L_x_2204:
        /* <DEDUP_REMOVED lines=31> */
.L_x_2212:
[----:B------:R-:W-:Y:S01]  /*65d0*/  IMAD.MOV.U32 R24, RZ, RZ, R20 ;  /* 0x000000ffff187224 */ /* 0x000fe200078e0014 */
[----:B------:R-:W-:-:S07]  /*65e0*/  MOV R26, 0x6600 ;  /* 0x00006600001a7802 */ /* 0x000fce0000000f00 */
[----:B------:R-:W-:Y:S05]  /*65f0*/  CALL.REL.NOINC `($__internal_51_$__cuda_sm20_rem_s64) ;  /* 0x0000000800747944 */ /* 0x000fea0003c00000 */
[----:B------:R-:W-:Y:S02]  /*6600*/  MOV R4, R6 ;  /* 0x0000000600047202 */ /* 0x000fe40000000f00 */
[----:B------:R-:W-:-:S07]  /*6610*/  MOV R5, R7 ;  /* 0x0000000700057202 */ /* 0x000fce0000000f00 */
.L_x_2213:
[----:B------:R-:W-:Y:S05]  /*6620*/  BSYNC.RECONVERGENT B1 ;  /* 0x0000000000017941 */ /* 0x000fea0003800200 */
.L_x_2211:
        /* <DEDUP_REMOVED lines=9> */
.L_x_2164:
[----:B------:R-:W2:Y:S04]  /*66c0*/  LDG.E R8, desc[UR12][R8.64] ;  /* 0x0000000c08087981 */ /* 0x000ea8000c1e1900 */
[----:B--2---:R1:W-:Y:S02]  /*66d0*/  STS [R3], R8 ;  /* 0x0000000803007388 */ /* 0x0043e40000000800 */
.L_x_2163:
[----:B------:R-:W-:Y:S05]  /*66e0*/  BSYNC.RECONVERGENT B0 ;  /* 0x0000000000007941 */ /* 0x000fea0003800200 */
.L_x_2115:
[----:B------:R-:W-:Y:S01]  /*66f0*/  BAR.SYNC.DEFER_BLOCKING 0x0 ;  /* 0x0000000000007b1d */ /* 0x000fe20000010000 */
[----:B------:R-:W-:Y:S02]  /*6700*/  ISETP.GE.U32.AND P0, PT, R2, 0x42, PT ;  /* 0x000000420200780c */ /* 0x000fe40003f06070 */
[----:B------:R-:W-:-:S11]  /*6710*/  ISETP.GT.U32.AND P1, PT, R0, 0x1f, PT ;  /* 0x0000001f0000780c */ /* 0x000fd60003f24070 */
[----:B------:R-:W-:Y:S05]  /*6720*/  @!P0 BRA `(.L_x_2214) ;  /* 0x00000000002c8947 */ /* 0x000fea0003800000 */
.L_x_2215:
        /* <DEDUP_REMOVED lines=11> */
.L_x_2214:
        /* <DEDUP_REMOVED lines=44> */
        .weak           $__internal_50_$__cuda_sm20_div_s64
        .type           $__internal_50_$__cuda_sm20_div_s64,@function
        .size           $__internal_50_$__cuda_sm20_div_s64,($__internal_51_$__cuda_sm20_rem_s64 - $__internal_50_$__cuda_sm20_div_s64)
$__internal_50_$__cuda_sm20_div_s64:
        /* <DEDUP_REMOVED lines=82> */
[----:B------:R-:W-:Y:S06]  /*6fc0*/  RET.REL.NODEC R12 `(contiguous_reduce2_i32) ;  /* 0xffffff900c0c7950 */ /* 0x000fec0003c3ffff */
        .weak           $__internal_51_$__cuda_sm20_rem_s64
        .type           $__internal_51_$__cuda_sm20_rem_s64,@function
        .size           $__internal_51_$__cuda_sm20_rem_s64,(.L_x_3149 - $__internal_51_$__cuda_sm20_rem_s64)
$__internal_51_$__cuda_sm20_rem_s64:
        /* <DEDUP_REMOVED lines=76> */
[----:B------:R-:W-:Y:S06]  /*7490*/  RET.REL.NODEC R26 `(contiguous_reduce2_i32) ;  /* 0xffffff881ad87950 */ /* 0x000fec0003c3ffff */
.L_x_2216:
        /* <DEDUP_REMOVED lines=14> */
.L_x_3149:


//--------------------- .text.uncontiguous_fast_reduce_i32 --------------------------
	.section	.text.uncontiguous_fast_reduce_i32,"ax",@progbits
	.align	128
        .global         uncontiguous_fast_reduce_i32
        .type           uncontiguous_fast_reduce_i32,@function
        .size           uncontiguous_fast_reduce_i32,(.L_x_3151 - uncontiguous_fast_reduce_i32)
        .other          uncontiguous_fast_reduce_i32,@"STO_CUDA_ENTRY STV_DEFAULT"
uncontiguous_fast_reduce_i32:
.text.uncontiguous_fast_reduce_i32:
        /* <DEDUP_REMOVED lines=41> */
.L_x_2245:
        /* <DEDUP_REMOVED lines=33> */
.L_x_2222:
[----:B------:R-:W-:Y:S01]  /*04a0*/  IMAD.MOV.U32 R29, RZ, RZ, R14 ;  /* 0x000000ffff1d7224 */ /* 0x000fe200078e000e */
[----:B------:R-:W-:Y:S01]  /*04b0*/  MOV R26, R15 ;  /* 0x0000000f001a7202 */ /* 0x000fe20000000f00 */
[----:B------:R-:W-:Y:S01]  /*04c0*/  IMAD.MOV.U32 R13, RZ, RZ, R16 ;  /* 0x000000ffff0d7224 */ /* 0x000fe200078e0010 */
[----:B------:R-:W-:Y:S02]  /*04d0*/  MOV R12, R17 ;  /* 0x00000011000c7202 */ /* 0x000fe40000000f00 */
[----:B------:R-:W-:-:S07]  /*04e0*/  MOV R11, 0x500 ;  /* 0x00000500000b7802 */ /* 0x000fce0000000f00 */
[----:B------:R-:W-:Y:S05]  /*04f0*/  CALL.REL.NOINC `($__internal_52_$__cuda_sm20_div_s64) ;  /* 0x0000006400d07944 */ /* 0x000fea0003c00000 */
        /* <DEDUP_REMOVED lines=9> */
.L_x_2223:
[----:B------:R-:W-:Y:S05]  /*0590*/  BSYNC.RECONVERGENT B1 ;  /* 0x0000000000017941 */ /* 0x000fea0003800200 */
.L_x_2221:
        /* <DEDUP_REMOVED lines=36> */
.L_x_2225:
[----:B------:R-:W-:Y:S01]  /*07e0*/  IMAD.MOV.U32 R29, RZ, RZ, R7 ;  /* 0x000000ffff1d7224 */ /* 0x000fe200078e0007 */
[----:B------:R-:W-:Y:S01]  /*07f0*/  MOV R26, R8 ;  /* 0x00000008001a7202 */ /* 0x000fe20000000f00 */
[----:B------:R-:W-:Y:S01]  /*0800*/  IMAD.MOV.U32 R13, RZ, RZ, R16 ;  /* 0x000000ffff0d7224 */ /* 0x000fe200078e0010 */
[----:B------:R-:W-:Y:S02]  /*0810*/  MOV R12, R17 ;  /* 0x00000011000c7202 */ /* 0x000fe40000000f00 */
[----:B------:R-:W-:-:S07]  /*0820*/  MOV R11, 0x840 ;  /* 0x00000840000b7802 */ /* 0x000fce0000000f00 */
[----:B------:R-:W-:Y:S05]  /*0830*/  CALL.REL.NOINC `($__internal_52_$__cuda_sm20_div_s64) ;  /* 0x0000006400007944 */ /* 0x000fea0003c00000 */
        /* <DEDUP_REMOVED lines=10> */
.L_x_2226:
[----:B------:R-:W-:Y:S05]  /*08e0*/  BSYNC.RECONVERGENT B1 ;  /* 0x0000000000017941 */ /* 0x000fea0003800200 */
.L_x_2224:
        /* <DEDUP_REMOVED lines=37> */
.L_x_2228:
[----:B------:R-:W-:Y:S01]  /*0b40*/  MOV R29, R14 ;  /* 0x0000000e001d7202 */ /* 0x000fe20000000f00 */
[----:B------:R-:W-:Y:S01]  /*0b50*/  IMAD.MOV.U32 R26, RZ, RZ, R15 ;  /* 0x000000ffff1a7224 */ /* 0x000fe200078e000f */
[----:B------:R-:W-:Y:S01]  /*0b60*/  MOV R13, R16 ;  /* 0x00000010000d7202 */ /* 0x000fe20000000f00 */
[----:B------:R-:W-:Y:S01]  /*0b70*/  IMAD.MOV.U32 R12, RZ, RZ, R17 ;  /* 0x000000ffff0c7224 */ /* 0x000fe200078e0011 */
[----:B------:R-:W-:-:S07]  /*0b80*/  MOV R11, 0xba0 ;  /* 0x00000ba0000b7802 */ /* 0x000fce0000000f00 */
[----:B------:R-:W-:Y:S05]  /*0b90*/  CALL.REL.NOINC `($__internal_52_$__cuda_sm20_div_s64) ;  /* 0x0000006000287944 */ /* 0x000fea0003c00000 */
        /* <DEDUP_REMOVED lines=10> */
.L_x_2229:
[----:B------:R-:W-:Y:S05]  /*0c40*/  BSYNC.RECONVERGENT B1 ;  /* 0x0000000000017941 */ /* 0x000fea0003800200 */
.L_x_2227:
        /* <DEDUP_REMOVED lines=34> */
.L_x_2231:
        /* <DEDUP_REMOVED lines=16> */
.L_x_2232:
[----:B------:R-:W-:Y:S05]  /*0f70*/  BSYNC.RECONVERGENT B1 ;  /* 0x0000000000017941 */ /* 0x000fea0003800200 */
.L_x_2230:
        /* <DEDUP_REMOVED lines=37> */
.L_x_2234:
        /* <DEDUP_REMOVED lines=17> */
.L_x_2235:
[----:B------:R-:W-:Y:S05]  /*12e0*/  BSYNC.RECONVERGENT B1 ;  /* 0x0000000000017941 */ /* 0x000fea0003800200 */
.L_x_2233:
        /* <DEDUP_REMOVED lines=35> */
.L_x_2237:
        /* <DEDUP_REMOVED lines=16> */
.L_x_2238:
[----:B------:R-:W-:Y:S05]  /*1620*/  BSYNC.RECONVERGENT B1 ;  /* 0x0000000000017941 */ /* 0x000fea0003800200 */
.L_x_2236:
        /* <DEDUP_REMOVED lines=36> */
.L_x_2240:
[----:B------:R-:W-:Y:S01]  /*1870*/  MOV R29, R14 ;  /* 0x0000000e001d7202 */ /* 0x000fe20000000f00 */
[----:B------:R-:W-:Y:S01]  /*1880*/  IMAD.MOV.U32 R26, RZ, RZ, R15 ;  /* 0x000000ffff1a7224 */ /* 0x000fe200078e000f */
[----:B------:R-:W-:Y:S01]  /*1890*/  MOV R13, R16 ;  /* 0x00000010000d7202 */ /* 0x000fe20000000f00 */
[----:B------:R-:W-:Y:S01]  /*18a0*/  IMAD.MOV.U32 R12, RZ, RZ, R17 ;  /* 0x000000ffff0c7224 */ /* 0x000fe200078e0011 */
[----:B------:R-:W-:-:S07]  /*18b0*/  MOV R11, 0x18d0 ;  /* 0x000018d0000b7802 */ /* 0x000fce0000000f00 */
[----:B------:R-:W-:Y:S05]  /*18c0*/  CALL.REL.NOINC `($__internal_52_$__cuda_sm20_div_s64) ;  /* 0x0000005000dc7944 */ /* 0x000fea0003c00000 */
        /* <DEDUP_REMOVED lines=11> */
.L_x_2241:
[----:B------:R-:W-:Y:S05]  /*1980*/  BSYNC.RECONVERGENT B1 ;  /* 0x0000000000017941 */ /* 0x000fea0003800200 */
.L_x_2239:
        /* <DEDUP_REMOVED lines=36> */
.L_x_2243:
        /* <DEDUP_REMOVED lines=17> */
.L_x_2244:
[----:B------:R-:W-:Y:S05]  /*1ce0*/  BSYNC.RECONVERGENT B1 ;  /* 0x0000000000017941 */ /* 0x000fea0003800200 */
.L_x_2242:
        /* <DEDUP_REMOVED lines=10> */
.L_x_2220:
        /* <DEDUP_REMOVED lines=36> */
.L_x_2248:
[----:B------:R-:W-:Y:S01]  /*1fd0*/  MOV R29, R14 ;  /* 0x0000000e001d7202 */ /* 0x000fe20000000f00 */
[----:B------:R-:W-:Y:S01]  /*1fe0*/  IMAD.MOV.U32 R26, RZ, RZ, R15 ;  /* 0x000000ffff1a7224 */ /* 0x000fe200078e000f */
[----:B------:R-:W-:Y:S01]  /*1ff0*/  MOV R13, R16 ;  /* 0x00000010000d7202 */ /* 0x000fe20000000f00 */
[----:B------:R-:W-:Y:S01]  /*2000*/  IMAD.MOV.U32 R12, RZ, RZ, R17 ;  /* 0x000000ffff0c7224 */ /* 0x000fe200078e0011 */
[----:B------:R-:W-:-:S07]  /*2010*/  MOV R11, 0x2030 ;  /* 0x00002030000b7802 */ /* 0x000fce0000000f00 */
[----:B------:R-:W-:Y:S05]  /*2020*/  CALL.REL.NOINC `($__internal_52_$__cuda_sm20_div_s64) ;  /* 0x0000004c00047944 */ /* 0x000fea0003c00000 */
        /* <DEDUP_REMOVED lines=9> */
.L_x_2249:
[----:B------:R-:W-:Y:S05]  /*20c0*/  BSYNC.RECONVERGENT B1 ;  /* 0x0000000000017941 */ /* 0x000fea0003800200 */
.L_x_2247:
        /* <DEDUP_REMOVED lines=36> */
.L_x_2251:
        /* <DEDUP_REMOVED lines=17> */
.L_x_2252:
[----:B------:R-:W-:Y:S05]  /*2420*/  BSYNC.RECONVERGENT B1 ;  /* 0x0000000000017941 */ /* 0x000fea0003800200 */
.L_x_2250:
        /* <DEDUP_REMOVED lines=38> */
.L_x_2254:
        /* <DEDUP_REMOVED lines=16> */
.L_x_2255:
[----:B------:R-:W-:Y:S05]  /*2790*/  BSYNC.RECONVERGENT B1 ;  /* 0x0000000000017941 */ /* 0x000fea0003800200 */
.L_x_2253:
        /* <DEDUP_REMOVED lines=36> */
.L_x_2257:
        /* <DEDUP_REMOVED lines=16> */
.L_x_2258:
[----:B------:R-:W-:Y:S05]  /*2ae0*/  BSYNC.RECONVERGENT B1 ;  /* 0x0000000000017941 */ /* 0x000fea0003800200 */
.L_x_2256:
[----:B------:R-:W-:Y:S01]  /*2af0*/  IMAD R5, R5, R38, RZ ;  /* 0x0000002605057224 */ /* 0x000fe200078e02ff */
[----:B------:R-:W-:Y:S01]  /*2b00*/  IADD3 R9, PT, PT, R9, -0x2, RZ ;  /* 0xfffffffe09097810 */ /* 0x000fe20007ffe0ff */
[----:B------:R-:W-:Y:S02]  /*2b10*/  IMAD.MOV.U32 R34, RZ, RZ, R20 ;  /* 0x000000ffff227224 */ /* 0x000fe400078e0014 */
[-C--:B------:R-:W-:Y:S02]  /*2b20*/  IMAD R5, R39, R10.reuse, R5 ;  /* 0x0000000a27057224 */ /* 0x080fe400078e0205 */
[----:B------:R-:W-:-:S04]  /*2b30*/  IMAD.WIDE.U32 R34, R38, R10, R34 ;  /* 0x0000000a26227225 */ /* 0x000fc800078e0022 */
[----:B------:R-:W-:Y:S01]  /*2b40*/  IMAD.IADD R6, R35, 0x1, R5 ;  /* 0x0000000123067824 */ /* 0x000fe200078e0205 */
[----:B------:R-:W-:-:S07]  /*2b50*/  MOV R5, R34 ;  /* 0x0000002200057202 */ /* 0x000fce0000000f00 */
.L_x_2246:
        /* <DEDUP_REMOVED lines=31> */
.L_x_2260:
[----:B------:R-:W-:Y:S01]  /*2d50*/  IMAD.MOV.U32 R20, RZ, RZ, R14 ;  /* 0x000000ffff147224 */ /* 0x000fe200078e000e */
[----:B------:R-:W-:Y:S01]  /*2d60*/  MOV R24, R15 ;  /* 0x0000000f00187202 */ /* 0x000fe20000000f00 */
[----:B------:R-:W-:Y:S01]  /*2d70*/  IMAD.MOV.U32 R21, RZ, RZ, R16 ;  /* 0x000000ffff157224 */ /* 0x000fe200078e0010 */
[----:B------:R-:W-:Y:S02]  /*2d80*/  MOV R22, R17 ;  /* 0x0000001100167202 */ /* 0x000fe40000000f00 */
[----:B------:R-:W-:-:S07]  /*2d90*/  MOV R23, 0x2db0 ;  /* 0x00002db000177802 */ /* 0x000fce0000000f00 */
[----:B------:R-:W-:Y:S05]  /*2da0*/  CALL.REL.NOINC `($__internal_53_$__cuda_sm20_rem_s64) ;  /* 0x0000004000f47944 */ /* 0x000fea0003c00000 */
[----:B------:R-:W-:Y:S01]  /*2db0*/  IMAD.MOV.U32 R10, RZ, RZ, R12 ;  /* 0x000000ffff0a7224 */ /* 0x000fe200078e000c */
[----:B------:R-:W-:-:S07]  /*2dc0*/  MOV R11, R13 ;  /* 0x0000000d000b7202 */ /* 0x000fce0000000f00 */
.L_x_2261:
[----:B------:R-:W-:Y:S05]  /*2dd0*/  BSYNC.RECONVERGENT B1 ;  /* 0x0000000000017941 */ /* 0x000fea0003800200 */
.L_x_2259:
        /* <DEDUP_REMOVED lines=33> */
.L_x_2263:
[----:B------:R-:W-:Y:S01]  /*2ff0*/  MOV R21, R16 ;  /* 0x0000001000157202 */ /* 0x000fe20000000f00 */
[----:B------:R-:W-:Y:S01]  /*3000*/  IMAD.MOV.U32 R22, RZ, RZ, R17 ;  /* 0x000000ffff167224 */ /* 0x000fe200078e0011 */
[----:B------:R-:W-:Y:S01]  /*3010*/  MOV R20, R7 ;  /* 0x0000000700147202 */ /* 0x000fe20000000f00 */
[----:B------:R-:W-:Y:S01]  /*3020*/  IMAD.MOV.U32 R24, RZ, RZ, R8 ;  /* 0x000000ffff187224 */ /* 0x000fe200078e0008 */
[----:B------:R-:W-:-:S07]  /*3030*/  MOV R23, 0x3050 ;  /* 0x0000305000177802 */ /* 0x000fce0000000f00 */
[----:B------:R-:W-:Y:S05]  /*3040*/  CALL.REL.NOINC `($__internal_53_$__cuda_sm20_rem_s64) ;  /* 0x00000040004c7944 */ /* 0x000fea0003c00000 */
[----:B------:R-:W-:Y:S01]  /*3050*/  MOV R8, R12 ;  /* 0x0000000c00087202 */ /* 0x000fe20000000f00 */
[----:B------:R-:W-:-:S07]  /*3060*/  IMAD.MOV.U32 R9, RZ, RZ, R13 ;  /* 0x000000ffff097224 */ /* 0x000fce00078e000d */
.L_x_2264:
[----:B------:R-:W-:Y:S05]  /*3070*/  BSYNC.RECONVERGENT B1 ;  /* 0x0000000000017941 */ /* 0x000fea0003800200 */
.L_x_2262:
[----:B------:R-:W-:Y:S01]  /*3080*/  MOV R10, R5 ;  /* 0x00000005000a7202 */ /* 0x000fe20000000f00 */
[----:B------:R-:W-:Y:S02]  /*3090*/  IMAD R7, R9, R18, RZ ;  /* 0x0000001209077224 */ /* 0x000fe400078e02ff */
[----:B------:R-:W-:Y:S02]  /*30a0*/  IMAD.MOV.U32 R11, RZ, RZ, R6 ;  /* 0x000000ffff0b7224 */ /* 0x000fe400078e0006 */
[-C--:B------:R-:W-:Y:S02]  /*30b0*/  IMAD R7, R19, R8.reuse, R7 ;  /* 0x0000000813077224 */ /* 0x080fe400078e0207 */
[----:B------:R-:W-:-:S04]  /*30c0*/  IMAD.WIDE.U32 R10, R18, R8, R10 ;  /* 0x00000008120a7225 */ /* 0x000fc800078e000a */
[----:B------:R-:W-:Y:S01]  /*30d0*/  IMAD.MOV.U32 R5, RZ, RZ, R10 ;  /* 0x000000ffff057224 */ /* 0x000fe200078e000a */
[----:B------:R-:W-:-:S07]  /*30e0*/  IADD3 R6, PT, PT, R11, R7, RZ ;  /* 0x000000070b067210 */ /* 0x000fce0007ffe0ff */
.L_x_2219:
        /* <DEDUP_REMOVED lines=10> */
.L_x_2218:
        /* <DEDUP_REMOVED lines=20> */
.L_x_2292:
        /* <DEDUP_REMOVED lines=33> */
.L_x_2269:
[----:B------:R-:W-:Y:S01]  /*34e0*/  MOV R29, R15 ;  /* 0x0000000f001d7202 */ /* 0x000fe20000000f00 */
[----:B------:R-:W-:Y:S01]  /*34f0*/  IMAD.MOV.U32 R26, RZ, RZ, R14 ;  /* 0x000000ffff1a7224 */ /* 0x000fe200078e000e */
[----:B------:R-:W-:Y:S01]  /*3500*/  MOV R13, R34 ;  /* 0x00000022000d7202 */ /* 0x000fe20000000f00 */
[----:B------:R-:W-:Y:S01]  /*3510*/  IMAD.MOV.U32 R12, RZ, RZ, R35 ;  /* 0x000000ffff0c7224 */ /* 0x000fe200078e0023 */
[----:B------:R-:W-:-:S07]  /*3520*/  MOV R11, 0x3540 ;  /* 0x00003540000b7802 */ /* 0x000fce0000000f00 */
[----:B-123--:R-:W-:Y:S05]  /*3530*/  CALL.REL.NOINC `($__internal_52_$__cuda_sm20_div_s64) ;  /* 0x0000003400c07944 */ /* 0x00efea0003c00000 */
        /* <DEDUP_REMOVED lines=11> */
.L_x_2270:
[----:B------:R-:W-:Y:S05]  /*35f0*/  BSYNC.RECONVERGENT B1 ;  /* 0x0000000000017941 */ /* 0x000fea0003800200 */
.L_x_2268:
        /* <DEDUP_REMOVED lines=39> */
.L_x_2272:
[----:B------:R-:W-:Y:S01]  /*3870*/  MOV R29, R34 ;  /* 0x00000022001d7202 */ /* 0x000fe20000000f00 */
[----:B------:R-:W-:Y:S01]  /*3880*/  IMAD.MOV.U32 R26, RZ, RZ, R35 ;  /* 0x000000ffff1a7224 */ /* 0x000fe200078e0023 */
[----:B------:R-:W-:Y:S01]  /*3890*/  MOV R13, R36 ;  /* 0x00000024000d7202 */ /* 0x000fe20000000f00 */
[----:B------:R-:W-:Y:S01]  /*38a0*/  IMAD.MOV.U32 R12, RZ, RZ, R37 ;  /* 0x000000ffff0c7224 */ /* 0x000fe200078e0025 */
[----:B------:R-:W-:-:S07]  /*38b0*/  MOV R11, 0x38d0 ;  /* 0x000038d0000b7802 */ /* 0x000fce0000000f00 */
[----:B-1----:R-:W-:Y:S05]  /*38c0*/  CALL.REL.NOINC `($__internal_52_$__cuda_sm20_div_s64) ;  /* 0x0000003000dc7944 */ /* 0x002fea0003c00000 */
        /* <DEDUP_REMOVED lines=11> */
.L_x_2273:
[----:B------:R-:W-:Y:S05]  /*3980*/  BSYNC.RECONVERGENT B1 ;  /* 0x0000000000017941 */ /* 0x000fea0003800200 */
.L_x_2271:
        /* <DEDUP_REMOVED lines=38> */
.L_x_2275:
[----:B------:R-:W-:Y:S01]  /*3bf0*/  IMAD.MOV.U32 R29, RZ, RZ, R34 ;  /* 0x000000ffff1d7224 */ /* 0x000fe200078e0022 */
[----:B------:R-:W-:Y:S01]  /*3c00*/  MOV R26, R35 ;  /* 0x00000023001a7202 */ /* 0x000fe20000000f00 */
[----:B------:R-:W-:Y:S01]  /*3c10*/  IMAD.MOV.U32 R13, RZ, RZ, R36 ;  /* 0x000000ffff0d7224 */ /* 0x000fe200078e0024 */
[----:B------:R-:W-:Y:S02]  /*3c20*/  MOV R12, R37 ;  /* 0x00000025000c7202 */ /* 0x000fe40000000f00 */
[----:B------:R-:W-:-:S07]  /*3c30*/  MOV R11, 0x3c50 ;  /* 0x00003c50000b7802 */ /* 0x000fce0000000f00 */
[----:B-1----:R-:W-:Y:S05]  /*3c40*/  CALL.REL.NOINC `($__internal_52_$__cuda_sm20_div_s64) ;  /* 0x0000002c00fc7944 */ /* 0x002fea0003c00000 */
        /* <DEDUP_REMOVED lines=11> */
.L_x_2276:
[----:B------:R-:W-:Y:S05]  /*3d00*/  BSYNC.RECONVERGENT B1 ;  /* 0x0000000000017941 */ /* 0x000fea0003800200 */
.L_x_2274:
        /* <DEDUP_REMOVED lines=38> */
.L_x_2278:
        /* <DEDUP_REMOVED lines=17> */
.L_x_2279:
[----:B------:R-:W-:Y:S05]  /*4080*/  BSYNC.RECONVERGENT B1 ;  /* 0x0000000000017941 */ /* 0x000fea0003800200 */
.L_x_2277:
        /* <DEDUP_REMOVED lines=39> */
.L_x_2281:
        /* <DEDUP_REMOVED lines=17> */
.L_x_2282:
[----:B------:R-:W-:Y:S05]  /*4410*/  BSYNC.RECONVERGENT B1 ;  /* 0x0000000000017941 */ /* 0x000fea0003800200 */
.L_x_2280:
        /* <DEDUP_REMOVED lines=38> */
.L_x_2284:
        /* <DEDUP_REMOVED lines=17> */
.L_x_2285:
[----:B------:R-:W-:Y:S05]  /*4790*/  BSYNC.RECONVERGENT B1 ;  /* 0x0000000000017941 */ /* 0x000fea0003800200 */
.L_x_2283:
        /* <DEDUP_REMOVED lines=38> */
.L_x_2287:
        /* <DEDUP_REMOVED lines=17> */
.L_x_2288:
[----:B------:R-:W-:Y:S05]  /*4b10*/  BSYNC.RECONVERGENT B1 ;  /* 0x0000000000017941 */ /* 0x000fea0003800200 */
.L_x_2286:
        /* <DEDUP_REMOVED lines=36> */
.L_x_2290:
        /* <DEDUP_REMOVED lines=17> */
.L_x_2291:
[----:B------:R-:W-:Y:S05]  /*4e70*/  BSYNC.RECONVERGENT B1 ;  /* 0x0000000000017941 */ /* 0x000fea0003800200 */
.L_x_2289:
        /* <DEDUP_REMOVED lines=12> */
.L_x_2267:
        /* <DEDUP_REMOVED lines=35> */
.L_x_2295:
[----:B------:R-:W-:Y:S01]  /*5170*/  IMAD.MOV.U32 R29, RZ, RZ, R15 ;  /* 0x000000ffff1d7224 */ /* 0x000fe200078e000f */
[----:B------:R-:W-:Y:S01]  /*5180*/  MOV R26, R14 ;  /* 0x0000000e001a7202 */ /* 0x000fe20000000f00 */
[----:B------:R-:W-:Y:S01]  /*5190*/  IMAD.MOV.U32 R13, RZ, RZ, R16 ;  /* 0x000000ffff0d7224 */ /* 0x000fe200078e0010 */
[----:B------:R-:W-:Y:S02]  /*51a0*/  MOV R12, R17 ;  /* 0x00000011000c7202 */ /* 0x000fe40000000f00 */
[----:B------:R-:W-:-:S07]  /*51b0*/  MOV R11, 0x51d0 ;  /* 0x000051d0000b7802 */ /* 0x000fce0000000f00 */
[----:B------:R-:W-:Y:S05]  /*51c0*/  CALL.REL.NOINC `($__internal_52_$__cuda_sm20_div_s64) ;  /* 0x00000018009c7944 */ /* 0x000fea0003c00000 */
        /* <DEDUP_REMOVED lines=11> */
.L_x_2296:
[----:B------:R-:W-:Y:S05]  /*5280*/  BSYNC.RECONVERGENT B1 ;  /* 0x0000000000017941 */ /* 0x000fea0003800200 */
.L_x_2294:
        /* <DEDUP_REMOVED lines=41> */
.L_x_2298:
        /* <DEDUP_REMOVED lines=17> */
.L_x_2299:
[----:B------:R-:W-:Y:S05]  /*5630*/  BSYNC.RECONVERGENT B1 ;  /* 0x0000000000017941 */ /* 0x000fea0003800200 */
.L_x_2297:
        /* <DEDUP_REMOVED lines=40> */
.L_x_2301:
[----:B------:R-:W-:Y:S01]  /*58c0*/  MOV R29, R18 ;  /* 0x00000012001d7202 */ /* 0x000fe20000000f00 */
[----:B------:R-:W-:Y:S01]  /*58d0*/  IMAD.MOV.U32 R13, RZ, RZ, R20 ;  /* 0x000000ffff0d7224 */ /* 0x000fe200078e0014 */
[----:B------:R-:W-:Y:S02]  /*58e0*/  MOV R26, R19 ;  /* 0x00000013001a7202 */ /* 0x000fe40000000f00 */
[----:B------:R-:W-:Y:S02]  /*58f0*/  MOV R12, R21 ;  /* 0x00000015000c7202 */ /* 0x000fe40000000f00 */
[----:B------:R-:W-:-:S07]  /*5900*/  MOV R11, 0x5920 ;  /* 0x00005920000b7802 */ /* 0x000fce0000000f00 */
[----:B------:R-:W-:Y:S05]  /*5910*/  CALL.REL.NOINC `($__internal_52_$__cuda_sm20_div_s64) ;  /* 0x0000001000c87944 */ /* 0x000fea0003c00000 */
        /* <DEDUP_REMOVED lines=11> */
.L_x_2302:
[----:B------:R-:W-:Y:S05]  /*59d0*/  BSYNC.RECONVERGENT B1 ;  /* 0x0000000000017941 */ /* 0x000fea0003800200 */
.L_x_2300:
        /* <DEDUP_REMOVED lines=39> */
.L_x_2304:
[----:B------:R-:W-:Y:S01]  /*5c50*/  MOV R29, R18 ;  /* 0x00000012001d7202 */ /* 0x000fe20000000f00 */
[----:B------:R-:W-:Y:S01]  /*5c60*/  IMAD.MOV.U32 R13, RZ, RZ, R20 ;  /* 0x000000ffff0d7224 */ /* 0x000fe200078e0014 */
[----:B------:R-:W-:Y:S02]  /*5c70*/  MOV R26, R19 ;  /* 0x00000013001a7202 */ /* 0x000fe40000000f00 */
[----:B------:R-:W-:Y:S02]  /*5c80*/  MOV R12, R21 ;  /* 0x00000015000c7202 */ /* 0x000fe40000000f00 */
        /* <DEDUP_REMOVED lines=13> */
.L_x_2305:
[----:B------:R-:W-:Y:S05]  /*5d60*/  BSYNC.RECONVERGENT B1 ;  /* 0x0000000000017941 */ /* 0x000fea0003800200 */
.L_x_2303:
        /* <DEDUP_REMOVED lines=10> */
.L_x_2293:
        /* <DEDUP_REMOVED lines=34> */
.L_x_2308:
[----:B------:R-:W-:Y:S01]  /*6030*/  MOV R29, R15 ;  /* 0x0000000f001d7202 */ /* 0x000fe20000000f00 */
[----:B------:R-:W-:Y:S01]  /*6040*/  IMAD.MOV.U32 R26, RZ, RZ, R14 ;  /* 0x000000ffff1a7224 */ /* 0x000fe200078e000e */
[----:B------:R-:W-:Y:S02]  /*6050*/  MOV R13, R16 ;  /* 0x00000010000d7202 */ /* 0x000fe40000000f00 */
[----:B------:R-:W-:Y:S02]  /*6060*/  MOV R12, R17 ;  /* 0x00000011000c7202 */ /* 0x000fe40000000f00 */
[----:B------:R-:W-:-:S07]  /*6070*/  MOV R11, 0x6090 ;  /* 0x00006090000b7802 */ /* 0x000fce0000000f00 */
[----:B------:R-:W-:Y:S05]  /*6080*/  CALL.REL.NOINC `($__internal_52_$__cuda_sm20_div_s64) ;  /* 0x0000000800ec7944 */ /* 0x000fea0003c00000 */
        /* <DEDUP_REMOVED lines=11> */
.L_x_2309:
[----:B------:R-:W-:Y:S05]  /*6140*/  BSYNC.RECONVERGENT B1 ;  /* 0x0000000000017941 */ /* 0x000fea0003800200 */
.L_x_2307:
        /* <DEDUP_REMOVED lines=41> */
.L_x_2311:
        /* <DEDUP_REMOVED lines=17> */
.L_x_2312:
[----:B------:R-:W-:Y:S05]  /*64f0*/  BSYNC.RECONVERGENT B1 ;  /* 0x0000000000017941 */ /* 0x000fea0003800200 */
.L_x_2310:
        /* <DEDUP_REMOVED lines=10> */
.L_x_2306:
        /* <DEDUP_REMOVED lines=31> */
.L_x_2314:
[----:B------:R-:W-:Y:S01]  /*6790*/  IMAD.MOV.U32 R21, RZ, RZ, R10 ;  /* 0x000000ffff157224 */ /* 0x000fe200078e000a */
[----:B------:R-:W-:Y:S01]  /*67a0*/  MOV R22, R11 ;  /* 0x0000000b00167202 */ /* 0x000fe20000000f00 */
[----:B------:R-:W-:Y:S01]  /*67b0*/  IMAD.MOV.U32 R24, RZ, RZ, R14 ;  /* 0x000000ffff187224 */ /* 0x000fe200078e000e */
[----:B------:R-:W-:Y:S02]  /*67c0*/  MOV R20, R15 ;  /* 0x0000000f00147202 */ /* 0x000fe40000000f00 */
[----:B------:R-:W-:-:S07]  /*67d0*/  MOV R23, 0x67f0 ;  /* 0x000067f000177802 */ /* 0x000fce0000000f00 */
[----:B------:R-:W-:Y:S05]  /*67e0*/  CALL.REL.NOINC `($__internal_53_$__cuda_sm20_rem_s64) ;  /* 0x0000000800647944 */ /* 0x000fea0003c00000 */
[----:B------:R-:W-:Y:S02]  /*67f0*/  MOV R10, R12 ;  /* 0x0000000c000a7202 */ /* 0x000fe40000000f00 */
[----:B------:R-:W-:-:S07]  /*6800*/  MOV R11, R13 ;  /* 0x0000000d000b7202 */ /* 0x000fce0000000f00 */
.L_x_2315:
[----:B------:R-:W-:Y:S05]  /*6810*/  BSYNC.RECONVERGENT B1 ;  /* 0x0000000000017941 */ /* 0x000fea0003800200 */
.L_x_2313:
        /* <DEDUP_REMOVED lines=10> */
.L_x_2266:
[----:B------:R-:W0:Y:S02]  /*68c0*/  LDCU.64 UR4, c[0x0][0x388] ;  /* 0x00007100ff0477ac */ /* 0x000e240008000a00 */
[----:B0-----:R-:W-:-:S04]  /*68d0*/  LEA R8, P0, R7, UR4, 0x2 ;  /* 0x0000000407087c11 */ /* 0x001fc8000f8010ff */
[----:B------:R-:W-:-:S05]  /*68e0*/  LEA.HI.X R9, R7, UR5, R6, 0x2, P0 ;  /* 0x0000000507097c11 */ /* 0x000fca00080f1406 */
[----:B------:R-:W2:Y:S04]  /*68f0*/  LDG.E R8, desc[UR6][R8.64] ;  /* 0x0000000608087981 */ /* 0x000ea8000c1e1900 */
[----:B--2---:R0:W-:Y:S02]  /*6900*/  STS [R3], R8 ;  /* 0x0000000803007388 */ /* 0x0041e40000000800 */
.L_x_2265:
[----:B------:R-:W-:Y:S05]  /*6910*/  BSYNC.RECONVERGENT B0 ;  /* 0x0000000000007941 */ /* 0x000fea0003800200 */
.L_x_2217:
[----:B------:R-:W-:Y:S01]  /*6920*/  BAR.SYNC.DEFER_BLOCKING 0x0 ;  /* 0x0000000000007b1d */ /* 0x000fe20000010000 */
[----:B------:R-:W-:Y:S02]  /*6930*/  ISETP.GE.U32.AND P0, PT, R4, 0x42, PT ;  /* 0x000000420400780c */ /* 0x000fe40003f06070 */
[----:B------:R-:W-:-:S11]  /*6940*/  ISETP.GT.U32.AND P1, PT, R2, 0x1f, PT ;  /* 0x0000001f0200780c */ /* 0x000fd60003f24070 */
[----:B------:R-:W-:Y:S05]  /*6950*/  @!P0 BRA `(.L_x_2316) ;  /* 0x00000000002c8947 */ /* 0x000fea0003800000 */
.L_x_2317:
        /* <DEDUP_REMOVED lines=11> */
.L_x_2316:
        /* <DEDUP_REMOVED lines=35> */
        .weak           $__internal_52_$__cuda_sm20_div_s64
        .type           $__internal_52_$__cuda_sm20_div_s64,@function
        .size           $__internal_52_$__cuda_sm20_div_s64,($__internal_53_$__cuda_sm20_rem_s64 - $__internal_52_$__cuda_sm20_div_s64)
$__internal_52_$__cuda_sm20_div_s64:
        /* <DEDUP_REMOVED lines=83> */
[----:B------:R-:W-:Y:S05]  /*7170*/  RET.REL.NODEC R12 `(uncontiguous_fast_reduce_i32) ;  /* 0xffffff8c0ca07950 */ /* 0x000fea0003c3ffff */
        .weak           $__internal_53_$__cuda_sm20_rem_s64
        .type           $__internal_53_$__cuda_sm20_rem_s64,@function
        .size           $__internal_53_$__cuda_sm20_rem_s64,(.L_x_3151 - $__internal_53_$__cuda_sm20_rem_s64)
$__internal_53_$__cuda_sm20_rem_s64:
        /* <DEDUP_REMOVED lines=77> */
[----:B------:R-:W-:Y:S06]  /*7650*/  RET.REL.NODEC R10 `(uncontiguous_fast_reduce_i32) ;  /* 0xffffff880a687950 */ /* 0x000fec0003c3ffff */
.L_x_2318:
        /* <DEDUP_REMOVED lines=10> */
.L_x_3151:


//--------------------- .text.contiguous_fast_reduce_i32 --------------------------
	.section	.text.contiguous_fast_reduce_i32,"ax",@progbits
	.align	128
        .global         contiguous_fast_reduce_i32
        .type           contiguous_fast_reduce_i32,@function
        .size           contiguous_fast_reduce_i32,(.L_x_3214 - contiguous_fast_reduce_i32)
        .other          contiguous_fast_reduce_i32,@"STO_CUDA_ENTRY STV_DEFAULT"
contiguous_fast_reduce_i32:
.text.contiguous_fast_reduce_i32:
        /* <DEDUP_REMOVED lines=38> */
.L_x_2320:
[----:B------:R-:W-:Y:S05]  /*0260*/  BSYNC.RECONVERGENT B0 ;  /* 0x0000000000007941 */ /* 0x000fea0003800200 */
.L_x_2319:
[----:B------:R-:W-:Y:S06]  /*0270*/  BAR.SYNC.DEFER_BLOCKING 0x0 ;  /* 0x0000000000007b1d */ /* 0x000fec0000010000 */
[----:B------:R-:W-:Y:S05]  /*0280*/  @!P2 BRA `(.L_x_2321) ;  /* 0x00000000002ca947 */ /* 0x000fea0003800000 */
.L_x_2322:
        /* <DEDUP_REMOVED lines=11> */
.L_x_2321:
        /* <DEDUP_REMOVED lines=35> */
.L_x_2323:
        /* <DEDUP_REMOVED lines=9> */
.L_x_3214:


//--------------------- .text.contiguous_reduce3_i16 --------------------------
	.section	.text.contiguous_reduce3_i16,"ax",@progbits
	.align	128
        .global         contiguous_reduce3_i16
        .type           contiguous_reduce3_i16,@function
        .size           contiguous_reduce3_i16,(.L_x_3153 - contiguous_reduce3_i16)
        .other          contiguous_reduce3_i16,@"STO_CUDA_ENTRY STV_DEFAULT"
contiguous_reduce3_i16:
.text.contiguous_reduce3_i16:
        /* <DEDUP_REMOVED lines=44> */
.L_x_2342:
        /* <DEDUP_REMOVED lines=27> */
.L_x_2326:
[----:B------:R-:W-:Y:S01]  /*0470*/  MOV R26, R0 ;  /* 0x00000000001a7202 */ /* 0x000fe20000000f00 */
[----:B------:R-:W-:Y:S01]  /*0480*/  IMAD.MOV.U32 R2, RZ, RZ, R34 ;  /* 0x000000ffff027224 */ /* 0x000fe200078e0022 */
[----:B------:R-:W-:Y:S02]  /*0490*/  MOV R3, R35 ;  /* 0x0000002300037202 */ /* 0x000fe40000000f00 */
[----:B------:R-:W-:-:S07]  /*04a0*/  MOV R10, 0x4c0 ;  /* 0x000004c0000a7802 */ /* 0x000fce0000000f00 */
[----:B012-4-:R-:W-:Y:S05]  /*04b0*/  CALL.REL.NOINC `($__internal_54_$__cuda_sm20_div_s64) ;  /* 0x0000003000c47944 */ /* 0x017fea0003c00000 */
        /* <DEDUP_REMOVED lines=10> */
.L_x_2327:
        /* <DEDUP_REMOVED lines=33> */
.L_x_2328:
[----:B------:R-:W-:Y:S01]  /*0770*/  MOV R2, R28 ;  /* 0x0000001c00027202 */ /* 0x000fe20000000f00 */
[----:B------:R-:W-:Y:S01]  /*0780*/  IMAD.MOV.U32 R3, RZ, RZ, R29 ;  /* 0x000000ffff037224 */ /* 0x000fe200078e001d */
[----:B------:R-:W-:-:S07]  /*0790*/  MOV R10, 0x7b0 ;  /* 0x000007b0000a7802 */ /* 0x000fce0000000f00 */
[----:B0---4-:R-:W-:Y:S05]  /*07a0*/  CALL.REL.NOINC `($__internal_54_$__cuda_sm20_div_s64) ;  /* 0x0000003000087944 */ /* 0x011fea0003c00000 */
        /* <DEDUP_REMOVED lines=9> */
.L_x_2329:
        /* <DEDUP_REMOVED lines=34> */
.L_x_2330:
[----:B------:R-:W-:Y:S01]  /*0a60*/  IMAD.MOV.U32 R26, RZ, RZ, R0 ;  /* 0x000000ffff1a7224 */ /* 0x000fe200078e0000 */
[----:B------:R-:W-:Y:S01]  /*0a70*/  MOV R2, R36 ;  /* 0x0000002400027202 */ /* 0x000fe20000000f00 */
[----:B------:R-:W-:Y:S01]  /*0a80*/  IMAD.MOV.U32 R3, RZ, RZ, R37 ;  /* 0x000000ffff037224 */ /* 0x000fe200078e0025 */
[----:B------:R-:W-:-:S07]  /*0a90*/  MOV R10, 0xab0 ;  /* 0x00000ab0000a7802 */ /* 0x000fce0000000f00 */
[----:B0---4-:R-:W-:Y:S05]  /*0aa0*/  CALL.REL.NOINC `($__internal_54_$__cuda_sm20_div_s64) ;  /* 0x0000002c00487944 */ /* 0x011fea0003c00000 */
        /* <DEDUP_REMOVED lines=10> */
.L_x_2331:
        /* <DEDUP_REMOVED lines=34> */
.L_x_2332:
        /* <DEDUP_REMOVED lines=13> */
.L_x_2333:
        /* <DEDUP_REMOVED lines=35> */
.L_x_2334:
[----:B------:R-:W-:Y:S01]  /*1070*/  MOV R26, R28 ;  /* 0x0000001c001a7202 */ /* 0x000fe20000000f00 */
[----:B------:R-:W-:Y:S01]  /*1080*/  IMAD.MOV.U32 R2, RZ, RZ, R34 ;  /* 0x000000ffff027224 */ /* 0x000fe200078e0022 */
[----:B------:R-:W-:Y:S02]  /*1090*/  MOV R3, R35 ;  /* 0x0000002300037202 */ /* 0x000fe40000000f00 */
[----:B------:R-:W-:-:S07]  /*10a0*/  MOV R10, 0x10c0 ;  /* 0x000010c0000a7802 */ /* 0x000fce0000000f00 */
[----:B0---4-:R-:W-:Y:S05]  /*10b0*/  CALL.REL.NOINC `($__internal_54_$__cuda_sm20_div_s64) ;  /* 0x0000002400c47944 */ /* 0x011fea0003c00000 */
        /* <DEDUP_REMOVED lines=9> */
.L_x_2335:
        /* <DEDUP_REMOVED lines=34> */
.L_x_2336:
        /* <DEDUP_REMOVED lines=13> */
.L_x_2337:
        /* <DEDUP_REMOVED lines=34> */
.L_x_2338:
        /* <DEDUP_REMOVED lines=15> */
.L_x_2339:
        /* <DEDUP_REMOVED lines=33> */
.L_x_2340:
[----:B------:R-:W-:Y:S01]  /*1960*/  IMAD.MOV.U32 R2, RZ, RZ, R32 ;  /* 0x000000ffff027224 */ /* 0x000fe200078e0020 */
[----:B------:R-:W-:Y:S02]  /*1970*/  MOV R3, R33 ;  /* 0x0000002100037202 */ /* 0x000fe40000000f00 */
[----:B------:R-:W-:-:S07]  /*1980*/  MOV R10, 0x19a0 ;  /* 0x000019a0000a7802 */ /* 0x000fce0000000f00 */
[----:B0---4-:R-:W-:Y:S05]  /*1990*/  CALL.REL.NOINC `($__internal_54_$__cuda_sm20_div_s64) ;  /* 0x0000001c008c7944 */ /* 0x011fea0003c00000 */
        /* <DEDUP_REMOVED lines=8> */
.L_x_2341:
        /* <DEDUP_REMOVED lines=13> */
.L_x_2325:
        /* <DEDUP_REMOVED lines=33> */
.L_x_2344:
[----:B------:R-:W-:Y:S01]  /*1d00*/  IMAD.MOV.U32 R26, RZ, RZ, R0 ;  /* 0x000000ffff1a7224 */ /* 0x000fe200078e0000 */
[----:B------:R-:W-:Y:S01]  /*1d10*/  MOV R2, R14 ;  /* 0x0000000e00027202 */ /* 0x000fe20000000f00 */
[----:B------:R-:W-:Y:S01]  /*1d20*/  IMAD.MOV.U32 R3, RZ, RZ, R15 ;  /* 0x000000ffff037224 */ /* 0x000fe200078e000f */
[----:B------:R-:W-:-:S07]  /*1d30*/  MOV R10, 0x1d50 ;  /* 0x00001d50000a7802 */ /* 0x000fce0000000f00 */
[----:B0-----:R-:W-:Y:S05]  /*1d40*/  CALL.REL.NOINC `($__internal_54_$__cuda_sm20_div_s64) ;  /* 0x0000001800a07944 */ /* 0x001fea0003c00000 */
        /* <DEDUP_REMOVED lines=10> */
.L_x_2345:
        /* <DEDUP_REMOVED lines=35> */
.L_x_2346:
[----:B------:R-:W-:Y:S01]  /*2020*/  IMAD.MOV.U32 R2, RZ, RZ, R14 ;  /* 0x000000ffff027224 */ /* 0x000fe200078e000e */
[----:B------:R-:W-:Y:S02]  /*2030*/  MOV R3, R15 ;  /* 0x0000000f00037202 */ /* 0x000fe40000000f00 */
[----:B------:R-:W-:-:S07]  /*2040*/  MOV R10, 0x2060 ;  /* 0x00002060000a7802 */ /* 0x000fce0000000f00 */
[----:B0-----:R-:W-:Y:S05]  /*2050*/  CALL.REL.NOINC `($__internal_54_$__cuda_sm20_div_s64) ;  /* 0x0000001400dc7944 */ /* 0x001fea0003c00000 */
        /* <DEDUP_REMOVED lines=9> */
.L_x_2347:
        /* <DEDUP_REMOVED lines=36> */
.L_x_2348:
[----:B------:R-:W-:Y:S01]  /*2330*/  MOV R26, R16 ;  /* 0x00000010001a7202 */ /* 0x000fe20000000f00 */
        /* <DEDUP_REMOVED lines=13> */
.L_x_2349:
        /* <DEDUP_REMOVED lines=37> */
.L_x_2350:
[----:B------:R-:W-:Y:S01]  /*2660*/  IMAD.MOV.U32 R2, RZ, RZ, R16 ;  /* 0x000000ffff027224 */ /* 0x000fe200078e0010 */
[----:B------:R-:W-:Y:S02]  /*2670*/  MOV R3, R17 ;  /* 0x0000001100037202 */ /* 0x000fe40000000f00 */
[----:B------:R-:W-:-:S07]  /*2680*/  MOV R10, 0x26a0 ;  /* 0x000026a0000a7802 */ /* 0x000fce0000000f00 */
[----:B0-----:R-:W-:Y:S05]  /*2690*/  CALL.REL.NOINC `($__internal_54_$__cuda_sm20_div_s64) ;  /* 0x00000010004c7944 */ /* 0x001fea0003c00000 */
        /* <DEDUP_REMOVED lines=8> */
.L_x_2351:
        /* <DEDUP_REMOVED lines=10> */
.L_x_2343:
        /* <DEDUP_REMOVED lines=31> */
.L_x_2353:
[----:B------:R-:W-:Y:S01]  /*29b0*/  MOV R26, R0 ;  /* 0x00000000001a7202 */ /* 0x000fe20000000f00 */
[----:B------:R-:W-:Y:S01]  /*29c0*/  IMAD.MOV.U32 R2, RZ, RZ, R14 ;  /* 0x000000ffff027224 */ /* 0x000fe200078e000e */
[----:B------:R-:W-:Y:S02]  /*29d0*/  MOV R3, R15 ;  /* 0x0000000f00037202 */ /* 0x000fe40000000f00 */
[----:B------:R-:W-:-:S07]  /*29e0*/  MOV R10, 0x2a00 ;  /* 0x00002a00000a7802 */ /* 0x000fce0000000f00 */
[----:B0-----:R-:W-:Y:S05]  /*29f0*/  CALL.REL.NOINC `($__internal_54_$__cuda_sm20_div_s64) ;  /* 0x0000000c00747944 */ /* 0x001fea0003c00000 */
        /* <DEDUP_REMOVED lines=10> */
.L_x_2354:
        /* <DEDUP_REMOVED lines=36> */
.L_x_2355:
[----:B------:R-:W-:Y:S01]  /*2ce0*/  MOV R2, R14 ;  /* 0x0000000e00027202 */ /* 0x000fe20000000f00 */
[----:B------:R-:W-:Y:S01]  /*2cf0*/  IMAD.MOV.U32 R3, RZ, RZ, R15 ;  /* 0x000000ffff037224 */ /* 0x000fe200078e000f */
[----:B------:R-:W-:-:S07]  /*2d00*/  MOV R10, 0x2d20 ;  /* 0x00002d20000a7802 */ /* 0x000fce0000000f00 */
[----:B0-----:R-:W-:Y:S05]  /*2d10*/  CALL.REL.NOINC `($__internal_54_$__cuda_sm20_div_s64) ;  /* 0x0000000800ac7944 */ /* 0x001fea0003c00000 */
        /* <DEDUP_REMOVED lines=8> */
.L_x_2356:
        /* <DEDUP_REMOVED lines=10> */
.L_x_2352:
        /* <DEDUP_REMOVED lines=29> */
.L_x_2357:
[----:B------:R-:W-:-:S07]  /*3010*/  MOV R12, 0x3030 ;  /* 0x00003030000c7802 */ /* 0x000fce0000000f00 */
[----:B0-----:R-:W-:Y:S05]  /*3020*/  CALL.REL.NOINC `($__internal_55_$__cuda_sm20_rem_s64) ;  /* 0x0000000c00347944 */ /* 0x001fea0003c00000 */
.L_x_2358:
[----:B------:R-:W1:Y:S02]  /*3030*/  LDC.64 R10, c[0x0][0x398] ;  /* 0x0000e600ff0a7b82 */ /* 0x000e640000000a00 */
[----:B-1----:R-:W-:-:S06]  /*3040*/  IMAD.WIDE.U32 R10, R4, 0x8, R10 ;  /* 0x00000008040a7825 */ /* 0x002fcc00078e000a */
[----:B------:R-:W2:Y:S02]  /*3050*/  LDG.E.64 R10, desc[UR10][R10.64] ;  /* 0x0000000a0a0a7981 */ /* 0x000ea4000c1e1b00 */
[-C--:B--2---:R-:W-:Y:S02]  /*3060*/  IMAD R13, R11, R2.reuse, RZ ;  /* 0x000000020b0d7224 */ /* 0x084fe400078e02ff */
[----:B------:R-:W-:-:S04]  /*3070*/  IMAD.WIDE.U32 R32, R10, R2, R32 ;  /* 0x000000020a207225 */ /* 0x000fc800078e0020 */
[----:B------:R-:W-:-:S05]  /*3080*/  IMAD R13, R10, R3, R13 ;  /* 0x000000030a0d7224 */ /* 0x000fca00078e020d */
[----:B------:R-:W-:-:S07]  /*3090*/  IADD3 R33, PT, PT, R33, R13, RZ ;  /* 0x0000000d21217210 */ /* 0x000fce0007ffe0ff */
.L_x_2324:
        /* <DEDUP_REMOVED lines=28> */
.L_x_2361:
        /* <DEDUP_REMOVED lines=29> */
.L_x_2360:
        /* <DEDUP_REMOVED lines=20> */
.L_x_2363:
        /* <DEDUP_REMOVED lines=14> */
.L_x_2364:
[----:B0-----:R-:W-:-:S04]  /*3650*/  @!P1 IMAD R5, R4, UR9, RZ ;  /* 0x0000000904059c24 */ /* 0x001fc8000f8e02ff */
[----:B------:R-:W-:-:S05]  /*3660*/  @!P1 IMAD R5, R5, 0x2, R0 ;  /* 0x0000000205059824 */ /* 0x000fca00078e0200 */
[----:B------:R-:W3:Y:S02]  /*3670*/  @!P1 LDS.U16 R2, [R5] ;  /* 0x0000000005029984 */ /* 0x000ee40000000400 */
[----:B---3--:R-:W-:-:S04]  /*3680*/  @!P1 IADD3 R2, PT, PT, R3, R2, RZ ;  /* 0x0000000203029210 */ /* 0x008fc80007ffe0ff */
[----:B------:R-:W-:-:S07]  /*3690*/  @!P1 PRMT R3, R2, 0x7610, R3 ;  /* 0x0000761002039816 */ /* 0x000fce0000000003 */
.L_x_2362:
[----:B---3--:R2:W-:Y:S02]  /*36a0*/  STS.U16 [R0], R3 ;  /* 0x0000000300007388 */ /* 0x0085e40000000400 */
.L_x_2359:
[----:B-12---:R-:W1:Y:S01]  /*36b0*/  LDC.64 R2, c[0x4][RZ] ;  /* 0x01000000ff027b82 */ /* 0x006e620000000a00 */
[----:B0-----:R-:W-:Y:S01]  /*36c0*/  HFMA2 R5, -RZ, RZ, 0, 5.9604644775390625e-08 ;  /* 0x00000001ff057431 */ /* 0x001fe200000001ff */
[----:B------:R-:W-:Y:S06]  /*36d0*/  BSSY B0, `(.L_x_2365) ;  /* 0x0000006000007945 */ /* 0x000fec0003800000 */
.L_x_2366:
[----:B------:R-:W-:Y:S01]  /*36e0*/  IMAD.MOV.U32 R4, RZ, RZ, RZ ;  /* 0x000000ffff047224 */ /* 0x000fe200078e00ff */
[----:B------:R-:W-:Y:S05]  /*36f0*/  YIELD ;  /* 0x0000000000007946 */ /* 0x000fea0003800000 */
[----:B-1----:R-:W2:Y:S02]  /*3700*/  ATOMG.E.CAS.STRONG.GPU PT, R4, [R2], R4, R5 ;  /* 0x00000004020473a9 */ /* 0x002ea400001ee105 */
[----:B--2---:R-:W-:-:S13]  /*3710*/  ISETP.NE.AND P0, PT, R4, RZ, PT ;  /* 0x000000ff0400720c */ /* 0x004fda0003f05270 */
[----:B------:R-:W-:Y:S05]  /*3720*/  @P0 BRA `(.L_x_2366) ;  /* 0xfffffffc00ec0947 */ /* 0x000fea000383ffff */
[----:B------:R-:W-:Y:S05]  /*3730*/  BSYNC B0 ;  /* 0x0000000000007941 */ /* 0x000fea0003800000 */
.L_x_2365:
        /* <DEDUP_REMOVED lines=9> */
        .weak           $__internal_54_$__cuda_sm20_div_s64
        .type           $__internal_54_$__cuda_sm20_div_s64,@function
        .size           $__internal_54_$__cuda_sm20_div_s64,($__internal_55_$__cuda_sm20_rem_s64 - $__internal_54_$__cuda_sm20_div_s64)
$__internal_54_$__cuda_sm20_div_s64:
        /* <DEDUP_REMOVED lines=82> */
[----:B------:R-:W-:Y:S06]  /*3cf0*/  RET.REL.NODEC R10 `(contiguous_reduce3_i16) ;  /* 0xffffffc00ac07950 */ /* 0x000fec0003c3ffff */
        .weak           $__internal_55_$__cuda_sm20_rem_s64
        .type           $__internal_55_$__cuda_sm20_rem_s64,@function
        .size           $__internal_55_$__cuda_sm20_rem_s64,(.L_x_3153 - $__internal_55_$__cuda_sm20_rem_s64)
$__internal_55_$__cuda_sm20_rem_s64:
        /* <DEDUP_REMOVED lines=65> */
[----:B------:R-:W-:Y:S06]  /*4110*/  RET.REL.NODEC R12 `(contiguous_reduce3_i16) ;  /* 0xffffffbc0cb87950 */ /* 0x000fec0003c3ffff */
.L_x_2367:
        /* <DEDUP_REMOVED lines=14> */
.L_x_3153:


//--------------------- .text.contiguous_reduce22_i16 --------------------------
	.section	.text.contiguous_reduce22_i16,"ax",@progbits
	.align	128
        .global         contiguous_reduce22_i16
        .type           contiguous_reduce22_i16,@function
        .size           contiguous_reduce22_i16,(.L_x_3216 - contiguous_reduce22_i16)
        .other          contiguous_reduce22_i16,@"STO_CUDA_ENTRY STV_DEFAULT"
contiguous_reduce22_i16:
.text.contiguous_reduce22_i16:
        /* <DEDUP_REMOVED lines=49> */
.L_x_2369:
[----:B------:R-:W-:Y:S05]  /*0310*/  BSYNC.RECONVERGENT B0 ;  /* 0x0000000000007941 */ /* 0x000fea0003800200 */
.L_x_2368:
[----:B------:R-:W-:Y:S06]  /*0320*/  BAR.SYNC.DEFER_BLOCKING 0x0 ;  /* 0x0000000000007b1d */ /* 0x000fec0000010000 */
[----:B------:R-:W-:Y:S05]  /*0330*/  @!P1 BRA `(.L_x_2370) ;  /* 0x0000000000309947 */ /* 0x000fea0003800000 */
.L_x_2371:
        /* <DEDUP_REMOVED lines=12> */
.L_x_2370:
        /* <DEDUP_REMOVED lines=44> */
.L_x_2372:
        /* <DEDUP_REMOVED lines=12> */
.L_x_3216:


//--------------------- .text.contiguous_reduce2_i16 --------------------------
	.section	.text.contiguous_reduce2_i16,"ax",@progbits
	.align	128
        .global         contiguous_reduce2_i16
        .type           contiguous_reduce2_i16,@function
        .size           contiguous_reduce2_i16,(.L_x_3155 - contiguous_reduce2_i16)
        .other          contiguous_reduce2_i16,@"STO_CUDA_ENTRY STV_DEFAULT"
contiguous_reduce2_i16:
.text.contiguous_reduce2_i16:
        /* <DEDUP_REMOVED lines=46> */
.L_x_2401:
        /* <DEDUP_REMOVED lines=32> */
.L_x_2378:
[----:B------:R-:W-:Y:S01]  /*04e0*/  MOV R26, R6 ;  /* 0x00000006001a7202 */ /* 0x000fe20000000f00 */
[----:B------:R-:W-:Y:S01]  /*04f0*/  IMAD.MOV.U32 R13, RZ, RZ, R7 ;  /* 0x000000ffff0d7224 */ /* 0x000fe200078e0007 */
[----:B------:R-:W-:Y:S01]  /*0500*/  MOV R14, R34 ;  /* 0x00000022000e7202 */ /* 0x000fe20000000f00 */
[----:B------:R-:W-:Y:S01]  /*0510*/  IMAD.MOV.U32 R11, RZ, RZ, R35 ;  /* 0x000000ffff0b7224 */ /* 0x000fe200078e0023 */
[----:B------:R-:W-:-:S07]  /*0520*/  MOV R12, 0x540 ;  /* 0x00000540000c7802 */ /* 0x000fce0000000f00 */
[----:B-1----:R-:W-:Y:S05]  /*0530*/  CALL.REL.NOINC `($__internal_56_$__cuda_sm20_div_s64) ;  /* 0x00000064005c7944 */ /* 0x002fea0003c00000 */
        /* <DEDUP_REMOVED lines=9> */
.L_x_2379:
[----:B------:R-:W-:Y:S05]  /*05d0*/  BSYNC.RECONVERGENT B1 ;  /* 0x0000000000017941 */ /* 0x000fea0003800200 */
.L_x_2377:
        /* <DEDUP_REMOVED lines=34> */
.L_x_2381:
[----:B------:R-:W-:Y:S01]  /*0800*/  IMAD.MOV.U32 R26, RZ, RZ, R20 ;  /* 0x000000ffff1a7224 */ /* 0x000fe200078e0014 */
[----:B------:R-:W-:Y:S01]  /*0810*/  MOV R13, R9 ;  /* 0x00000009000d7202 */ /* 0x000fe20000000f00 */
[----:B------:R-:W-:Y:S01]  /*0820*/  IMAD.MOV.U32 R14, RZ, RZ, R34 ;  /* 0x000000ffff0e7224 */ /* 0x000fe200078e0022 */
[----:B------:R-:W-:Y:S02]  /*0830*/  MOV R11, R35 ;  /* 0x00000023000b7202 */ /* 0x000fe40000000f00 */
[----:B------:R-:W-:-:S07]  /*0840*/  MOV R12, 0x860 ;  /* 0x00000860000c7802 */ /* 0x000fce0000000f00 */
[----:B------:R-:W-:Y:S05]  /*0850*/  CALL.REL.NOINC `($__internal_56_$__cuda_sm20_div_s64) ;  /* 0x0000006000947944 */ /* 0x000fea0003c00000 */
        /* <DEDUP_REMOVED lines=9> */
.L_x_2382:
[----:B------:R-:W-:Y:S05]  /*08f0*/  BSYNC.RECONVERGENT B1 ;  /* 0x0000000000017941 */ /* 0x000fea0003800200 */
.L_x_2380:
        /* <DEDUP_REMOVED lines=33> */
.L_x_2384:
[----:B------:R-:W-:Y:S01]  /*0b10*/  IMAD.MOV.U32 R26, RZ, RZ, R36 ;  /* 0x000000ffff1a7224 */ /* 0x000fe200078e0024 */
[----:B------:R-:W-:Y:S01]  /*0b20*/  MOV R13, R37 ;  /* 0x00000025000d7202 */ /* 0x000fe20000000f00 */
[----:B------:R-:W-:Y:S01]  /*0b30*/  IMAD.MOV.U32 R14, RZ, RZ, R20 ;  /* 0x000000ffff0e7224 */ /* 0x000fe200078e0014 */
[----:B------:R-:W-:Y:S02]  /*0b40*/  MOV R11, R21 ;  /* 0x00000015000b7202 */ /* 0x000fe40000000f00 */
[----:B------:R-:W-:-:S07]  /*0b50*/  MOV R12, 0xb70 ;  /* 0x00000b70000c7802 */ /* 0x000fce0000000f00 */
[----:B------:R-:W-:Y:S05]  /*0b60*/  CALL.REL.NOINC `($__internal_56_$__cuda_sm20_div_s64) ;  /* 0x0000005c00d07944 */ /* 0x000fea0003c00000 */
        /* <DEDUP_REMOVED lines=10> */
.L_x_2385:
[----:B------:R-:W-:Y:S05]  /*0c10*/  BSYNC.RECONVERGENT B1 ;  /* 0x0000000000017941 */ /* 0x000fea0003800200 */
.L_x_2383:
        /* <DEDUP_REMOVED lines=35> */
.L_x_2387:
[----:B------:R-:W-:Y:S01]  /*0e50*/  MOV R26, R34 ;  /* 0x00000022001a7202 */ /* 0x000fe20000000f00 */
[----:B------:R-:W-:Y:S01]  /*0e60*/  IMAD.MOV.U32 R13, RZ, RZ, R35 ;  /* 0x000000ffff0d7224 */ /* 0x000fe200078e0023 */
[----:B------:R-:W-:Y:S01]  /*0e70*/  MOV R14, R20 ;  /* 0x00000014000e7202 */ /* 0x000fe20000000f00 */
[----:B------:R-:W-:Y:S01]  /*0e80*/  IMAD.MOV.U32 R11, RZ, RZ, R21 ;  /* 0x000000ffff0b7224 */ /* 0x000fe200078e0015 */
[----:B------:R-:W-:-:S07]  /*0e90*/  MOV R12, 0xeb0 ;  /* 0x00000eb0000c7802 */ /* 0x000fce0000000f00 */
[----:B------:R-:W-:Y:S05]  /*0ea0*/  CALL.REL.NOINC `($__internal_56_$__cuda_sm20_div_s64) ;  /* 0x0000005c00007944 */ /* 0x000fea0003c00000 */
        /* <DEDUP_REMOVED lines=11> */
.L_x_2388:
[----:B------:R-:W-:Y:S05]  /*0f60*/  BSYNC.RECONVERGENT B1 ;  /* 0x0000000000017941 */ /* 0x000fea0003800200 */
.L_x_2386:
        /* <DEDUP_REMOVED lines=36> */
.L_x_2390:
        /* <DEDUP_REMOVED lines=16> */
.L_x_2391:
[----:B------:R-:W-:Y:S05]  /*12b0*/  BSYNC.RECONVERGENT B1 ;  /* 0x0000000000017941 */ /* 0x000fea0003800200 */
.L_x_2389:
        /* <DEDUP_REMOVED lines=35> */
.L_x_2393:
        /* <DEDUP_REMOVED lines=17> */
.L_x_2394:
[----:B------:R-:W-:Y:S05]  /*1600*/  BSYNC.RECONVERGENT B1 ;  /* 0x0000000000017941 */ /* 0x000fea0003800200 */
.L_x_2392:
        /* <DEDUP_REMOVED lines=35> */
.L_x_2396:
        /* <DEDUP_REMOVED lines=16> */
.L_x_2397:
[----:B------:R-:W-:Y:S05]  /*1940*/  BSYNC.RECONVERGENT B1 ;  /* 0x0000000000017941 */ /* 0x000fea0003800200 */
.L_x_2395:
        /* <DEDUP_REMOVED lines=35> */
.L_x_2399:
        /* <DEDUP_REMOVED lines=16> */
.L_x_2400:
[----:B------:R-:W-:Y:S05]  /*1c80*/  BSYNC.RECONVERGENT B1 ;  /* 0x0000000000017941 */ /* 0x000fea0003800200 */
.L_x_2398:
        /* <DEDUP_REMOVED lines=8> */
.L_x_2376:
        /* <DEDUP_REMOVED lines=36> */
.L_x_2404:
[----:B------:R-:W-:Y:S01]  /*1f50*/  MOV R26, R6 ;  /* 0x00000006001a7202 */ /* 0x000fe20000000f00 */
[----:B------:R-:W-:Y:S01]  /*1f60*/  IMAD.MOV.U32 R13, RZ, RZ, R7 ;  /* 0x000000ffff0d7224 */ /* 0x000fe200078e0007 */
[----:B------:R-:W-:Y:S01]  /*1f70*/  MOV R14, R16 ;  /* 0x00000010000e7202 */ /* 0x000fe20000000f00 */
[----:B------:R-:W-:Y:S01]  /*1f80*/  IMAD.MOV.U32 R11, RZ, RZ, R17 ;  /* 0x000000ffff0b7224 */ /* 0x000fe200078e0011 */
[----:B------:R-:W-:-:S07]  /*1f90*/  MOV R12, 0x1fb0 ;  /* 0x00001fb0000c7802 */ /* 0x000fce0000000f00 */
[----:B------:R-:W-:Y:S05]  /*1fa0*/  CALL.REL.NOINC `($__internal_56_$__cuda_sm20_div_s64) ;  /* 0x0000004800c07944 */ /* 0x000fea0003c00000 */
        /* <DEDUP_REMOVED lines=9> */
.L_x_2405:
[----:B------:R-:W-:Y:S05]  /*2040*/  BSYNC.RECONVERGENT B1 ;  /* 0x0000000000017941 */ /* 0x000fea0003800200 */
.L_x_2403:
        /* <DEDUP_REMOVED lines=34> */
.L_x_2407:
        /* <DEDUP_REMOVED lines=17> */
.L_x_2408:
[----:B------:R-:W-:Y:S05]  /*2380*/  BSYNC.RECONVERGENT B1 ;  /* 0x0000000000017941 */ /* 0x000fea0003800200 */
.L_x_2406:
        /* <DEDUP_REMOVED lines=36> */
.L_x_2410:
        /* <DEDUP_REMOVED lines=16> */
.L_x_2411:
[----:B------:R-:W-:Y:S05]  /*26d0*/  BSYNC.RECONVERGENT B1 ;  /* 0x0000000000017941 */ /* 0x000fea0003800200 */
.L_x_2409:
        /* <DEDUP_REMOVED lines=35> */
.L_x_2413:
[----:B------:R-:W-:Y:S01]  /*2910*/  MOV R26, R18 ;  /* 0x00000012001a7202 */ /* 0x000fe20000000f00 */
[----:B------:R-:W-:Y:S01]  /*2920*/  IMAD.MOV.U32 R13, RZ, RZ, R19 ;  /* 0x000000ffff0d7224 */ /* 0x000fe200078e0013 */
[----:B------:R-:W-:Y:S01]  /*2930*/  MOV R14, R16 ;  /* 0x00000010000e7202 */ /* 0x000fe20000000f00 */
[----:B------:R-:W-:Y:S01]  /*2940*/  IMAD.MOV.U32 R11, RZ, RZ, R17 ;  /* 0x000000ffff0b7224 */ /* 0x000fe200078e0011 */
[----:B------:R-:W-:-:S07]  /*2950*/  MOV R12, 0x2970 ;  /* 0x00002970000c7802 */ /* 0x000fce0000000f00 */
[----:B------:R-:W-:Y:S05]  /*2960*/  CALL.REL.NOINC `($__internal_56_$__cuda_sm20_div_s64) ;  /* 0x0000004000507944 */ /* 0x000fea0003c00000 */
        /* <DEDUP_REMOVED lines=10> */
.L_x_2414:
[----:B------:R-:W-:Y:S05]  /*2a10*/  BSYNC.RECONVERGENT B1 ;  /* 0x0000000000017941 */ /* 0x000fea0003800200 */
.L_x_2412:
[----:B------:R-:W-:Y:S01]  /*2a20*/  MOV R36, R22 ;  /* 0x0000001600247202 */ /* 0x000fe20000000f00 */
[----:B------:R-:W-:Y:S02]  /*2a30*/  IMAD R11, R11, R38, RZ ;  /* 0x000000260b0b7224 */ /* 0x000fe400078e02ff */
[----:B------:R-:W-:Y:S02]  /*2a40*/  VIADD R8, R8, 0xfffffffe ;  /* 0xfffffffe08087836 */ /* 0x000fe40000000000 */
[----:B------:R-:W-:-:S04]  /*2a50*/  IMAD.WIDE.U32 R22, R38, R10, R36 ;  /* 0x0000000a26167225 */ /* 0x000fc800078e0024 */
[----:B------:R-:W-:-:S05]  /*2a60*/  IMAD R11, R39, R10, R11 ;  /* 0x0000000a270b7224 */ /* 0x000fca00078e020b */
[----:B------:R-:W-:-:S07]  /*2a70*/  IADD3 R23, PT, PT, R23, R11, RZ ;  /* 0x0000000b17177210 */ /* 0x000fce0007ffe0ff */
.L_x_2402:
        /* <DEDUP_REMOVED lines=30> */
.L_x_2416:
[----:B------:R-:W-:Y:S01]  /*2c60*/  MOV R18, R6 ;  /* 0x0000000600127202 */ /* 0x000fe20000000f00 */
[----:B------:R-:W-:Y:S01]  /*2c70*/  IMAD.MOV.U32 R19, RZ, RZ, R7 ;  /* 0x000000ffff137224 */ /* 0x000fe200078e0007 */
[----:B------:R-:W-:Y:S01]  /*2c80*/  MOV R24, R10 ;  /* 0x0000000a00187202 */ /* 0x000fe20000000f00 */
[----:B------:R-:W-:Y:S01]  /*2c90*/  IMAD.MOV.U32 R21, RZ, RZ, R11 ;  /* 0x000000ffff157224 */ /* 0x000fe200078e000b */
[----:B------:R-:W-:-:S07]  /*2ca0*/  MOV R26, 0x2cc0 ;  /* 0x00002cc0001a7802 */ /* 0x000fce0000000f00 */
[----:B------:R-:W-:Y:S05]  /*2cb0*/  CALL.REL.NOINC `($__internal_57_$__cuda_sm20_rem_s64) ;  /* 0x0000004000c87944 */ /* 0x000fea0003c00000 */
.L_x_2417:
[----:B------:R-:W-:Y:S05]  /*2cc0*/  BSYNC.RECONVERGENT B1 ;  /* 0x0000000000017941 */ /* 0x000fea0003800200 */
.L_x_2415:
        /* <DEDUP_REMOVED lines=30> */
.L_x_2419:
[----:B------:R-:W-:Y:S01]  /*2eb0*/  MOV R24, R10 ;  /* 0x0000000a00187202 */ /* 0x000fe20000000f00 */
[----:B------:R-:W-:Y:S01]  /*2ec0*/  IMAD.MOV.U32 R21, RZ, RZ, R11 ;  /* 0x000000ffff157224 */ /* 0x000fe200078e000b */
[----:B------:R-:W-:Y:S01]  /*2ed0*/  MOV R18, R20 ;  /* 0x0000001400127202 */ /* 0x000fe20000000f00 */
[----:B------:R-:W-:Y:S01]  /*2ee0*/  IMAD.MOV.U32 R19, RZ, RZ, R9 ;  /* 0x000000ffff137224 */ /* 0x000fe200078e0009 */
[----:B------:R-:W-:-:S07]  /*2ef0*/  MOV R26, 0x2f10 ;  /* 0x00002f10001a7802 */ /* 0x000fce0000000f00 */
[----:B------:R-:W-:Y:S05]  /*2f00*/  CALL.REL.NOINC `($__internal_57_$__cuda_sm20_rem_s64) ;  /* 0x0000004000347944 */ /* 0x000fea0003c00000 */
.L_x_2420:
[----:B------:R-:W-:Y:S05]  /*2f10*/  BSYNC.RECONVERGENT B1 ;  /* 0x0000000000017941 */ /* 0x000fea0003800200 */
.L_x_2418:
[----:B------:R-:W-:Y:S02]  /*2f20*/  IMAD R7, R7, R16, RZ ;  /* 0x0000001007077224 */ /* 0x000fe400078e02ff */
[----:B------:R-:W-:-:S04]  /*2f30*/  IMAD.WIDE.U32 R22, R16, R6, R22 ;  /* 0x0000000610167225 */ /* 0x000fc800078e0016 */
[----:B------:R-:W-:-:S05]  /*2f40*/  IMAD R7, R17, R6, R7 ;  /* 0x0000000611077224 */ /* 0x000fca00078e0207 */
[----:B------:R-:W-:-:S07]  /*2f50*/  IADD3 R23, PT, PT, R23, R7, RZ ;  /* 0x0000000717177210 */ /* 0x000fce0007ffe0ff */
.L_x_2375:
        /* <DEDUP_REMOVED lines=10> */
.L_x_2374:
        /* <DEDUP_REMOVED lines=18> */
.L_x_2448:
        /* <DEDUP_REMOVED lines=30> */
.L_x_2425:
[----:B------:R-:W-:Y:S01]  /*3300*/  IMAD.MOV.U32 R26, RZ, RZ, R18 ;  /* 0x000000ffff1a7224 */ /* 0x000fe200078e0012 */
[----:B------:R-:W-:Y:S01]  /*3310*/  MOV R13, R19 ;  /* 0x00000013000d7202 */ /* 0x000fe20000000f00 */
[----:B------:R-:W-:Y:S01]  /*3320*/  IMAD.MOV.U32 R14, RZ, RZ, R20 ;  /* 0x000000ffff0e7224 */ /* 0x000fe200078e0014 */
[----:B------:R-:W-:Y:S02]  /*3330*/  MOV R11, R21 ;  /* 0x00000015000b7202 */ /* 0x000fe40000000f00 */
[----:B------:R-:W-:-:S07]  /*3340*/  MOV R12, 0x3360 ;  /* 0x00003360000c7802 */ /* 0x000fce0000000f00 */
[----:B-1----:R-:W-:Y:S05]  /*3350*/  CALL.REL.NOINC `($__internal_56_$__cuda_sm20_div_s64) ;  /* 0x0000003400d47944 */ /* 0x002fea0003c00000 */
        /* <DEDUP_REMOVED lines=9> */
.L_x_2426:
[----:B------:R-:W-:Y:S05]  /*33f0*/  BSYNC.RECONVERGENT B1 ;  /* 0x0000000000017941 */ /* 0x000fea0003800200 */
.L_x_2424:
        /* <DEDUP_REMOVED lines=39> */
.L_x_2428:
[----:B------:R-:W-:Y:S01]  /*3670*/  IMAD.MOV.U32 R26, RZ, RZ, R36 ;  /* 0x000000ffff1a7224 */ /* 0x000fe200078e0024 */
[----:B------:R-:W-:Y:S01]  /*3680*/  MOV R13, R37 ;  /* 0x00000025000d7202 */ /* 0x000fe20000000f00 */
[----:B------:R-:W-:Y:S01]  /*3690*/  IMAD.MOV.U32 R14, RZ, RZ, R38 ;  /* 0x000000ffff0e7224 */ /* 0x000fe200078e0026 */
[----:B------:R-:W-:Y:S02]  /*36a0*/  MOV R11, R39 ;  /* 0x00000027000b7202 */ /* 0x000fe40000000f00 */
[----:B------:R-:W-:-:S07]  /*36b0*/  MOV R12, 0x36d0 ;  /* 0x000036d0000c7802 */ /* 0x000fce0000000f00 */
[----:B-1----:R-:W-:Y:S05]  /*36c0*/  CALL.REL.NOINC `($__internal_56_$__cuda_sm20_div_s64) ;  /* 0x0000003000f87944 */ /* 0x002fea0003c00000 */
        /* <DEDUP_REMOVED lines=11> */
.L_x_2429:
[----:B------:R-:W-:Y:S05]  /*3780*/  BSYNC.RECONVERGENT B1 ;  /* 0x0000000000017941 */ /* 0x000fea0003800200 */
.L_x_2427:
        /* <DEDUP_REMOVED lines=37> */
.L_x_2431:
        /* <DEDUP_REMOVED lines=17> */
.L_x_2432:
[----:B------:R-:W-:Y:S05]  /*3af0*/  BSYNC.RECONVERGENT B1 ;  /* 0x0000000000017941 */ /* 0x000fea0003800200 */
.L_x_2430:
        /* <DEDUP_REMOVED lines=38> */
.L_x_2434:
        /* <DEDUP_REMOVED lines=17> */
.L_x_2435:
[----:B------:R-:W-:Y:S05]  /*3e70*/  BSYNC.RECONVERGENT B1 ;  /* 0x0000000000017941 */ /* 0x000fea0003800200 */
.L_x_2433:
        /* <DEDUP_REMOVED lines=38> */
.L_x_2437:
        /* <DEDUP_REMOVED lines=17> */
.L_x_2438:
[----:B------:R-:W-:Y:S05]  /*41f0*/  BSYNC.RECONVERGENT B1 ;  /* 0x0000000000017941 */ /* 0x000fea0003800200 */
.L_x_2436:
        /* <DEDUP_REMOVED lines=40> */
.L_x_2440:
        /* <DEDUP_REMOVED lines=17> */
.L_x_2441:
[----:B------:R-:W-:Y:S05]  /*4590*/  BSYNC.RECONVERGENT B1 ;  /* 0x0000000000017941 */ /* 0x000fea0003800200 */
.L_x_2439:
        /* <DEDUP_REMOVED lines=40> */
.L_x_2443:
        /* <DEDUP_REMOVED lines=17> */
.L_x_2444:
[----:B------:R-:W-:Y:S05]  /*4930*/  BSYNC.RECONVERGENT B1 ;  /* 0x0000000000017941 */ /* 0x000fea0003800200 */
.L_x_2442:
        /* <DEDUP_REMOVED lines=38> */
.L_x_2446:
        /* <DEDUP_REMOVED lines=17> */
.L_x_2447:
[----:B------:R-:W-:Y:S05]  /*4cb0*/  BSYNC.RECONVERGENT B1 ;  /* 0x0000000000017941 */ /* 0x000fea0003800200 */
.L_x_2445:
        /* <DEDUP_REMOVED lines=15> */
.L_x_2423:
        /* <DEDUP_REMOVED lines=37> */
.L_x_2451:
        /* <DEDUP_REMOVED lines=15> */
.L_x_2452:
[----:B------:R-:W-:Y:S05]  /*50f0*/  BSYNC.RECONVERGENT B1 ;  /* 0x0000000000017941 */ /* 0x000fea0003800200 */
.L_x_2450:
        /* <DEDUP_REMOVED lines=39> */
.L_x_2454:
[----:B------:R-:W-:Y:S01]  /*5370*/  MOV R26, R18 ;  /* 0x00000012001a7202 */ /* 0x000fe20000000f00 */
[----:B------:R-:W-:Y:S01]  /*5380*/  IMAD.MOV.U32 R13, RZ, RZ, R19 ;  /* 0x000000ffff0d7224 */ /* 0x000fe200078e0013 */
[----:B------:R-:W-:Y:S02]  /*5390*/  MOV R14, R6 ;  /* 0x00000006000e7202 */ /* 0x000fe40000000f00 */
[----:B------:R-:W-:Y:S02]  /*53a0*/  MOV R11, R7 ;  /* 0x00000007000b7202 */ /* 0x000fe40000000f00 */
[----:B------:R-:W-:-:S07]  /*53b0*/  MOV R12, 0x53d0 ;  /* 0x000053d0000c7802 */ /* 0x000fce0000000f00 */
[----:B------:R-:W-:Y:S05]  /*53c0*/  CALL.REL.NOINC `($__internal_56_$__cuda_sm20_div_s64) ;  /* 0x0000001400b87944 */ /* 0x000fea0003c00000 */
        /* <DEDUP_REMOVED lines=11> */
.L_x_2455:
[----:B------:R-:W-:Y:S05]  /*5480*/  BSYNC.RECONVERGENT B1 ;  /* 0x0000000000017941 */ /* 0x000fea0003800200 */
.L_x_2453:
        /* <DEDUP_REMOVED lines=40> */
.L_x_2457:
        /* <DEDUP_REMOVED lines=17> */
.L_x_2458:
[----:B------:R-:W-:Y:S05]  /*5820*/  BSYNC.RECONVERGENT B1 ;  /* 0x0000000000017941 */ /* 0x000fea0003800200 */
.L_x_2456:
        /* <DEDUP_REMOVED lines=40> */
.L_x_2460:
[----:B------:R-:W-:Y:S01]  /*5ab0*/  MOV R26, R18 ;  /* 0x00000012001a7202 */ /* 0x000fe20000000f00 */
[----:B------:R-:W-:Y:S01]  /*5ac0*/  IMAD.MOV.U32 R14, RZ, RZ, R20 ;  /* 0x000000ffff0e7224 */ /* 0x000fe200078e0014 */
[----:B------:R-:W-:Y:S02]  /*5ad0*/  MOV R13, R19 ;  /* 0x00000013000d7202 */ /* 0x000fe40000000f00 */
[----:B------:R-:W-:Y:S02]  /*5ae0*/  MOV R11, R21 ;  /* 0x00000015000b7202 */ /* 0x000fe40000000f00 */
[----:B------:R-:W-:-:S07]  /*5af0*/  MOV R12, 0x5b10 ;  /* 0x00005b10000c7802 */ /* 0x000fce0000000f00 */
[----:B------:R-:W-:Y:S05]  /*5b00*/  CALL.REL.NOINC `($__internal_56_$__cuda_sm20_div_s64) ;  /* 0x0000000c00e87944 */ /* 0x000fea0003c00000 */
        /* <DEDUP_REMOVED lines=11> */
.L_x_2461:
[----:B------:R-:W-:Y:S05]  /*5bc0*/  BSYNC.RECONVERGENT B1 ;  /* 0x0000000000017941 */ /* 0x000fea0003800200 */
.L_x_2459:
        /* <DEDUP_REMOVED lines=11> */
.L_x_2449:
        /* <DEDUP_REMOVED lines=35> */
.L_x_2464:
[----:B------:R-:W-:Y:S01]  /*5eb0*/  MOV R26, R18 ;  /* 0x00000012001a7202 */ /* 0x000fe20000000f00 */
[----:B------:R-:W-:Y:S01]  /*5ec0*/  IMAD.MOV.U32 R13, RZ, RZ, R19 ;  /* 0x000000ffff0d7224 */ /* 0x000fe200078e0013 */
[----:B------:R-:W-:Y:S02]  /*5ed0*/  MOV R14, R4 ;  /* 0x00000004000e7202 */ /* 0x000fe40000000f00 */
[----:B------:R-:W-:Y:S02]  /*5ee0*/  MOV R11, R5 ;  /* 0x00000005000b7202 */ /* 0x000fe40000000f00 */
[----:B------:R-:W-:-:S07]  /*5ef0*/  MOV R12, 0x5f10 ;  /* 0x00005f10000c7802 */ /* 0x000fce0000000f00 */
[----:B------:R-:W-:Y:S05]  /*5f00*/  CALL.REL.NOINC `($__internal_56_$__cuda_sm20_div_s64) ;  /* 0x0000000800e87944 */ /* 0x000fea0003c00000 */
        /* <DEDUP_REMOVED lines=8> */
.L_x_2465:
[----:B------:R-:W-:Y:S05]  /*5f90*/  BSYNC.RECONVERGENT B1 ;  /* 0x0000000000017941 */ /* 0x000fea0003800200 */
.L_x_2463:
        /* <DEDUP_REMOVED lines=39> */
.L_x_2467:
[----:B------:R-:W-:Y:S01]  /*6210*/  MOV R26, R18 ;  /* 0x00000012001a7202 */ /* 0x000fe20000000f00 */
[----:B------:R-:W-:Y:S01]  /*6220*/  IMAD.MOV.U32 R13, RZ, RZ, R19 ;  /* 0x000000ffff0d7224 */ /* 0x000fe200078e0013 */
[----:B------:R-:W-:Y:S02]  /*6230*/  MOV R14, R16 ;  /* 0x00000010000e7202 */ /* 0x000fe40000000f00 */
[----:B------:R-:W-:Y:S02]  /*6240*/  MOV R11, R17 ;  /* 0x00000011000b7202 */ /* 0x000fe40000000f00 */
[----:B------:R-:W-:-:S07]  /*6250*/  MOV R12, 0x6270 ;  /* 0x00006270000c7802 */ /* 0x000fce0000000f00 */
[----:B------:R-:W-:Y:S05]  /*6260*/  CALL.REL.NOINC `($__internal_56_$__cuda_sm20_div_s64) ;  /* 0x0000000800107944 */ /* 0x000fea0003c00000 */
        /* <DEDUP_REMOVED lines=11> */
.L_x_2468:
[----:B------:R-:W-:Y:S05]  /*6320*/  BSYNC.RECONVERGENT B1 ;  /* 0x0000000000017941 */ /* 0x000fea0003800200 */
.L_x_2466:
        /* <DEDUP_REMOVED lines=11> */
.L_x_2462:
        /* <DEDUP_REMOVED lines=31> */
.L_x_2470:
[----:B------:R-:W-:Y:S01]  /*65d0*/  IMAD.MOV.U32 R24, RZ, RZ, R20 ;  /* 0x000000ffff187224 */ /* 0x000fe200078e0014 */
[----:B------:R-:W-:-:S07]  /*65e0*/  MOV R26, 0x6600 ;  /* 0x00006600001a7802 */ /* 0x000fce0000000f00 */
[----:B------:R-:W-:Y:S05]  /*65f0*/  CALL.REL.NOINC `($__internal_57_$__cuda_sm20_rem_s64) ;  /* 0x0000000800787944 */ /* 0x000fea0003c00000 */
[----:B------:R-:W-:Y:S02]  /*6600*/  MOV R4, R6 ;  /* 0x0000000600047202 */ /* 0x000fe40000000f00 */
[----:B------:R-:W-:-:S07]  /*6610*/  MOV R5, R7 ;  /* 0x0000000700057202 */ /* 0x000fce0000000f00 */
.L_x_2471:
[----:B------:R-:W-:Y:S05]  /*6620*/  BSYNC.RECONVERGENT B1 ;  /* 0x0000000000017941 */ /* 0x000fea0003800200 */
.L_x_2469:
        /* <DEDUP_REMOVED lines=9> */
.L_x_2422:
[----:B------:R-:W2:Y:S04]  /*66c0*/  LDG.E.U16 R8, desc[UR12][R8.64] ;  /* 0x0000000c08087981 */ /* 0x000ea8000c1e1500 */
[----:B--2---:R1:W-:Y:S02]  /*66d0*/  STS.U16 [R3], R8 ;  /* 0x0000000803007388 */ /* 0x0043e40000000400 */
.L_x_2421:
[----:B------:R-:W-:Y:S05]  /*66e0*/  BSYNC.RECONVERGENT B0 ;  /* 0x0000000000007941 */ /* 0x000fea0003800200 */
.L_x_2373:
[----:B------:R-:W-:Y:S01]  /*66f0*/  BAR.SYNC.DEFER_BLOCKING 0x0 ;  /* 0x0000000000007b1d */ /* 0x000fe20000010000 */
[----:B------:R-:W-:Y:S02]  /*6700*/  ISETP.GE.U32.AND P0, PT, R2, 0x42, PT ;  /* 0x000000420200780c */ /* 0x000fe40003f06070 */
[----:B------:R-:W-:-:S11]  /*6710*/  ISETP.GT.U32.AND P1, PT, R0, 0x1f, PT ;  /* 0x0000001f0000780c */ /* 0x000fd60003f24070 */
[----:B------:R-:W-:Y:S05]  /*6720*/  @!P0 BRA `(.L_x_2472) ;  /* 0x0000000000308947 */ /* 0x000fea0003800000 */
.L_x_2473:
        /* <DEDUP_REMOVED lines=12> */
.L_x_2472:
        /* <DEDUP_REMOVED lines=44> */
        .weak           $__internal_56_$__cuda_sm20_div_s64
        .type           $__internal_56_$__cuda_sm20_div_s64,@function
        .size           $__internal_56_$__cuda_sm20_div_s64,($__internal_57_$__cuda_sm20_rem_s64 - $__internal_56_$__cuda_sm20_div_s64)
$__internal_56_$__cuda_sm20_div_s64:
        /* <DEDUP_REMOVED lines=82> */
[----:B------:R-:W-:Y:S06]  /*6fd0*/  RET.REL.NODEC R12 `(contiguous_reduce2_i16) ;  /* 0xffffff900c087950 */ /* 0x000fec0003c3ffff */
        .weak           $__internal_57_$__cuda_sm20_rem_s64
        .type           $__internal_57_$__cuda_sm20_rem_s64,@function
        .size           $__internal_57_$__cuda_sm20_rem_s64,(.L_x_3155 - $__internal_57_$__cuda_sm20_rem_s64)
$__internal_57_$__cuda_sm20_rem_s64:
        /* <DEDUP_REMOVED lines=76> */
[----:B------:R-:W-:Y:S06]  /*74a0*/  RET.REL.NODEC R26 `(contiguous_reduce2_i16) ;  /* 0xffffff881ad47950 */ /* 0x000fec0003c3ffff */
.L_x_2474:
        /* <DEDUP_REMOVED lines=13> */
.L_x_3155:


//--------------------- .text.uncontiguous_fast_reduce_i16 --------------------------
	.section	.text.uncontiguous_fast_reduce_i16,"ax",@progbits
	.align	128
        .global         uncontiguous_fast_reduce_i16
        .type           uncontiguous_fast_reduce_i16,@function
        .size           uncontiguous_fast_reduce_i16,(.L_x_3157 - uncontiguous_fast_reduce_i16)
        .other          uncontiguous_fast_reduce_i16,@"STO_CUDA_ENTRY STV_DEFAULT"
uncontiguous_fast_reduce_i16:
.text.uncontiguous_fast_reduce_i16:
        /* <DEDUP_REMOVED lines=37> */
.L_x_2503:
        /* <DEDUP_REMOVED lines=32> */
.L_x_2480:
[----:B------:R-:W-:Y:S01]  /*0450*/  MOV R26, R6 ;  /* 0x00000006001a7202 */ /* 0x000fe20000000f00 */
[----:B------:R-:W-:Y:S01]  /*0460*/  IMAD.MOV.U32 R13, RZ, RZ, R9 ;  /* 0x000000ffff0d7224 */ /* 0x000fe200078e0009 */
[----:B------:R-:W-:Y:S01]  /*0470*/  MOV R14, R40 ;  /* 0x00000028000e7202 */ /* 0x000fe20000000f00 */
[----:B------:R-:W-:Y:S01]  /*0480*/  IMAD.MOV.U32 R11, RZ, RZ, R41 ;  /* 0x000000ffff0b7224 */ /* 0x000fe200078e0029 */
[----:B------:R-:W-:-:S07]  /*0490*/  MOV R12, 0x4b0 ;  /* 0x000004b0000c7802 */ /* 0x000fce0000000f00 */
[----:B-1----:R-:W-:Y:S05]  /*04a0*/  CALL.REL.NOINC `($__internal_58_$__cuda_sm20_div_s64) ;  /* 0x0000006400187944 */ /* 0x002fea0003c00000 */
        /* <DEDUP_REMOVED lines=10> */
.L_x_2481:
[----:B------:R-:W-:Y:S05]  /*0550*/  BSYNC.RECONVERGENT B1 ;  /* 0x0000000000017941 */ /* 0x000fea0003800200 */
.L_x_2479:
        /* <DEDUP_REMOVED lines=33> */
.L_x_2483:
[----:B------:R-:W-:Y:S01]  /*0770*/  IMAD.MOV.U32 R26, RZ, RZ, R20 ;  /* 0x000000ffff1a7224 */ /* 0x000fe200078e0014 */
[----:B------:R-:W-:Y:S01]  /*0780*/  MOV R13, R7 ;  /* 0x00000007000d7202 */ /* 0x000fe20000000f00 */
[----:B------:R-:W-:Y:S01]  /*0790*/  IMAD.MOV.U32 R14, RZ, RZ, R40 ;  /* 0x000000ffff0e7224 */ /* 0x000fe200078e0028 */
[----:B------:R-:W-:Y:S02]  /*07a0*/  MOV R11, R41 ;  /* 0x00000029000b7202 */ /* 0x000fe40000000f00 */
[----:B------:R-:W-:-:S07]  /*07b0*/  MOV R12, 0x7d0 ;  /* 0x000007d0000c7802 */ /* 0x000fce0000000f00 */
[----:B------:R-:W-:Y:S05]  /*07c0*/  CALL.REL.NOINC `($__internal_58_$__cuda_sm20_div_s64) ;  /* 0x0000006000507944 */ /* 0x000fea0003c00000 */
        /* <DEDUP_REMOVED lines=9> */
.L_x_2484:
[----:B------:R-:W-:Y:S05]  /*0860*/  BSYNC.RECONVERGENT B1 ;  /* 0x0000000000017941 */ /* 0x000fea0003800200 */
.L_x_2482:
        /* <DEDUP_REMOVED lines=34> */
.L_x_2486:
[----:B------:R-:W-:Y:S01]  /*0a90*/  MOV R26, R34 ;  /* 0x00000022001a7202 */ /* 0x000fe20000000f00 */
[----:B------:R-:W-:Y:S01]  /*0aa0*/  IMAD.MOV.U32 R13, RZ, RZ, R35 ;  /* 0x000000ffff0d7224 */ /* 0x000fe200078e0023 */
[----:B------:R-:W-:Y:S01]  /*0ab0*/  MOV R14, R20 ;  /* 0x00000014000e7202 */ /* 0x000fe20000000f00 */
[----:B------:R-:W-:Y:S01]  /*0ac0*/  IMAD.MOV.U32 R11, RZ, RZ, R21 ;  /* 0x000000ffff0b7224 */ /* 0x000fe200078e0015 */
[----:B------:R-:W-:-:S07]  /*0ad0*/  MOV R12, 0xaf0 ;  /* 0x00000af0000c7802 */ /* 0x000fce0000000f00 */
[----:B------:R-:W-:Y:S05]  /*0ae0*/  CALL.REL.NOINC `($__internal_58_$__cuda_sm20_div_s64) ;  /* 0x0000005c00887944 */ /* 0x000fea0003c00000 */
        /* <DEDUP_REMOVED lines=10> */
.L_x_2487:
[----:B------:R-:W-:Y:S05]  /*0b90*/  BSYNC.RECONVERGENT B1 ;  /* 0x0000000000017941 */ /* 0x000fea0003800200 */
.L_x_2485:
        /* <DEDUP_REMOVED lines=34> */
.L_x_2489:
        /* <DEDUP_REMOVED lines=16> */
.L_x_2490:
[----:B------:R-:W-:Y:S05]  /*0ec0*/  BSYNC.RECONVERGENT B1 ;  /* 0x0000000000017941 */ /* 0x000fea0003800200 */
.L_x_2488:
        /* <DEDUP_REMOVED lines=36> */
.L_x_2492:
        /* <DEDUP_REMOVED lines=16> */
.L_x_2493:
[----:B------:R-:W-:Y:S05]  /*1210*/  BSYNC.RECONVERGENT B1 ;  /* 0x0000000000017941 */ /* 0x000fea0003800200 */
.L_x_2491:
        /* <DEDUP_REMOVED lines=35> */
.L_x_2495:
[----:B------:R-:W-:Y:S01]  /*1450*/  IMAD.MOV.U32 R26, RZ, RZ, R34 ;  /* 0x000000ffff1a7224 */ /* 0x000fe200078e0022 */
[----:B------:R-:W-:Y:S01]  /*1460*/  MOV R13, R35 ;  /* 0x00000023000d7202 */ /* 0x000fe20000000f00 */
[----:B------:R-:W-:Y:S01]  /*1470*/  IMAD.MOV.U32 R14, RZ, RZ, R20 ;  /* 0x000000ffff0e7224 */ /* 0x000fe200078e0014 */
[----:B------:R-:W-:Y:S02]  /*1480*/  MOV R11, R21 ;  /* 0x00000015000b7202 */ /* 0x000fe40000000f00 */
[----:B------:R-:W-:-:S07]  /*1490*/  MOV R12, 0x14b0 ;  /* 0x000014b0000c7802 */ /* 0x000fce0000000f00 */
[----:B------:R-:W-:Y:S05]  /*14a0*/  CALL.REL.NOINC `($__internal_58_$__cuda_sm20_div_s64) ;  /* 0x0000005400187944 */ /* 0x000fea0003c00000 */
        /* <DEDUP_REMOVED lines=10> */
.L_x_2496:
[----:B------:R-:W-:Y:S05]  /*1550*/  BSYNC.RECONVERGENT B1 ;  /* 0x0000000000017941 */ /* 0x000fea0003800200 */
.L_x_2494:
        /* <DEDUP_REMOVED lines=34> */
.L_x_2498:
[----:B------:R-:W-:Y:S01]  /*1780*/  IMAD.MOV.U32 R26, RZ, RZ, R38 ;  /* 0x000000ffff1a7224 */ /* 0x000fe200078e0026 */
[----:B------:R-:W-:Y:S01]  /*1790*/  MOV R13, R39 ;  /* 0x00000027000d7202 */ /* 0x000fe20000000f00 */
[----:B------:R-:W-:Y:S01]  /*17a0*/  IMAD.MOV.U32 R14, RZ, RZ, R20 ;  /* 0x000000ffff0e7224 */ /* 0x000fe200078e0014 */
[----:B------:R-:W-:Y:S02]  /*17b0*/  MOV R11, R21 ;  /* 0x00000015000b7202 */ /* 0x000fe40000000f00 */
[----:B------:R-:W-:-:S07]  /*17c0*/  MOV R12, 0x17e0 ;  /* 0x000017e0000c7802 */ /* 0x000fce0000000f00 */
[----:B------:R-:W-:Y:S05]  /*17d0*/  CALL.REL.NOINC `($__internal_58_$__cuda_sm20_div_s64) ;  /* 0x00000050004c7944 */ /* 0x000fea0003c00000 */
        /* <DEDUP_REMOVED lines=10> */
.L_x_2499:
[----:B------:R-:W-:Y:S05]  /*1880*/  BSYNC.RECONVERGENT B1 ;  /* 0x0000000000017941 */ /* 0x000fea0003800200 */
.L_x_2497:
        /* <DEDUP_REMOVED lines=35> */
.L_x_2501:
[----:B------:R-:W-:Y:S01]  /*1ac0*/  MOV R26, R34 ;  /* 0x00000022001a7202 */ /* 0x000fe20000000f00 */
[----:B------:R-:W-:Y:S01]  /*1ad0*/  IMAD.MOV.U32 R13, RZ, RZ, R35 ;  /* 0x000000ffff0d7224 */ /* 0x000fe200078e0023 */
[----:B------:R-:W-:Y:S01]  /*1ae0*/  MOV R14, R20 ;  /* 0x00000014000e7202 */ /* 0x000fe20000000f00 */
[----:B------:R-:W-:Y:S01]  /*1af0*/  IMAD.MOV.U32 R11, RZ, RZ, R21 ;  /* 0x000000ffff0b7224 */ /* 0x000fe200078e0015 */
[----:B------:R-:W-:-:S07]  /*1b00*/  MOV R12, 0x1b20 ;  /* 0x00001b20000c7802 */ /* 0x000fce0000000f00 */
[----:B------:R-:W-:Y:S05]  /*1b10*/  CALL.REL.NOINC `($__internal_58_$__cuda_sm20_div_s64) ;  /* 0x0000004c007c7944 */ /* 0x000fea0003c00000 */
        /* <DEDUP_REMOVED lines=10> */
.L_x_2502:
[----:B------:R-:W-:Y:S05]  /*1bc0*/  BSYNC.RECONVERGENT B1 ;  /* 0x0000000000017941 */ /* 0x000fea0003800200 */
.L_x_2500:
        /* <DEDUP_REMOVED lines=8> */
.L_x_2478:
        /* <DEDUP_REMOVED lines=35> */
.L_x_2506:
        /* <DEDUP_REMOVED lines=16> */
.L_x_2507:
[----:B------:R-:W-:Y:S05]  /*1f80*/  BSYNC.RECONVERGENT B1 ;  /* 0x0000000000017941 */ /* 0x000fea0003800200 */
.L_x_2505:
        /* <DEDUP_REMOVED lines=34> */
.L_x_2509:
        /* <DEDUP_REMOVED lines=16> */
.L_x_2510:
[----:B------:R-:W-:Y:S05]  /*22b0*/  BSYNC.RECONVERGENT B1 ;  /* 0x0000000000017941 */ /* 0x000fea0003800200 */
.L_x_2508:
        /* <DEDUP_REMOVED lines=35> */
.L_x_2512:
        /* <DEDUP_REMOVED lines=16> */
.L_x_2513:
[----:B------:R-:W-:Y:S05]  /*25f0*/  BSYNC.RECONVERGENT B1 ;  /* 0x0000000000017941 */ /* 0x000fea0003800200 */
.L_x_2511:
        /* <DEDUP_REMOVED lines=35> */
.L_x_2515:
[----:B------:R-:W-:Y:S01]  /*2830*/  IMAD.MOV.U32 R26, RZ, RZ, R18 ;  /* 0x000000ffff1a7224 */ /* 0x000fe200078e0012 */
[----:B------:R-:W-:Y:S01]  /*2840*/  MOV R13, R19 ;  /* 0x00000013000d7202 */ /* 0x000fe20000000f00 */
[----:B------:R-:W-:Y:S01]  /*2850*/  IMAD.MOV.U32 R14, RZ, RZ, R16 ;  /* 0x000000ffff0e7224 */ /* 0x000fe200078e0010 */
[----:B------:R-:W-:Y:S02]  /*2860*/  MOV R11, R17 ;  /* 0x00000011000b7202 */ /* 0x000fe40000000f00 */
[----:B------:R-:W-:-:S07]  /*2870*/  MOV R12, 0x2890 ;  /* 0x00002890000c7802 */ /* 0x000fce0000000f00 */
[----:B------:R-:W-:Y:S05]  /*2880*/  CALL.REL.NOINC `($__internal_58_$__cuda_sm20_div_s64) ;  /* 0x0000004000207944 */ /* 0x000fea0003c00000 */
        /* <DEDUP_REMOVED lines=10> */
.L_x_2516:
[----:B------:R-:W-:Y:S05]  /*2930*/  BSYNC.RECONVERGENT B1 ;  /* 0x0000000000017941 */ /* 0x000fea0003800200 */
.L_x_2514:
[----:B------:R-:W-:Y:S01]  /*2940*/  IMAD R11, R11, R34, RZ ;  /* 0x000000220b0b7224 */ /* 0x000fe200078e02ff */
[----:B------:R-:W-:Y:S01]  /*2950*/  IADD3 R8, PT, PT, R8, -0x2, RZ ;  /* 0xfffffffe08087810 */ /* 0x000fe20007ffe0ff */
[----:B------:R-:W-:Y:S02]  /*2960*/  IMAD.MOV.U32 R38, RZ, RZ, R22 ;  /* 0x000000ffff267224 */ /* 0x000fe400078e0016 */
[-C--:B------:R-:W-:Y:S02]  /*2970*/  IMAD R11, R35, R10.reuse, R11 ;  /* 0x0000000a230b7224 */ /* 0x080fe400078e020b */
[----:B------:R-:W-:-:S04]  /*2980*/  IMAD.WIDE.U32 R22, R34, R10, R38 ;  /* 0x0000000a22167225 */ /* 0x000fc800078e0026 */
[----:B------:R-:W-:-:S07]  /*2990*/  IMAD.IADD R23, R23, 0x1, R11 ;  /* 0x0000000117177824 */ /* 0x000fce00078e020b */
.L_x_2504:
        /* <DEDUP_REMOVED lines=31> */
.L_x_2518:
[----:B------:R-:W-:Y:S01]  /*2b90*/  MOV R18, R6 ;  /* 0x0000000600127202 */ /* 0x000fe20000000f00 */
[----:B------:R-:W-:Y:S01]  /*2ba0*/  IMAD.MOV.U32 R21, RZ, RZ, R9 ;  /* 0x000000ffff157224 */ /* 0x000fe200078e0009 */
[----:B------:R-:W-:Y:S01]  /*2bb0*/  MOV R24, R16 ;  /* 0x0000001000187202 */ /* 0x000fe20000000f00 */
[----:B------:R-:W-:Y:S01]  /*2bc0*/  IMAD.MOV.U32 R19, RZ, RZ, R17 ;  /* 0x000000ffff137224 */ /* 0x000fe200078e0011 */
[----:B------:R-:W-:-:S07]  /*2bd0*/  MOV R26, 0x2bf0 ;  /* 0x00002bf0001a7802 */ /* 0x000fce0000000f00 */
[----:B------:R-:W-:Y:S05]  /*2be0*/  CALL.REL.NOINC `($__internal_59_$__cuda_sm20_rem_s64) ;  /* 0x0000004000947944 */ /* 0x000fea0003c00000 */
.L_x_2519:
[----:B------:R-:W-:Y:S05]  /*2bf0*/  BSYNC.RECONVERGENT B1 ;  /* 0x0000000000017941 */ /* 0x000fea0003800200 */
.L_x_2517:
        /* <DEDUP_REMOVED lines=30> */
.L_x_2521:
[----:B------:R-:W-:Y:S01]  /*2de0*/  MOV R24, R16 ;  /* 0x0000001000187202 */ /* 0x000fe20000000f00 */
[----:B------:R-:W-:Y:S01]  /*2df0*/  IMAD.MOV.U32 R19, RZ, RZ, R17 ;  /* 0x000000ffff137224 */ /* 0x000fe200078e0011 */
[----:B------:R-:W-:Y:S01]  /*2e00*/  MOV R18, R20 ;  /* 0x0000001400127202 */ /* 0x000fe20000000f00 */
[----:B------:R-:W-:Y:S01]  /*2e10*/  IMAD.MOV.U32 R21, RZ, RZ, R7 ;  /* 0x000000ffff157224 */ /* 0x000fe200078e0007 */
[----:B------:R-:W-:-:S07]  /*2e20*/  MOV R26, 0x2e40 ;  /* 0x00002e40001a7802 */ /* 0x000fce0000000f00 */
[----:B------:R-:W-:Y:S05]  /*2e30*/  CALL.REL.NOINC `($__internal_59_$__cuda_sm20_rem_s64) ;  /* 0x0000004000007944 */ /* 0x000fea0003c00000 */
[----:B------:R-:W-:Y:S01]  /*2e40*/  MOV R6, R10 ;  /* 0x0000000a00067202 */ /* 0x000fe20000000f00 */
[----:B------:R-:W-:-:S07]  /*2e50*/  IMAD.MOV.U32 R7, RZ, RZ, R11 ;  /* 0x000000ffff077224 */ /* 0x000fce00078e000b */
.L_x_2522:
[----:B------:R-:W-:Y:S05]  /*2e60*/  BSYNC.RECONVERGENT B1 ;  /* 0x0000000000017941 */ /* 0x000fea0003800200 */
.L_x_2520:
[----:B------:R-:W-:Y:S02]  /*2e70*/  IMAD R7, R7, R8, RZ ;  /* 0x0000000807077224 */ /* 0x000fe400078e02ff */
[----:B------:R-:W-:-:S04]  /*2e80*/  IMAD.WIDE.U32 R22, R8, R6, R22 ;  /* 0x0000000608167225 */ /* 0x000fc800078e0016 */
[----:B------:R-:W-:-:S05]  /*2e90*/  IMAD R7, R9, R6, R7 ;  /* 0x0000000609077224 */ /* 0x000fca00078e0207 */
[----:B------:R-:W-:-:S07]  /*2ea0*/  IADD3 R23, PT, PT, R23, R7, RZ ;  /* 0x0000000717177210 */ /* 0x000fce0007ffe0ff */
.L_x_2477:
        /* <DEDUP_REMOVED lines=10> */
.L_x_2476:
        /* <DEDUP_REMOVED lines=22> */
.L_x_2550:
        /* <DEDUP_REMOVED lines=32> */
.L_x_2527:
[----:B------:R-:W-:Y:S01]  /*32b0*/  IMAD.MOV.U32 R26, RZ, RZ, R10 ;  /* 0x000000ffff1a7224 */ /* 0x000fe200078e000a */
[----:B------:R-:W-:Y:S01]  /*32c0*/  MOV R13, R15 ;  /* 0x0000000f000d7202 */ /* 0x000fe20000000f00 */
[----:B------:R-:W-:Y:S01]  /*32d0*/  IMAD.MOV.U32 R14, RZ, RZ, R20 ;  /* 0x000000ffff0e7224 */ /* 0x000fe200078e0014 */
[----:B------:R-:W-:Y:S02]  /*32e0*/  MOV R11, R21 ;  /* 0x00000015000b7202 */ /* 0x000fe40000000f00 */
[----:B------:R-:W-:-:S07]  /*32f0*/  MOV R12, 0x3310 ;  /* 0x00003310000c7802 */ /* 0x000fce0000000f00 */
[----:B-123--:R-:W-:Y:S05]  /*3300*/  CALL.REL.NOINC `($__internal_58_$__cuda_sm20_div_s64) ;  /* 0x0000003400807944 */ /* 0x00efea0003c00000 */
        /* <DEDUP_REMOVED lines=10> */
.L_x_2528:
[----:B------:R-:W-:Y:S05]  /*33b0*/  BSYNC.RECONVERGENT B1 ;  /* 0x0000000000017941 */ /* 0x000fea0003800200 */
.L_x_2526:
        /* <DEDUP_REMOVED lines=38> */
.L_x_2530:
[----:B------:R-:W-:Y:S01]  /*3620*/  IMAD.MOV.U32 R26, RZ, RZ, R36 ;  /* 0x000000ffff1a7224 */ /* 0x000fe200078e0024 */
[----:B------:R-:W-:Y:S01]  /*3630*/  MOV R13, R37 ;  /* 0x00000025000d7202 */ /* 0x000fe20000000f00 */
[----:B------:R-:W-:Y:S01]  /*3640*/  IMAD.MOV.U32 R14, RZ, RZ, R38 ;  /* 0x000000ffff0e7224 */ /* 0x000fe200078e0026 */
[----:B------:R-:W-:Y:S02]  /*3650*/  MOV R11, R39 ;  /* 0x00000027000b7202 */ /* 0x000fe40000000f00 */
[----:B------:R-:W-:-:S07]  /*3660*/  MOV R12, 0x3680 ;  /* 0x00003680000c7802 */ /* 0x000fce0000000f00 */
[----:B-1----:R-:W-:Y:S05]  /*3670*/  CALL.REL.NOINC `($__internal_58_$__cuda_sm20_div_s64) ;  /* 0x0000003000a47944 */ /* 0x002fea0003c00000 */
        /* <DEDUP_REMOVED lines=11> */
.L_x_2531:
[----:B------:R-:W-:Y:S05]  /*3730*/  BSYNC.RECONVERGENT B1 ;  /* 0x0000000000017941 */ /* 0x000fea0003800200 */
.L_x_2529:
        /* <DEDUP_REMOVED lines=38> */
.L_x_2533:
[----:B------:R-:W-:Y:S01]  /*39a0*/  MOV R26, R36 ;  /* 0x00000024001a7202 */ /* 0x000fe20000000f00 */
[----:B------:R-:W-:Y:S01]  /*39b0*/  IMAD.MOV.U32 R13, RZ, RZ, R37 ;  /* 0x000000ffff0d7224 */ /* 0x000fe200078e0025 */
[----:B------:R-:W-:Y:S01]  /*39c0*/  MOV R14, R38 ;  /* 0x00000026000e7202 */ /* 0x000fe20000000f00 */
[----:B------:R-:W-:Y:S01]  /*39d0*/  IMAD.MOV.U32 R11, RZ, RZ, R39 ;  /* 0x000000ffff0b7224 */ /* 0x000fe200078e0027 */
[----:B------:R-:W-:-:S07]  /*39e0*/  MOV R12, 0x3a00 ;  /* 0x00003a00000c7802 */ /* 0x000fce0000000f00 */
[----:B-1----:R-:W-:Y:S05]  /*39f0*/  CALL.REL.NOINC `($__internal_58_$__cuda_sm20_div_s64) ;  /* 0x0000002c00c47944 */ /* 0x002fea0003c00000 */
        /* <DEDUP_REMOVED lines=11> */
.L_x_2534:
[----:B------:R-:W-:Y:S05]  /*3ab0*/  BSYNC.RECONVERGENT B1 ;  /* 0x0000000000017941 */ /* 0x000fea0003800200 */
.L_x_2532:
        /* <DEDUP_REMOVED lines=37> */
.L_x_2536:
        /* <DEDUP_REMOVED lines=17> */
.L_x_2537:
[----:B------:R-:W-:Y:S05]  /*3e20*/  BSYNC.RECONVERGENT B1 ;  /* 0x0000000000017941 */ /* 0x000fea0003800200 */
.L_x_2535:
        /* <DEDUP_REMOVED lines=38> */
.L_x_2539:
        /* <DEDUP_REMOVED lines=17> */
.L_x_2540:
[----:B------:R-:W-:Y:S05]  /*41a0*/  BSYNC.RECONVERGENT B1 ;  /* 0x0000000000017941 */ /* 0x000fea0003800200 */
.L_x_2538:
        /* <DEDUP_REMOVED lines=38> */
.L_x_2542:
        /* <DEDUP_REMOVED lines=17> */
.L_x_2543:
[----:B------:R-:W-:Y:S05]  /*4520*/  BSYNC.RECONVERGENT B1 ;  /* 0x0000000000017941 */ /* 0x000fea0003800200 */
.L_x_2541:
        /* <DEDUP_REMOVED lines=37> */
.L_x_2545:
        /* <DEDUP_REMOVED lines=17> */
.L_x_2546:
[----:B------:R-:W-:Y:S05]  /*4890*/  BSYNC.RECONVERGENT B1 ;  /* 0x0000000000017941 */ /* 0x000fea0003800200 */
.L_x_2544:
        /* <DEDUP_REMOVED lines=36> */
.L_x_2548:
        /* <DEDUP_REMOVED lines=17> */
.L_x_2549:
[----:B------:R-:W-:Y:S05]  /*4bf0*/  BSYNC.RECONVERGENT B1 ;  /* 0x0000000000017941 */ /* 0x000fea0003800200 */
.L_x_2547:
        /* <DEDUP_REMOVED lines=11> */
.L_x_2525:
        /* <DEDUP_REMOVED lines=36> */
.L_x_2553:
[----:B------:R-:W-:Y:S01]  /*4ef0*/  MOV R26, R10 ;  /* 0x0000000a001a7202 */ /* 0x000fe20000000f00 */
[----:B------:R-:W-:Y:S01]  /*4f00*/  IMAD.MOV.U32 R13, RZ, RZ, R15 ;  /* 0x000000ffff0d7224 */ /* 0x000fe200078e000f */
[----:B------:R-:W-:Y:S02]  /*4f10*/  MOV R14, R16 ;  /* 0x00000010000e7202 */ /* 0x000fe40000000f00 */
[----:B------:R-:W-:Y:S02]  /*4f20*/  MOV R11, R17 ;  /* 0x00000011000b7202 */ /* 0x000fe40000000f00 */
[----:B------:R-:W-:-:S07]  /*4f30*/  MOV R12, 0x4f50 ;  /* 0x00004f50000c7802 */ /* 0x000fce0000000f00 */
[----:B------:R-:W-:Y:S05]  /*4f40*/  CALL.REL.NOINC `($__internal_58_$__cuda_sm20_div_s64) ;  /* 0x0000001800707944 */ /* 0x000fea0003c00000 */
        /* <DEDUP_REMOVED lines=10> */
.L_x_2554:
[----:B------:R-:W-:Y:S05]  /*4ff0*/  BSYNC.RECONVERGENT B1 ;  /* 0x0000000000017941 */ /* 0x000fea0003800200 */
.L_x_2552:
        /* <DEDUP_REMOVED lines=41> */
.L_x_2556:
        /* <DEDUP_REMOVED lines=17> */
.L_x_2557:
[----:B------:R-:W-:Y:S05]  /*53a0*/  BSYNC.RECONVERGENT B1 ;  /* 0x0000000000017941 */ /* 0x000fea0003800200 */
.L_x_2555:
        /* <DEDUP_REMOVED lines=40> */
.L_x_2559:
[----:B------:R-:W-:Y:S01]  /*5630*/  MOV R26, R18 ;  /* 0x00000012001a7202 */ /* 0x000fe20000000f00 */
[----:B------:R-:W-:Y:S01]  /*5640*/  IMAD.MOV.U32 R14, RZ, RZ, R20 ;  /* 0x000000ffff0e7224 */ /* 0x000fe200078e0014 */
[----:B------:R-:W-:Y:S02]  /*5650*/  MOV R13, R19 ;  /* 0x00000013000d7202 */ /* 0x000fe40000000f00 */
[----:B------:R-:W-:Y:S02]  /*5660*/  MOV R11, R21 ;  /* 0x00000015000b7202 */ /* 0x000fe40000000f00 */
[----:B------:R-:W-:-:S07]  /*5670*/  MOV R12, 0x5690 ;  /* 0x00005690000c7802 */ /* 0x000fce0000000f00 */
[----:B------:R-:W-:Y:S05]  /*5680*/  CALL.REL.NOINC `($__internal_58_$__cuda_sm20_div_s64) ;  /* 0x0000001000a07944 */ /* 0x000fea0003c00000 */
        /* <DEDUP_REMOVED lines=11> */
.L_x_2560:
[----:B------:R-:W-:Y:S05]  /*5740*/  BSYNC.RECONVERGENT B1 ;  /* 0x0000000000017941 */ /* 0x000fea0003800200 */
.L_x_2558:
        /* <DEDUP_REMOVED lines=39> */
.L_x_2562:
        /* <DEDUP_REMOVED lines=17> */
.L_x_2563:
[----:B------:R-:W-:Y:S05]  /*5ad0*/  BSYNC.RECONVERGENT B1 ;  /* 0x0000000000017941 */ /* 0x000fea0003800200 */
.L_x_2561:
        /* <DEDUP_REMOVED lines=9> */
.L_x_2551:
        /* <DEDUP_REMOVED lines=34> */
.L_x_2566:
[----:B------:R-:W-:Y:S01]  /*5d90*/  MOV R26, R10 ;  /* 0x0000000a001a7202 */ /* 0x000fe20000000f00 */
[----:B------:R-:W-:Y:S01]  /*5da0*/  IMAD.MOV.U32 R14, RZ, RZ, R16 ;  /* 0x000000ffff0e7224 */ /* 0x000fe200078e0010 */
[----:B------:R-:W-:Y:S02]  /*5db0*/  MOV R13, R15 ;  /* 0x0000000f000d7202 */ /* 0x000fe40000000f00 */
[----:B------:R-:W-:Y:S02]  /*5dc0*/  MOV R11, R17 ;  /* 0x00000011000b7202 */ /* 0x000fe40000000f00 */
[----:B------:R-:W-:-:S07]  /*5dd0*/  MOV R12, 0x5df0 ;  /* 0x00005df0000c7802 */ /* 0x000fce0000000f00 */
[----:B------:R-:W-:Y:S05]  /*5de0*/  CALL.REL.NOINC `($__internal_58_$__cuda_sm20_div_s64) ;  /* 0x0000000800c87944 */ /* 0x000fea0003c00000 */
        /* <DEDUP_REMOVED lines=10> */
.L_x_2567:
[----:B------:R-:W-:Y:S05]  /*5e90*/  BSYNC.RECONVERGENT B1 ;  /* 0x0000000000017941 */ /* 0x000fea0003800200 */
.L_x_2565:
        /* <DEDUP_REMOVED lines=39> */
.L_x_2569:
        /* <DEDUP_REMOVED lines=17> */
.L_x_2570:
[----:B------:R-:W-:Y:S05]  /*6220*/  BSYNC.RECONVERGENT B1 ;  /* 0x0000000000017941 */ /* 0x000fea0003800200 */
.L_x_2568:
        /* <DEDUP_REMOVED lines=9> */
.L_x_2564:
        /* <DEDUP_REMOVED lines=30> */
.L_x_2572:
[----:B------:R-:W-:Y:S01]  /*64a0*/  IMAD.MOV.U32 R24, RZ, RZ, R18 ;  /* 0x000000ffff187224 */ /* 0x000fe200078e0012 */
[----:B------:R-:W-:Y:S02]  /*64b0*/  MOV R18, R10 ;  /* 0x0000000a00127202 */ /* 0x000fe40000000f00 */
[----:B------:R-:W-:Y:S02]  /*64c0*/  MOV R21, R15 ;  /* 0x0000000f00157202 */ /* 0x000fe40000000f00 */
[----:B------:R-:W-:-:S07]  /*64d0*/  MOV R26, 0x64f0 ;  /* 0x000064f0001a7802 */ /* 0x000fce0000000f00 */
[----:B------:R-:W-:Y:S05]  /*64e0*/  CALL.REL.NOINC `($__internal_59_$__cuda_sm20_rem_s64) ;  /* 0x0000000800547944 */ /* 0x000fea0003c00000 */
.L_x_2573:
[----:B------:R-:W-:Y:S05]  /*64f0*/  BSYNC.RECONVERGENT B1 ;  /* 0x0000000000017941 */ /* 0x000fea0003800200 */
.L_x_2571:
        /* <DEDUP_REMOVED lines=8> */
.L_x_2524:
[----:B------:R-:W0:Y:S02]  /*6580*/  LDCU.64 UR6, c[0x0][0x388] ;  /* 0x00007100ff0677ac */ /* 0x000e240008000a00 */
[----:B0-----:R-:W-:-:S04]  /*6590*/  LEA R4, P0, R6, UR6, 0x1 ;  /* 0x0000000606047c11 */ /* 0x001fc8000f8008ff */
[----:B------:R-:W-:-:S05]  /*65a0*/  LEA.HI.X R5, R6, UR7, R5, 0x1, P0 ;  /* 0x0000000706057c11 */ /* 0x000fca00080f0c05 */
[----:B------:R-:W2:Y:S04]  /*65b0*/  LDG.E.U16 R4, desc[UR8][R4.64] ;  /* 0x0000000804047981 */ /* 0x000ea8000c1e1500 */
[----:B--2---:R1:W-:Y:S02]  /*65c0*/  STS.U16 [R3], R4 ;  /* 0x0000000403007388 */ /* 0x0043e40000000400 */
.L_x_2523:
[----:B------:R-:W-:Y:S05]  /*65d0*/  BSYNC.RECONVERGENT B0 ;  /* 0x0000000000007941 */ /* 0x000fea0003800200 */
.L_x_2475:
[----:B------:R-:W-:Y:S01]  /*65e0*/  BAR.SYNC.DEFER_BLOCKING 0x0 ;  /* 0x0000000000007b1d */ /* 0x000fe20000010000 */
[----:B------:R-:W-:Y:S01]  /*65f0*/  UISETP.GE.U32.AND UP0, UPT, UR5, 0x42, UPT ;  /* 0x000000420500788c */ /* 0x000fe2000bf06070 */
[----:B------:R-:W-:-:S08]  /*6600*/  ISETP.GT.U32.AND P1, PT, R2, 0x1f, PT ;  /* 0x0000001f0200780c */ /* 0x000fd00003f24070 */
[----:B------:R-:W-:Y:S05]  /*6610*/  BRA.U !UP0, `(.L_x_2574) ;  /* 0x0000000108307547 */ /* 0x000fea000b800000 */
.L_x_2575:
        /* <DEDUP_REMOVED lines=12> */
.L_x_2574:
        /* <DEDUP_REMOVED lines=35> */
        .weak           $__internal_58_$__cuda_sm20_div_s64
        .type           $__internal_58_$__cuda_sm20_div_s64,@function
        .size           $__internal_58_$__cuda_sm20_div_s64,($__internal_59_$__cuda_sm20_rem_s64 - $__internal_58_$__cuda_sm20_div_s64)
$__internal_58_$__cuda_sm20_div_s64:
        /* <DEDUP_REMOVED lines=82> */
[----:B------:R-:W-:Y:S06]  /*6e30*/  RET.REL.NODEC R12 `(uncontiguous_fast_reduce_i16) ;  /* 0xffffff900c707950 */ /* 0x000fec0003c3ffff */
        .weak           $__internal_59_$__cuda_sm20_rem_s64
        .type           $__internal_59_$__cuda_sm20_rem_s64,@function
        .size           $__internal_59_$__cuda_sm20_rem_s64,(.L_x_3157 - $__internal_59_$__cuda_sm20_rem_s64)
$__internal_59_$__cuda_sm20_rem_s64:
        /* <DEDUP_REMOVED lines=76> */
[----:B------:R-:W-:Y:S06]  /*7300*/  RET.REL.NODEC R26 `(uncontiguous_fast_reduce_i16) ;  /* 0xffffff8c1a3c7950 */ /* 0x000fec0003c3ffff */
.L_x_2576:
        /* <DEDUP_REMOVED lines=15> */
.L_x_3157:


//--------------------- .text.contiguous_fast_reduce_i16 --------------------------
	.section	.text.contiguous_fast_reduce_i16,"ax",@progbits
	.align	128
        .global         contiguous_fast_reduce_i16
        .type           contiguous_fast_reduce_i16,@function
        .size           contiguous_fast_reduce_i16,(.L_x_3219 - contiguous_fast_reduce_i16)
        .other          contiguous_fast_reduce_i16,@"STO_CUDA_ENTRY STV_DEFAULT"
contiguous_fast_reduce_i16:
.text.contiguous_fast_reduce_i16:
        /* <DEDUP_REMOVED lines=36> */
.L_x_2578:
[----:B------:R-:W-:Y:S05]  /*0240*/  BSYNC.RECONVERGENT B0 ;  /* 0x0000000000007941 */ /* 0x000fea0003800200 */
.L_x_2577:
[----:B------:R-:W-:Y:S01]  /*0250*/  BAR.SYNC.DEFER_BLOCKING 0x0 ;  /* 0x0000000000007b1d */ /* 0x000fe20000010000 */
[----:B------:R-:W-:-:S09]  /*0260*/  UISETP.GE.U32.AND UP0, UPT, UR5, 0x42, UPT ;  /* 0x000000420500788c */ /* 0x000fd2000bf06070 */
[----:B------:R-:W-:Y:S05]  /*0270*/  BRA.U !UP0, `(.L_x_2579) ;  /* 0x0000000108307547 */ /* 0x000fea000b800000 */
.L_x_2580:
        /* <DEDUP_REMOVED lines=12> */
.L_x_2579:
        /* <DEDUP_REMOVED lines=35> */
.L_x_2581:
        /* <DEDUP_REMOVED lines=9> */
.L_x_3219:


//--------------------- .text.contiguous_reduce3_i8 --------------------------
	.section	.text.contiguous_reduce3_i8,"ax",@progbits
	.align	128
        .global         contiguous_reduce3_i8
        .type           contiguous_reduce3_i8,@function
        .size           contiguous_reduce3_i8,(.L_x_3159 - contiguous_reduce3_i8)
        .other          contiguous_reduce3_i8,@"STO_CUDA_ENTRY STV_DEFAULT"
contiguous_reduce3_i8:
.text.contiguous_reduce3_i8:
        /* <DEDUP_REMOVED lines=43> */
.L_x_2600:
        /* <DEDUP_REMOVED lines=27> */
.L_x_2584:
[----:B------:R-:W-:Y:S01]  /*0460*/  MOV R26, R0 ;  /* 0x00000000001a7202 */ /* 0x000fe20000000f00 */
[----:B------:R-:W-:Y:S01]  /*0470*/  IMAD.MOV.U32 R2, RZ, RZ, R34 ;  /* 0x000000ffff027224 */ /* 0x000fe200078e0022 */
[----:B------:R-:W-:Y:S02]  /*0480*/  MOV R3, R35 ;  /* 0x0000002300037202 */ /* 0x000fe40000000f00 */
[----:B------:R-:W-:-:S07]  /*0490*/  MOV R10, 0x4b0 ;  /* 0x000004b0000a7802 */ /* 0x000fce0000000f00 */
[----:B01-3--:R-:W-:Y:S05]  /*04a0*/  CALL.REL.NOINC `($__internal_60_$__cuda_sm20_div_s64) ;  /* 0x0000003000807944 */ /* 0x00bfea0003c00000 */
        /* <DEDUP_REMOVED lines=10> */
.L_x_2585:
        /* <DEDUP_REMOVED lines=33> */
.L_x_2586:
[----:B------:R-:W-:Y:S01]  /*0760*/  MOV R2, R28 ;  /* 0x0000001c00027202 */ /* 0x000fe20000000f00 */
[----:B------:R-:W-:Y:S01]  /*0770*/  IMAD.MOV.U32 R3, RZ, RZ, R29 ;  /* 0x000000ffff037224 */ /* 0x000fe200078e001d */
[----:B------:R-:W-:-:S07]  /*0780*/  MOV R10, 0x7a0 ;  /* 0x000007a0000a7802 */ /* 0x000fce0000000f00 */
[----:B---3--:R-:W-:Y:S05]  /*0790*/  CALL.REL.NOINC `($__internal_60_$__cuda_sm20_div_s64) ;  /* 0x0000002c00c47944 */ /* 0x008fea0003c00000 */
        /* <DEDUP_REMOVED lines=9> */
.L_x_2587:
        /* <DEDUP_REMOVED lines=34> */
.L_x_2588:
[----:B------:R-:W-:Y:S01]  /*0a50*/  IMAD.MOV.U32 R26, RZ, RZ, R0 ;  /* 0x000000ffff1a7224 */ /* 0x000fe200078e0000 */
[----:B------:R-:W-:Y:S01]  /*0a60*/  MOV R2, R36 ;  /* 0x0000002400027202 */ /* 0x000fe20000000f00 */
[----:B------:R-:W-:Y:S01]  /*0a70*/  IMAD.MOV.U32 R3, RZ, RZ, R37 ;  /* 0x000000ffff037224 */ /* 0x000fe200078e0025 */
[----:B------:R-:W-:-:S07]  /*0a80*/  MOV R10, 0xaa0 ;  /* 0x00000aa0000a7802 */ /* 0x000fce0000000f00 */
[----:B---3--:R-:W-:Y:S05]  /*0a90*/  CALL.REL.NOINC `($__internal_60_$__cuda_sm20_div_s64) ;  /* 0x0000002c00047944 */ /* 0x008fea0003c00000 */
        /* <DEDUP_REMOVED lines=10> */
.L_x_2589:
        /* <DEDUP_REMOVED lines=34> */
.L_x_2590:
        /* <DEDUP_REMOVED lines=13> */
.L_x_2591:
        /* <DEDUP_REMOVED lines=35> */
.L_x_2592:
[----:B------:R-:W-:Y:S01]  /*1060*/  MOV R26, R28 ;  /* 0x0000001c001a7202 */ /* 0x000fe20000000f00 */
[----:B------:R-:W-:Y:S01]  /*1070*/  IMAD.MOV.U32 R2, RZ, RZ, R34 ;  /* 0x000000ffff027224 */ /* 0x000fe200078e0022 */
[----:B------:R-:W-:Y:S02]  /*1080*/  MOV R3, R35 ;  /* 0x0000002300037202 */ /* 0x000fe40000000f00 */
[----:B------:R-:W-:-:S07]  /*1090*/  MOV R10, 0x10b0 ;  /* 0x000010b0000a7802 */ /* 0x000fce0000000f00 */
[----:B---3--:R-:W-:Y:S05]  /*10a0*/  CALL.REL.NOINC `($__internal_60_$__cuda_sm20_div_s64) ;  /* 0x0000002400807944 */ /* 0x008fea0003c00000 */
        /* <DEDUP_REMOVED lines=9> */
.L_x_2593:
        /* <DEDUP_REMOVED lines=34> */
.L_x_2594:
        /* <DEDUP_REMOVED lines=13> */
.L_x_2595:
        /* <DEDUP_REMOVED lines=34> */
.L_x_2596:
        /* <DEDUP_REMOVED lines=15> */
.L_x_2597:
        /* <DEDUP_REMOVED lines=33> */
.L_x_2598:
[----:B------:R-:W-:Y:S01]  /*1950*/  IMAD.MOV.U32 R2, RZ, RZ, R32 ;  /* 0x000000ffff027224 */ /* 0x000fe200078e0020 */
[----:B------:R-:W-:Y:S02]  /*1960*/  MOV R3, R33 ;  /* 0x0000002100037202 */ /* 0x000fe40000000f00 */
[----:B------:R-:W-:-:S07]  /*1970*/  MOV R10, 0x1990 ;  /* 0x00001990000a7802 */ /* 0x000fce0000000f00 */
[----:B---3--:R-:W-:Y:S05]  /*1980*/  CALL.REL.NOINC `($__internal_60_$__cuda_sm20_div_s64) ;  /* 0x0000001c00487944 */ /* 0x008fea0003c00000 */
        /* <DEDUP_REMOVED lines=8> */
.L_x_2599:
        /* <DEDUP_REMOVED lines=13> */
.L_x_2583:
        /* <DEDUP_REMOVED lines=33> */
.L_x_2602:
[----:B------:R-:W-:Y:S01]  /*1cf0*/  IMAD.MOV.U32 R26, RZ, RZ, R0 ;  /* 0x000000ffff1a7224 */ /* 0x000fe200078e0000 */
[----:B------:R-:W-:Y:S01]  /*1d00*/  MOV R2, R14 ;  /* 0x0000000e00027202 */ /* 0x000fe20000000f00 */
[----:B------:R-:W-:Y:S01]  /*1d10*/  IMAD.MOV.U32 R3, RZ, RZ, R15 ;  /* 0x000000ffff037224 */ /* 0x000fe200078e000f */
[----:B------:R-:W-:-:S07]  /*1d20*/  MOV R10, 0x1d40 ;  /* 0x00001d40000a7802 */ /* 0x000fce0000000f00 */
[----:B------:R-:W-:Y:S05]  /*1d30*/  CALL.REL.NOINC `($__internal_60_$__cuda_sm20_div_s64) ;  /* 0x00000018005c7944 */ /* 0x000fea0003c00000 */
        /* <DEDUP_REMOVED lines=10> */
.L_x_2603:
        /* <DEDUP_REMOVED lines=35> */
.L_x_2604:
[----:B------:R-:W-:Y:S01]  /*2010*/  IMAD.MOV.U32 R2, RZ, RZ, R14 ;  /* 0x000000ffff027224 */ /* 0x000fe200078e000e */
[----:B------:R-:W-:Y:S02]  /*2020*/  MOV R3, R15 ;  /* 0x0000000f00037202 */ /* 0x000fe40000000f00 */
[----:B------:R-:W-:-:S07]  /*2030*/  MOV R10, 0x2050 ;  /* 0x00002050000a7802 */ /* 0x000fce0000000f00 */
[----:B------:R-:W-:Y:S05]  /*2040*/  CALL.REL.NOINC `($__internal_60_$__cuda_sm20_div_s64) ;  /* 0x0000001400987944 */ /* 0x000fea0003c00000 */
        /* <DEDUP_REMOVED lines=9> */
.L_x_2605:
        /* <DEDUP_REMOVED lines=36> */
.L_x_2606:
[----:B------:R-:W-:Y:S01]  /*2320*/  MOV R26, R16 ;  /* 0x00000010001a7202 */ /* 0x000fe20000000f00 */
        /* <DEDUP_REMOVED lines=13> */
.L_x_2607:
        /* <DEDUP_REMOVED lines=37> */
.L_x_2608:
[----:B------:R-:W-:Y:S01]  /*2650*/  MOV R2, R16 ;  /* 0x0000001000027202 */ /* 0x000fe20000000f00 */
[----:B------:R-:W-:Y:S01]  /*2660*/  IMAD.MOV.U32 R3, RZ, RZ, R17 ;  /* 0x000000ffff037224 */ /* 0x000fe200078e0011 */
[----:B------:R-:W-:-:S07]  /*2670*/  MOV R10, 0x2690 ;  /* 0x00002690000a7802 */ /* 0x000fce0000000f00 */
[----:B------:R-:W-:Y:S05]  /*2680*/  CALL.REL.NOINC `($__internal_60_$__cuda_sm20_div_s64) ;  /* 0x0000001000087944 */ /* 0x000fea0003c00000 */
        /* <DEDUP_REMOVED lines=8> */
.L_x_2609:
        /* <DEDUP_REMOVED lines=10> */
.L_x_2601:
        /* <DEDUP_REMOVED lines=31> */
.L_x_2611:
[----:B------:R-:W-:Y:S01]  /*29a0*/  IMAD.MOV.U32 R26, RZ, RZ, R0 ;  /* 0x000000ffff1a7224 */ /* 0x000fe200078e0000 */
[----:B------:R-:W-:Y:S02]  /*29b0*/  MOV R2, R14 ;  /* 0x0000000e00027202 */ /* 0x000fe40000000f00 */
[----:B------:R-:W-:Y:S02]  /*29c0*/  MOV R3, R15 ;  /* 0x0000000f00037202 */ /* 0x000fe40000000f00 */
[----:B------:R-:W-:-:S07]  /*29d0*/  MOV R10, 0x29f0 ;  /* 0x000029f0000a7802 */ /* 0x000fce0000000f00 */
[----:B------:R-:W-:Y:S05]  /*29e0*/  CALL.REL.NOINC `($__internal_60_$__cuda_sm20_div_s64) ;  /* 0x0000000c00307944 */ /* 0x000fea0003c00000 */
        /* <DEDUP_REMOVED lines=10> */
.L_x_2612:
        /* <DEDUP_REMOVED lines=36> */
.L_x_2613:
[----:B------:R-:W-:Y:S01]  /*2cd0*/  IMAD.MOV.U32 R2, RZ, RZ, R14 ;  /* 0x000000ffff027224 */ /* 0x000fe200078e000e */
[----:B------:R-:W-:Y:S02]  /*2ce0*/  MOV R3, R15 ;  /* 0x0000000f00037202 */ /* 0x000fe40000000f00 */
[----:B------:R-:W-:-:S07]  /*2cf0*/  MOV R10, 0x2d10 ;  /* 0x00002d10000a7802 */ /* 0x000fce0000000f00 */
[----:B------:R-:W-:Y:S05]  /*2d00*/  CALL.REL.NOINC `($__internal_60_$__cuda_sm20_div_s64) ;  /* 0x0000000800687944 */ /* 0x000fea0003c00000 */
        /* <DEDUP_REMOVED lines=8> */
.L_x_2614:
        /* <DEDUP_REMOVED lines=10> */
.L_x_2610:
        /* <DEDUP_REMOVED lines=29> */
.L_x_2615:
[----:B------:R-:W-:-:S07]  /*3000*/  MOV R12, 0x3020 ;  /* 0x00003020000c7802 */ /* 0x000fce0000000f00 */
[----:B------:R-:W-:Y:S05]  /*3010*/  CALL.REL.NOINC `($__internal_61_$__cuda_sm20_rem_s64) ;  /* 0x0000000800f07944 */ /* 0x000fea0003c00000 */
.L_x_2616:
[----:B------:R-:W0:Y:S02]  /*3020*/  LDC.64 R10, c[0x0][0x398] ;  /* 0x0000e600ff0a7b82 */ /* 0x000e240000000a00 */
[----:B0-----:R-:W-:-:S06]  /*3030*/  IMAD.WIDE.U32 R10, R4, 0x8, R10 ;  /* 0x00000008040a7825 */ /* 0x001fcc00078e000a */
[----:B------:R-:W2:Y:S02]  /*3040*/  LDG.E.64 R10, desc[UR10][R10.64] ;  /* 0x0000000a0a0a7981 */ /* 0x000ea4000c1e1b00 */
[-C--:B--2---:R-:W-:Y:S02]  /*3050*/  IMAD R13, R11, R2.reuse, RZ ;  /* 0x000000020b0d7224 */ /* 0x084fe400078e02ff */
[----:B------:R-:W-:-:S04]  /*3060*/  IMAD.WIDE.U32 R32, R10, R2, R32 ;  /* 0x000000020a207225 */ /* 0x000fc800078e0020 */
[----:B------:R-:W-:-:S04]  /*3070*/  IMAD R13, R10, R3, R13 ;  /* 0x000000030a0d7224 */ /* 0x000fc800078e020d */
[----:B------:R-:W-:-:S07]  /*3080*/  IMAD.IADD R33, R33, 0x1, R13 ;  /* 0x0000000121217824 */ /* 0x000fce00078e020d */
.L_x_2582:
        /* <DEDUP_REMOVED lines=23> */
.L_x_2619:
        /* <DEDUP_REMOVED lines=25> */
.L_x_2618:
        /* <DEDUP_REMOVED lines=17> */
.L_x_2621:
        /* <DEDUP_REMOVED lines=14> */
.L_x_2620:
[----:B--2---:R1:W-:Y:S02]  /*3580*/  STS.U8 [R8+UR5], R3 ;  /* 0x0000000308007988 */ /* 0x0043e40008000005 */
.L_x_2617:
[----:B-1----:R-:W1:Y:S01]  /*3590*/  LDC.64 R2, c[0x4][RZ] ;  /* 0x01000000ff027b82 */ /* 0x002e620000000a00 */
[----:B0-----:R-:W-:Y:S01]  /*35a0*/  HFMA2 R5, -RZ, RZ, 0, 5.9604644775390625e-08 ;  /* 0x00000001ff057431 */ /* 0x001fe200000001ff */
[----:B------:R-:W-:Y:S06]  /*35b0*/  BSSY B0, `(.L_x_2622) ;  /* 0x0000006000007945 */ /* 0x000fec0003800000 */
.L_x_2623:
[----:B------:R-:W-:Y:S01]  /*35c0*/  MOV R4, RZ ;  /* 0x000000ff00047202 */ /* 0x000fe20000000f00 */
[----:B------:R-:W-:Y:S05]  /*35d0*/  YIELD ;  /* 0x0000000000007946 */ /* 0x000fea0003800000 */
[----:B-1----:R-:W2:Y:S02]  /*35e0*/  ATOMG.E.CAS.STRONG.GPU PT, R0, [R2], R4, R5 ;  /* 0x00000004020073a9 */ /* 0x002ea400001ee105 */
[----:B--2---:R-:W-:-:S13]  /*35f0*/  ISETP.NE.AND P0, PT, R0, RZ, PT ;  /* 0x000000ff0000720c */ /* 0x004fda0003f05270 */
[----:B------:R-:W-:Y:S05]  /*3600*/  @P0 BRA `(.L_x_2623) ;  /* 0xfffffffc00ec0947 */ /* 0x000fea000383ffff */
[----:B------:R-:W-:Y:S05]  /*3610*/  BSYNC B0 ;  /* 0x0000000000007941 */ /* 0x000fea0003800000 */
.L_x_2622:
        /* <DEDUP_REMOVED lines=9> */
        .weak           $__internal_60_$__cuda_sm20_div_s64
        .type           $__internal_60_$__cuda_sm20_div_s64,@function
        .size           $__internal_60_$__cuda_sm20_div_s64,($__internal_61_$__cuda_sm20_rem_s64 - $__internal_60_$__cuda_sm20_div_s64)
$__internal_60_$__cuda_sm20_div_s64:
        /* <DEDUP_REMOVED lines=82> */
[----:B------:R-:W-:Y:S06]  /*3bd0*/  RET.REL.NODEC R10 `(contiguous_reduce3_i8) ;  /* 0xffffffc40a087950 */ /* 0x000fec0003c3ffff */
        .weak           $__internal_61_$__cuda_sm20_rem_s64
        .type           $__internal_61_$__cuda_sm20_rem_s64,@function
        .size           $__internal_61_$__cuda_sm20_rem_s64,(.L_x_3159 - $__internal_61_$__cuda_sm20_rem_s64)
$__internal_61_$__cuda_sm20_rem_s64:
        /* <DEDUP_REMOVED lines=65> */
[----:B------:R-:W-:Y:S06]  /*3ff0*/  RET.REL.NODEC R12 `(contiguous_reduce3_i8) ;  /* 0xffffffc00c007950 */ /* 0x000fec0003c3ffff */
.L_x_2624:
        /* <DEDUP_REMOVED lines=16> */
.L_x_3159:


//--------------------- .text.contiguous_reduce22_i8 --------------------------
	.section	.text.contiguous_reduce22_i8,"ax",@progbits
	.align	128
        .global         contiguous_reduce22_i8
        .type           contiguous_reduce22_i8,@function
        .size           contiguous_reduce22_i8,(.L_x_3221 - contiguous_reduce22_i8)
        .other          contiguous_reduce22_i8,@"STO_CUDA_ENTRY STV_DEFAULT"
contiguous_reduce22_i8:
.text.contiguous_reduce22_i8:
        /* <DEDUP_REMOVED lines=46> */
.L_x_2626:
[----:B------:R-:W-:Y:S05]  /*02e0*/  BSYNC.RECONVERGENT B0 ;  /* 0x0000000000007941 */ /* 0x000fea0003800200 */
.L_x_2625:
[----:B------:R-:W-:Y:S01]  /*02f0*/  BAR.SYNC.DEFER_BLOCKING 0x0 ;  /* 0x0000000000007b1d */ /* 0x000fe20000010000 */
[----:B------:R-:W-:Y:S01]  /*0300*/  UISETP.GE.U32.AND UP0, UPT, UR5, 0x42, UPT ;  /* 0x000000420500788c */ /* 0x000fe2000bf06070 */
[----:B------:R-:W-:-:S08]  /*0310*/  VIADD R2, R0, UR4 ;  /* 0x0000000400027c36 */ /* 0x000fd00008000000 */
[----:B------:R-:W-:Y:S05]  /*0320*/  BRA.U !UP0, `(.L_x_2627) ;  /* 0x0000000108287547 */ /* 0x000fea000b800000 */
.L_x_2628:
        /* <DEDUP_REMOVED lines=10> */
.L_x_2627:
        /* <DEDUP_REMOVED lines=44> */
.L_x_2629:
        /* <DEDUP_REMOVED lines=15> */
.L_x_3221:


//--------------------- .text.contiguous_reduce2_i8 --------------------------
	.section	.text.contiguous_reduce2_i8,"ax",@progbits
	.align	128
        .global         contiguous_reduce2_i8
        .type           contiguous_reduce2_i8,@function
        .size           contiguous_reduce2_i8,(.L_x_3161 - contiguous_reduce2_i8)
        .other          contiguous_reduce2_i8,@"STO_CUDA_ENTRY STV_DEFAULT"
contiguous_reduce2_i8:
.text.contiguous_reduce2_i8:
        /* <DEDUP_REMOVED lines=48> */
.L_x_2658:
        /* <DEDUP_REMOVED lines=32> */
.L_x_2635:
[----:B------:R-:W-:Y:S01]  /*0500*/  MOV R26, R4 ;  /* 0x00000004001a7202 */ /* 0x000fe20000000f00 */
[----:B------:R-:W-:Y:S01]  /*0510*/  IMAD.MOV.U32 R11, RZ, RZ, R3 ;  /* 0x000000ffff0b7224 */ /* 0x000fe200078e0003 */
[----:B------:R-:W-:Y:S01]  /*0520*/  MOV R10, R22 ;  /* 0x00000016000a7202 */ /* 0x000fe20000000f00 */
[----:B------:R-:W-:Y:S01]  /*0530*/  IMAD.MOV.U32 R9, RZ, RZ, R23 ;  /* 0x000000ffff097224 */ /* 0x000fe200078e0017 */
[----:B------:R-:W-:-:S07]  /*0540*/  MOV R8, 0x560 ;  /* 0x0000056000087802 */ /* 0x000fce0000000f00 */
[----:B-1----:R-:W-:Y:S05]  /*0550*/  CALL.REL.NOINC `($__internal_62_$__cuda_sm20_div_s64) ;  /* 0x00000064002c7944 */ /* 0x002fea0003c00000 */
        /* <DEDUP_REMOVED lines=10> */
.L_x_2636:
[----:B------:R-:W-:Y:S05]  /*0600*/  BSYNC.RECONVERGENT B1 ;  /* 0x0000000000017941 */ /* 0x000fea0003800200 */
.L_x_2634:
        /* <DEDUP_REMOVED lines=34> */
.L_x_2638:
[----:B------:R-:W-:Y:S01]  /*0830*/  MOV R26, R18 ;  /* 0x00000012001a7202 */ /* 0x000fe20000000f00 */
[----:B------:R-:W-:Y:S01]  /*0840*/  IMAD.MOV.U32 R11, RZ, RZ, R19 ;  /* 0x000000ffff0b7224 */ /* 0x000fe200078e0013 */
[----:B------:R-:W-:Y:S01]  /*0850*/  MOV R10, R22 ;  /* 0x00000016000a7202 */ /* 0x000fe20000000f00 */
[----:B------:R-:W-:Y:S01]  /*0860*/  IMAD.MOV.U32 R9, RZ, RZ, R23 ;  /* 0x000000ffff097224 */ /* 0x000fe200078e0017 */
[----:B------:R-:W-:-:S07]  /*0870*/  MOV R8, 0x890 ;  /* 0x0000089000087802 */ /* 0x000fce0000000f00 */
[----:B------:R-:W-:Y:S05]  /*0880*/  CALL.REL.NOINC `($__internal_62_$__cuda_sm20_div_s64) ;  /* 0x0000006000607944 */ /* 0x000fea0003c00000 */
        /* <DEDUP_REMOVED lines=8> */
.L_x_2639:
[----:B------:R-:W-:Y:S05]  /*0910*/  BSYNC.RECONVERGENT B1 ;  /* 0x0000000000017941 */ /* 0x000fea0003800200 */
.L_x_2637:
        /* <DEDUP_REMOVED lines=33> */
.L_x_2641:
[----:B------:R-:W-:Y:S01]  /*0b30*/  IMAD.MOV.U32 R26, RZ, RZ, R36 ;  /* 0x000000ffff1a7224 */ /* 0x000fe200078e0024 */
[----:B------:R-:W-:Y:S01]  /*0b40*/  MOV R11, R37 ;  /* 0x00000025000b7202 */ /* 0x000fe20000000f00 */
[----:B------:R-:W-:Y:S01]  /*0b50*/  IMAD.MOV.U32 R10, RZ, RZ, R18 ;  /* 0x000000ffff0a7224 */ /* 0x000fe200078e0012 */
[----:B------:R-:W-:Y:S02]  /*0b60*/  MOV R9, R19 ;  /* 0x0000001300097202 */ /* 0x000fe40000000f00 */
[----:B------:R-:W-:-:S07]  /*0b70*/  MOV R8, 0xb90 ;  /* 0x00000b9000087802 */ /* 0x000fce0000000f00 */
[----:B------:R-:W-:Y:S05]  /*0b80*/  CALL.REL.NOINC `($__internal_62_$__cuda_sm20_div_s64) ;  /* 0x0000005c00a07944 */ /* 0x000fea0003c00000 */
        /* <DEDUP_REMOVED lines=10> */
.L_x_2642:
[----:B------:R-:W-:Y:S05]  /*0c30*/  BSYNC.RECONVERGENT B1 ;  /* 0x0000000000017941 */ /* 0x000fea0003800200 */
.L_x_2640:
        /* <DEDUP_REMOVED lines=35> */
.L_x_2644:
[----:B------:R-:W-:Y:S01]  /*0e70*/  MOV R26, R22 ;  /* 0x00000016001a7202 */ /* 0x000fe20000000f00 */
[----:B------:R-:W-:Y:S01]  /*0e80*/  IMAD.MOV.U32 R11, RZ, RZ, R23 ;  /* 0x000000ffff0b7224 */ /* 0x000fe200078e0017 */
[----:B------:R-:W-:Y:S01]  /*0e90*/  MOV R10, R18 ;  /* 0x00000012000a7202 */ /* 0x000fe20000000f00 */
[----:B------:R-:W-:Y:S01]  /*0ea0*/  IMAD.MOV.U32 R9, RZ, RZ, R19 ;  /* 0x000000ffff097224 */ /* 0x000fe200078e0013 */
[----:B------:R-:W-:-:S07]  /*0eb0*/  MOV R8, 0xed0 ;  /* 0x00000ed000087802 */ /* 0x000fce0000000f00 */
[----:B------:R-:W-:Y:S05]  /*0ec0*/  CALL.REL.NOINC `($__internal_62_$__cuda_sm20_div_s64) ;  /* 0x0000005800d07944 */ /* 0x000fea0003c00000 */
        /* <DEDUP_REMOVED lines=11> */
.L_x_2645:
[----:B------:R-:W-:Y:S05]  /*0f80*/  BSYNC.RECONVERGENT B1 ;  /* 0x0000000000017941 */ /* 0x000fea0003800200 */
.L_x_2643:
        /* <DEDUP_REMOVED lines=36> */
.L_x_2647:
        /* <DEDUP_REMOVED lines=16> */
.L_x_2648:
[----:B------:R-:W-:Y:S05]  /*12d0*/  BSYNC.RECONVERGENT B1 ;  /* 0x0000000000017941 */ /* 0x000fea0003800200 */
.L_x_2646:
        /* <DEDUP_REMOVED lines=35> */
.L_x_2650:
[----:B------:R-:W-:Y:S01]  /*1510*/  MOV R26, R42 ;  /* 0x0000002a001a7202 */ /* 0x000fe20000000f00 */
[----:B------:R-:W-:Y:S01]  /*1520*/  IMAD.MOV.U32 R11, RZ, RZ, R43 ;  /* 0x000000ffff0b7224 */ /* 0x000fe200078e002b */
[----:B------:R-:W-:Y:S01]  /*1530*/  MOV R10, R18 ;  /* 0x00000012000a7202 */ /* 0x000fe20000000f00 */
[----:B------:R-:W-:Y:S01]  /*1540*/  IMAD.MOV.U32 R9, RZ, RZ, R19 ;  /* 0x000000ffff097224 */ /* 0x000fe200078e0013 */
[----:B------:R-:W-:-:S07]  /*1550*/  MOV R8, 0x1570 ;  /* 0x0000157000087802 */ /* 0x000fce0000000f00 */
[----:B------:R-:W-:Y:S05]  /*1560*/  CALL.REL.NOINC `($__internal_62_$__cuda_sm20_div_s64) ;  /* 0x0000005400287944 */ /* 0x000fea0003c00000 */
        /* <DEDUP_REMOVED lines=11> */
.L_x_2651:
[----:B------:R-:W-:Y:S05]  /*1620*/  BSYNC.RECONVERGENT B1 ;  /* 0x0000000000017941 */ /* 0x000fea0003800200 */
.L_x_2649:
        /* <DEDUP_REMOVED lines=35> */
.L_x_2653:
        /* <DEDUP_REMOVED lines=17> */
.L_x_2654:
[----:B------:R-:W-:Y:S05]  /*1970*/  BSYNC.RECONVERGENT B1 ;  /* 0x0000000000017941 */ /* 0x000fea0003800200 */
.L_x_2652:
        /* <DEDUP_REMOVED lines=35> */
.L_x_2656:
[----:B------:R-:W-:Y:S01]  /*1bb0*/  MOV R26, R18 ;  /* 0x00000012001a7202 */ /* 0x000fe20000000f00 */
[----:B------:R-:W-:Y:S01]  /*1bc0*/  IMAD.MOV.U32 R11, RZ, RZ, R19 ;  /* 0x000000ffff0b7224 */ /* 0x000fe200078e0013 */
[----:B------:R-:W-:Y:S01]  /*1bd0*/  MOV R10, R20 ;  /* 0x00000014000a7202 */ /* 0x000fe20000000f00 */
[----:B------:R-:W-:Y:S01]  /*1be0*/  IMAD.MOV.U32 R9, RZ, RZ, R21 ;  /* 0x000000ffff097224 */ /* 0x000fe200078e0015 */
[----:B------:R-:W-:-:S07]  /*1bf0*/  MOV R8, 0x1c10 ;  /* 0x00001c1000087802 */ /* 0x000fce0000000f00 */
[----:B------:R-:W-:Y:S05]  /*1c00*/  CALL.REL.NOINC `($__internal_62_$__cuda_sm20_div_s64) ;  /* 0x0000004c00807944 */ /* 0x000fea0003c00000 */
        /* <DEDUP_REMOVED lines=11> */
.L_x_2657:
[----:B------:R-:W-:Y:S05]  /*1cc0*/  BSYNC.RECONVERGENT B1 ;  /* 0x0000000000017941 */ /* 0x000fea0003800200 */
.L_x_2655:
        /* <DEDUP_REMOVED lines=9> */
.L_x_2633:
        /* <DEDUP_REMOVED lines=35> */
.L_x_2661:
[----:B------:R-:W-:Y:S01]  /*1f90*/  MOV R26, R4 ;  /* 0x00000004001a7202 */ /* 0x000fe20000000f00 */
[----:B------:R-:W-:Y:S01]  /*1fa0*/  IMAD.MOV.U32 R11, RZ, RZ, R3 ;  /* 0x000000ffff0b7224 */ /* 0x000fe200078e0003 */
[----:B------:R-:W-:Y:S01]  /*1fb0*/  MOV R10, R6 ;  /* 0x00000006000a7202 */ /* 0x000fe20000000f00 */
[----:B------:R-:W-:Y:S01]  /*1fc0*/  IMAD.MOV.U32 R9, RZ, RZ, R7 ;  /* 0x000000ffff097224 */ /* 0x000fe200078e0007 */
[----:B------:R-:W-:-:S07]  /*1fd0*/  MOV R8, 0x1ff0 ;  /* 0x00001ff000087802 */ /* 0x000fce0000000f00 */
[----:B------:R-:W-:Y:S05]  /*1fe0*/  CALL.REL.NOINC `($__internal_62_$__cuda_sm20_div_s64) ;  /* 0x0000004800887944 */ /* 0x000fea0003c00000 */
        /* <DEDUP_REMOVED lines=10> */
.L_x_2662:
[----:B------:R-:W-:Y:S05]  /*2090*/  BSYNC.RECONVERGENT B1 ;  /* 0x0000000000017941 */ /* 0x000fea0003800200 */
.L_x_2660:
        /* <DEDUP_REMOVED lines=34> */
.L_x_2664:
        /* <DEDUP_REMOVED lines=14> */
.L_x_2665:
[----:B------:R-:W-:Y:S05]  /*23a0*/  BSYNC.RECONVERGENT B1 ;  /* 0x0000000000017941 */ /* 0x000fea0003800200 */
.L_x_2663:
        /* <DEDUP_REMOVED lines=35> */
.L_x_2667:
        /* <DEDUP_REMOVED lines=17> */
.L_x_2668:
[----:B------:R-:W-:Y:S05]  /*26f0*/  BSYNC.RECONVERGENT B1 ;  /* 0x0000000000017941 */ /* 0x000fea0003800200 */
.L_x_2666:
        /* <DEDUP_REMOVED lines=35> */
.L_x_2670:
        /* <DEDUP_REMOVED lines=16> */
.L_x_2671:
[----:B------:R-:W-:Y:S05]  /*2a30*/  BSYNC.RECONVERGENT B1 ;  /* 0x0000000000017941 */ /* 0x000fea0003800200 */
.L_x_2669:
[----:B------:R-:W-:Y:S01]  /*2a40*/  MOV R6, R20 ;  /* 0x0000001400067202 */ /* 0x000fe20000000f00 */
[----:B------:R-:W-:Y:S02]  /*2a50*/  IMAD R9, R9, R22, RZ ;  /* 0x0000001609097224 */ /* 0x000fe400078e02ff */
[----:B------:R-:W-:Y:S02]  /*2a60*/  VIADD R5, R5, 0xfffffffe ;  /* 0xfffffffe05057836 */ /* 0x000fe40000000000 */
[----:B------:R-:W-:-:S04]  /*2a70*/  IMAD.WIDE.U32 R20, R22, R8, R6 ;  /* 0x0000000816147225 */ /* 0x000fc800078e0006 */
[----:B------:R-:W-:-:S05]  /*2a80*/  IMAD R9, R23, R8, R9 ;  /* 0x0000000817097224 */ /* 0x000fca00078e0209 */
[----:B------:R-:W-:-:S07]  /*2a90*/  IADD3 R21, PT, PT, R21, R9, RZ ;  /* 0x0000000915157210 */ /* 0x000fce0007ffe0ff */
.L_x_2659:
        /* <DEDUP_REMOVED lines=31> */
.L_x_2673:
[----:B------:R-:W-:Y:S01]  /*2c90*/  IMAD.MOV.U32 R23, RZ, RZ, R3 ;  /* 0x000000ffff177224 */ /* 0x000fe200078e0003 */
[----:B------:R-:W-:Y:S01]  /*2ca0*/  MOV R22, R6 ;  /* 0x0000000600167202 */ /* 0x000fe20000000f00 */
[----:B------:R-:W-:Y:S01]  /*2cb0*/  IMAD.MOV.U32 R3, RZ, RZ, R7 ;  /* 0x000000ffff037224 */ /* 0x000fe200078e0007 */
[----:B------:R-:W-:-:S07]  /*2cc0*/  MOV R24, 0x2ce0 ;  /* 0x00002ce000187802 */ /* 0x000fce0000000f00 */
[----:B------:R-:W-:Y:S05]  /*2cd0*/  CALL.REL.NOINC `($__internal_63_$__cuda_sm20_rem_s64) ;  /* 0x0000004000987944 */ /* 0x000fea0003c00000 */
[----:B------:R-:W-:-:S07]  /*2ce0*/  MOV R8, R4 ;  /* 0x0000000400087202 */ /* 0x000fce0000000f00 */
.L_x_2674:
[----:B------:R-:W-:Y:S05]  /*2cf0*/  BSYNC.RECONVERGENT B1 ;  /* 0x0000000000017941 */ /* 0x000fea0003800200 */
.L_x_2672:
        /* <DEDUP_REMOVED lines=30> */
.L_x_2676:
[----:B------:R-:W-:Y:S01]  /*2ee0*/  IMAD.MOV.U32 R22, RZ, RZ, R6 ;  /* 0x000000ffff167224 */ /* 0x000fe200078e0006 */
[----:B------:R-:W-:Y:S01]  /*2ef0*/  MOV R3, R7 ;  /* 0x0000000700037202 */ /* 0x000fe20000000f00 */
[----:B------:R-:W-:Y:S01]  /*2f00*/  IMAD.MOV.U32 R4, RZ, RZ, R18 ;  /* 0x000000ffff047224 */ /* 0x000fe200078e0012 */
[----:B------:R-:W-:Y:S02]  /*2f10*/  MOV R23, R19 ;  /* 0x0000001300177202 */ /* 0x000fe40000000f00 */
[----:B------:R-:W-:-:S07]  /*2f20*/  MOV R24, 0x2f40 ;  /* 0x00002f4000187802 */ /* 0x000fce0000000f00 */
[----:B------:R-:W-:Y:S05]  /*2f30*/  CALL.REL.NOINC `($__internal_63_$__cuda_sm20_rem_s64) ;  /* 0x0000004000007944 */ /* 0x000fea0003c00000 */
[----:B------:R-:W-:-:S07]  /*2f40*/  IMAD.MOV.U32 R5, RZ, RZ, R9 ;  /* 0x000000ffff057224 */ /* 0x000fce00078e0009 */
.L_x_2677:
[----:B------:R-:W-:Y:S05]  /*2f50*/  BSYNC.RECONVERGENT B1 ;  /* 0x0000000000017941 */ /* 0x000fea0003800200 */
.L_x_2675:
[----:B------:R-:W-:Y:S02]  /*2f60*/  IMAD R3, R5, R14, RZ ;  /* 0x0000000e05037224 */ /* 0x000fe400078e02ff */
[----:B------:R-:W-:-:S04]  /*2f70*/  IMAD.WIDE.U32 R20, R14, R4, R20 ;  /* 0x000000040e147225 */ /* 0x000fc800078e0014 */
[----:B------:R-:W-:-:S05]  /*2f80*/  IMAD R3, R15, R4, R3 ;  /* 0x000000040f037224 */ /* 0x000fca00078e0203 */
[----:B------:R-:W-:-:S07]  /*2f90*/  IADD3 R21, PT, PT, R21, R3, RZ ;  /* 0x0000000315157210 */ /* 0x000fce0007ffe0ff */
.L_x_2632:
        /* <DEDUP_REMOVED lines=10> */
.L_x_2631:
        /* <DEDUP_REMOVED lines=20> */
.L_x_2705:
        /* <DEDUP_REMOVED lines=31> */
.L_x_2682:
[----:B------:R-:W-:Y:S01]  /*3370*/  MOV R26, R4 ;  /* 0x00000004001a7202 */ /* 0x000fe20000000f00 */
[----:B------:R-:W-:Y:S01]  /*3380*/  IMAD.MOV.U32 R11, RZ, RZ, R5 ;  /* 0x000000ffff0b7224 */ /* 0x000fe200078e0005 */
[----:B------:R-:W-:Y:S01]  /*3390*/  MOV R10, R36 ;  /* 0x00000024000a7202 */ /* 0x000fe20000000f00 */
[----:B------:R-:W-:Y:S01]  /*33a0*/  IMAD.MOV.U32 R9, RZ, RZ, R37 ;  /* 0x000000ffff097224 */ /* 0x000fe200078e0025 */
[----:B------:R-:W-:-:S07]  /*33b0*/  MOV R8, 0x33d0 ;  /* 0x000033d000087802 */ /* 0x000fce0000000f00 */
[----:B-123--:R-:W-:Y:S05]  /*33c0*/  CALL.REL.NOINC `($__internal_62_$__cuda_sm20_div_s64) ;  /* 0x0000003400907944 */ /* 0x00efea0003c00000 */
        /* <DEDUP_REMOVED lines=8> */
.L_x_2683:
[----:B------:R-:W-:Y:S05]  /*3450*/  BSYNC.RECONVERGENT B1 ;  /* 0x0000000000017941 */ /* 0x000fea0003800200 */
.L_x_2681:
        /* <DEDUP_REMOVED lines=37> */
.L_x_2685:
[----:B------:R-:W-:Y:S01]  /*36b0*/  IMAD.MOV.U32 R26, RZ, RZ, R36 ;  /* 0x000000ffff1a7224 */ /* 0x000fe200078e0024 */
[----:B------:R-:W-:Y:S01]  /*36c0*/  MOV R11, R37 ;  /* 0x00000025000b7202 */ /* 0x000fe20000000f00 */
[----:B------:R-:W-:Y:S01]  /*36d0*/  IMAD.MOV.U32 R10, RZ, RZ, R38 ;  /* 0x000000ffff0a7224 */ /* 0x000fe200078e0026 */
[----:B------:R-:W-:Y:S02]  /*36e0*/  MOV R9, R39 ;  /* 0x0000002700097202 */ /* 0x000fe40000000f00 */
[----:B------:R-:W-:-:S07]  /*36f0*/  MOV R8, 0x3710 ;  /* 0x0000371000087802 */ /* 0x000fce0000000f00 */
[----:B-1----:R-:W-:Y:S05]  /*3700*/  CALL.REL.NOINC `($__internal_62_$__cuda_sm20_div_s64) ;  /* 0x0000003000c07944 */ /* 0x002fea0003c00000 */
        /* <DEDUP_REMOVED lines=10> */
.L_x_2686:
[----:B------:R-:W-:Y:S05]  /*37b0*/  BSYNC.RECONVERGENT B1 ;  /* 0x0000000000017941 */ /* 0x000fea0003800200 */
.L_x_2684:
        /* <DEDUP_REMOVED lines=38> */
.L_x_2688:
        /* <DEDUP_REMOVED lines=17> */
.L_x_2689:
[----:B------:R-:W-:Y:S05]  /*3b30*/  BSYNC.RECONVERGENT B1 ;  /* 0x0000000000017941 */ /* 0x000fea0003800200 */
.L_x_2687:
        /* <DEDUP_REMOVED lines=38> */
.L_x_2691:
[----:B------:R-:W-:Y:S01]  /*3da0*/  MOV R26, R36 ;  /* 0x00000024001a7202 */ /* 0x000fe20000000f00 */
[----:B------:R-:W-:Y:S01]  /*3db0*/  IMAD.MOV.U32 R11, RZ, RZ, R37 ;  /* 0x000000ffff0b7224 */ /* 0x000fe200078e0025 */
[----:B------:R-:W-:Y:S01]  /*3dc0*/  MOV R10, R38 ;  /* 0x00000026000a7202 */ /* 0x000fe20000000f00 */
[----:B------:R-:W-:Y:S01]  /*3dd0*/  IMAD.MOV.U32 R9, RZ, RZ, R39 ;  /* 0x000000ffff097224 */ /* 0x000fe200078e0027 */
[----:B------:R-:W-:-:S07]  /*3de0*/  MOV R8, 0x3e00 ;  /* 0x00003e0000087802 */ /* 0x000fce0000000f00 */
[----:B-1----:R-:W-:Y:S05]  /*3df0*/  CALL.REL.NOINC `($__internal_62_$__cuda_sm20_div_s64) ;  /* 0x0000002c00047944 */ /* 0x002fea0003c00000 */
        /* <DEDUP_REMOVED lines=11> */
.L_x_2692:
[----:B------:R-:W-:Y:S05]  /*3eb0*/  BSYNC.RECONVERGENT B1 ;  /* 0x0000000000017941 */ /* 0x000fea0003800200 */
.L_x_2690:
        /* <DEDUP_REMOVED lines=38> */
.L_x_2694:
        /* <DEDUP_REMOVED lines=17> */
.L_x_2695:
[----:B------:R-:W-:Y:S05]  /*4230*/  BSYNC.RECONVERGENT B1 ;  /* 0x0000000000017941 */ /* 0x000fea0003800200 */
.L_x_2693:
        /* <DEDUP_REMOVED lines=38> */
.L_x_2697:
        /* <DEDUP_REMOVED lines=17> */
.L_x_2698:
[----:B------:R-:W-:Y:S05]  /*45b0*/  BSYNC.RECONVERGENT B1 ;  /* 0x0000000000017941 */ /* 0x000fea0003800200 */
.L_x_2696:
        /* <DEDUP_REMOVED lines=38> */
.L_x_2700:
        /* <DEDUP_REMOVED lines=17> */
.L_x_2701:
[----:B------:R-:W-:Y:S05]  /*4930*/  BSYNC.RECONVERGENT B1 ;  /* 0x0000000000017941 */ /* 0x000fea0003800200 */
.L_x_2699:
        /* <DEDUP_REMOVED lines=36> */
.L_x_2703:
        /* <DEDUP_REMOVED lines=17> */
.L_x_2704:
[----:B------:R-:W-:Y:S05]  /*4c90*/  BSYNC.RECONVERGENT B1 ;  /* 0x0000000000017941 */ /* 0x000fea0003800200 */
.L_x_2702:
        /* <DEDUP_REMOVED lines=14> */
.L_x_2680:
        /* <DEDUP_REMOVED lines=36> */
.L_x_2708:
[----:B------:R-:W-:Y:S01]  /*4fc0*/  MOV R26, R4 ;  /* 0x00000004001a7202 */ /* 0x000fe20000000f00 */
[----:B------:R-:W-:Y:S01]  /*4fd0*/  IMAD.MOV.U32 R11, RZ, RZ, R5 ;  /* 0x000000ffff0b7224 */ /* 0x000fe200078e0005 */
[----:B------:R-:W-:Y:S02]  /*4fe0*/  MOV R10, R16 ;  /* 0x00000010000a7202 */ /* 0x000fe40000000f00 */
[----:B------:R-:W-:Y:S02]  /*4ff0*/  MOV R9, R17 ;  /* 0x0000001100097202 */ /* 0x000fe40000000f00 */
[----:B------:R-:W-:-:S07]  /*5000*/  MOV R8, 0x5020 ;  /* 0x0000502000087802 */ /* 0x000fce0000000f00 */
[----:B------:R-:W-:Y:S05]  /*5010*/  CALL.REL.NOINC `($__internal_62_$__cuda_sm20_div_s64) ;  /* 0x00000018007c7944 */ /* 0x000fea0003c00000 */
        /* <DEDUP_REMOVED lines=9> */
.L_x_2709:
[----:B------:R-:W-:Y:S05]  /*50b0*/  BSYNC.RECONVERGENT B1 ;  /* 0x0000000000017941 */ /* 0x000fea0003800200 */
.L_x_2707:
        /* <DEDUP_REMOVED lines=39> */
.L_x_2711:
        /* <DEDUP_REMOVED lines=17> */
.L_x_2712:
[----:B------:R-:W-:Y:S05]  /*5440*/  BSYNC.RECONVERGENT B1 ;  /* 0x0000000000017941 */ /* 0x000fea0003800200 */
.L_x_2710:
        /* <DEDUP_REMOVED lines=39> */
.L_x_2714:
        /* <DEDUP_REMOVED lines=17> */
.L_x_2715:
[----:B------:R-:W-:Y:S05]  /*57d0*/  BSYNC.RECONVERGENT B1 ;  /* 0x0000000000017941 */ /* 0x000fea0003800200 */
.L_x_2713:
        /* <DEDUP_REMOVED lines=40> */
.L_x_2717:
        /* <DEDUP_REMOVED lines=17> */
.L_x_2718:
[----:B------:R-:W-:Y:S05]  /*5b70*/  BSYNC.RECONVERGENT B1 ;  /* 0x0000000000017941 */ /* 0x000fea0003800200 */
.L_x_2716:
        /* <DEDUP_REMOVED lines=10> */
.L_x_2706:
        /* <DEDUP_REMOVED lines=34> */
.L_x_2721:
[----:B------:R-:W-:Y:S01]  /*5e40*/  IMAD.MOV.U32 R26, RZ, RZ, R4 ;  /* 0x000000ffff1a7224 */ /* 0x000fe200078e0004 */
[----:B------:R-:W-:Y:S01]  /*5e50*/  MOV R11, R5 ;  /* 0x00000005000b7202 */ /* 0x000fe20000000f00 */
[----:B------:R-:W-:Y:S01]  /*5e60*/  IMAD.MOV.U32 R9, RZ, RZ, R17 ;  /* 0x000000ffff097224 */ /* 0x000fe200078e0011 */
[----:B------:R-:W-:Y:S02]  /*5e70*/  MOV R10, R16 ;  /* 0x00000010000a7202 */ /* 0x000fe40000000f00 */
[----:B------:R-:W-:-:S07]  /*5e80*/  MOV R8, 0x5ea0 ;  /* 0x00005ea000087802 */ /* 0x000fce0000000f00 */
[----:B------:R-:W-:Y:S05]  /*5e90*/  CALL.REL.NOINC `($__internal_62_$__cuda_sm20_div_s64) ;  /* 0x0000000800dc7944 */ /* 0x000fea0003c00000 */
        /* <DEDUP_REMOVED lines=9> */
.L_x_2722:
[----:B------:R-:W-:Y:S05]  /*5f30*/  BSYNC.RECONVERGENT B1 ;  /* 0x0000000000017941 */ /* 0x000fea0003800200 */
.L_x_2720:
        /* <DEDUP_REMOVED lines=39> */
.L_x_2724:
        /* <DEDUP_REMOVED lines=17> */
.L_x_2725:
[----:B------:R-:W-:Y:S05]  /*62c0*/  BSYNC.RECONVERGENT B1 ;  /* 0x0000000000017941 */ /* 0x000fea0003800200 */
.L_x_2723:
        /* <DEDUP_REMOVED lines=10> */
.L_x_2719:
        /* <DEDUP_REMOVED lines=30> */
.L_x_2727:
[----:B------:R-:W-:Y:S01]  /*6550*/  IMAD.MOV.U32 R3, RZ, RZ, R23 ;  /* 0x000000ffff037224 */ /* 0x000fe200078e0017 */
[----:B------:R-:W-:Y:S02]  /*6560*/  MOV R23, R5 ;  /* 0x0000000500177202 */ /* 0x000fe40000000f00 */
[----:B------:R-:W-:-:S07]  /*6570*/  MOV R24, 0x6590 ;  /* 0x0000659000187802 */ /* 0x000fce0000000f00 */
[----:B------:R-:W-:Y:S05]  /*6580*/  CALL.REL.NOINC `($__internal_63_$__cuda_sm20_rem_s64) ;  /* 0x00000008006c7944 */ /* 0x000fea0003c00000 */
[----:B------:R-:W-:-:S07]  /*6590*/  MOV R5, R9 ;  /* 0x0000000900057202 */ /* 0x000fce0000000f00 */
.L_x_2728:
[----:B------:R-:W-:Y:S05]  /*65a0*/  BSYNC.RECONVERGENT B1 ;  /* 0x0000000000017941 */ /* 0x000fea0003800200 */
.L_x_2726:
        /* <DEDUP_REMOVED lines=8> */
.L_x_2679:
[----:B------:R-:W-:-:S06]  /*6630*/  MOV R13, R7 ;  /* 0x00000007000d7202 */ /* 0x000fcc0000000f00 */
[----:B------:R-:W2:Y:S04]  /*6640*/  LDG.E.U8 R13, desc[UR12][R12.64] ;  /* 0x0000000c0c0d7981 */ /* 0x000ea8000c1e1100 */
[----:B--2---:R0:W-:Y:S02]  /*6650*/  STS.U8 [R0+UR4], R13 ;  /* 0x0000000d00007988 */ /* 0x0041e40008000004 */
.L_x_2678:
[----:B------:R-:W-:Y:S05]  /*6660*/  BSYNC.RECONVERGENT B0 ;  /* 0x0000000000007941 */ /* 0x000fea0003800200 */
.L_x_2630:
[----:B------:R-:W-:Y:S01]  /*6670*/  BAR.SYNC.DEFER_BLOCKING 0x0 ;  /* 0x0000000000007b1d */ /* 0x000fe20000010000 */
[----:B------:R-:W-:Y:S01]  /*6680*/  UISETP.GE.U32.AND UP0, UPT, UR5, 0x42, UPT ;  /* 0x000000420500788c */ /* 0x000fe2000bf06070 */
[----:B------:R-:W-:-:S08]  /*6690*/  ISETP.GT.U32.AND P1, PT, R0, 0x1f, PT ;  /* 0x0000001f0000780c */ /* 0x000fd00003f24070 */
[----:B------:R-:W-:Y:S05]  /*66a0*/  BRA.U !UP0, `(.L_x_2729) ;  /* 0x0000000108287547 */ /* 0x000fea000b800000 */
.L_x_2730:
        /* <DEDUP_REMOVED lines=10> */
.L_x_2729:
        /* <DEDUP_REMOVED lines=44> */
        .weak           $__internal_62_$__cuda_sm20_div_s64
        .type           $__internal_62_$__cuda_sm20_div_s64,@function
        .size           $__internal_62_$__cuda_sm20_div_s64,($__internal_63_$__cuda_sm20_rem_s64 - $__internal_62_$__cuda_sm20_div_s64)
$__internal_62_$__cuda_sm20_div_s64:
        /* <DEDUP_REMOVED lines=82> */
[----:B------:R-:W-:Y:S06]  /*6f30*/  RET.REL.NODEC R8 `(contiguous_reduce2_i8) ;  /* 0xffffff9008307950 */ /* 0x000fec0003c3ffff */
        .weak           $__internal_63_$__cuda_sm20_rem_s64
        .type           $__internal_63_$__cuda_sm20_rem_s64,@function
        .size           $__internal_63_$__cuda_sm20_rem_s64,(.L_x_3161 - $__internal_63_$__cuda_sm20_rem_s64)
$__internal_63_$__cuda_sm20_rem_s64:
        /* <DEDUP_REMOVED lines=76> */
[----:B------:R-:W-:Y:S06]  /*7400*/  RET.REL.NODEC R24 `(contiguous_reduce2_i8) ;  /* 0xffffff8818fc7950 */ /* 0x000fec0003c3ffff */
.L_x_2731:
        /* <DEDUP_REMOVED lines=15> */
.L_x_3161:


//--------------------- .text.uncontiguous_fast_reduce_i8 --------------------------
	.section	.text.uncontiguous_fast_reduce_i8,"ax",@progbits
	.align	128
        .global         uncontiguous_fast_reduce_i8
        .type           uncontiguous_fast_reduce_i8,@function
        .size           uncontiguous_fast_reduce_i8,(.L_x_3163 - uncontiguous_fast_reduce_i8)
        .other          uncontiguous_fast_reduce_i8,@"STO_CUDA_ENTRY STV_DEFAULT"
uncontiguous_fast_reduce_i8:
.text.uncontiguous_fast_reduce_i8:
        /* <DEDUP_REMOVED lines=38> */
.L_x_2760:
        /* <DEDUP_REMOVED lines=32> */
.L_x_2737:
[----:B------:R-:W-:Y:S01]  /*0460*/  IMAD.MOV.U32 R26, RZ, RZ, R4 ;  /* 0x000000ffff1a7224 */ /* 0x000fe200078e0004 */
[----:B------:R-:W-:Y:S01]  /*0470*/  MOV R11, R5 ;  /* 0x00000005000b7202 */ /* 0x000fe20000000f00 */
[----:B------:R-:W-:Y:S01]  /*0480*/  IMAD.MOV.U32 R10, RZ, RZ, R36 ;  /* 0x000000ffff0a7224 */ /* 0x000fe200078e0024 */
[----:B------:R-:W-:Y:S02]  /*0490*/  MOV R9, R37 ;  /* 0x0000002500097202 */ /* 0x000fe40000000f00 */
[----:B------:R-:W-:-:S07]  /*04a0*/  MOV R8, 0x4c0 ;  /* 0x000004c000087802 */ /* 0x000fce0000000f00 */
[----:B-1----:R-:W-:Y:S05]  /*04b0*/  CALL.REL.NOINC `($__internal_64_$__cuda_sm20_div_s64) ;  /* 0x00000064002c7944 */ /* 0x002fea0003c00000 */
        /* <DEDUP_REMOVED lines=9> */
.L_x_2738:
[----:B------:R-:W-:Y:S05]  /*0550*/  BSYNC.RECONVERGENT B1 ;  /* 0x0000000000017941 */ /* 0x000fea0003800200 */
.L_x_2736:
        /* <DEDUP_REMOVED lines=33> */
.L_x_2740:
[----:B------:R-:W-:Y:S01]  /*0770*/  IMAD.MOV.U32 R26, RZ, RZ, R18 ;  /* 0x000000ffff1a7224 */ /* 0x000fe200078e0012 */
[----:B------:R-:W-:Y:S01]  /*0780*/  MOV R11, R19 ;  /* 0x00000013000b7202 */ /* 0x000fe20000000f00 */
[----:B------:R-:W-:Y:S01]  /*0790*/  IMAD.MOV.U32 R10, RZ, RZ, R36 ;  /* 0x000000ffff0a7224 */ /* 0x000fe200078e0024 */
[----:B------:R-:W-:Y:S02]  /*07a0*/  MOV R9, R37 ;  /* 0x0000002500097202 */ /* 0x000fe40000000f00 */
[----:B------:R-:W-:-:S07]  /*07b0*/  MOV R8, 0x7d0 ;  /* 0x000007d000087802 */ /* 0x000fce0000000f00 */
[----:B------:R-:W-:Y:S05]  /*07c0*/  CALL.REL.NOINC `($__internal_64_$__cuda_sm20_div_s64) ;  /* 0x0000006000687944 */ /* 0x000fea0003c00000 */
        /* <DEDUP_REMOVED lines=9> */
.L_x_2741:
[----:B------:R-:W-:Y:S05]  /*0860*/  BSYNC.RECONVERGENT B1 ;  /* 0x0000000000017941 */ /* 0x000fea0003800200 */
.L_x_2739:
        /* <DEDUP_REMOVED lines=34> */
.L_x_2743:
[----:B------:R-:W-:Y:S01]  /*0a90*/  MOV R26, R22 ;  /* 0x00000016001a7202 */ /* 0x000fe20000000f00 */
[----:B------:R-:W-:Y:S01]  /*0aa0*/  IMAD.MOV.U32 R11, RZ, RZ, R23 ;  /* 0x000000ffff0b7224 */ /* 0x000fe200078e0017 */
[----:B------:R-:W-:Y:S01]  /*0ab0*/  MOV R10, R40 ;  /* 0x00000028000a7202 */ /* 0x000fe20000000f00 */
[----:B------:R-:W-:Y:S01]  /*0ac0*/  IMAD.MOV.U32 R9, RZ, RZ, R41 ;  /* 0x000000ffff097224 */ /* 0x000fe200078e0029 */
[----:B------:R-:W-:-:S07]  /*0ad0*/  MOV R8, 0xaf0 ;  /* 0x00000af000087802 */ /* 0x000fce0000000f00 */
[----:B------:R-:W-:Y:S05]  /*0ae0*/  CALL.REL.NOINC `($__internal_64_$__cuda_sm20_div_s64) ;  /* 0x0000005c00a07944 */ /* 0x000fea0003c00000 */
        /* <DEDUP_REMOVED lines=10> */
.L_x_2744:
[----:B------:R-:W-:Y:S05]  /*0b90*/  BSYNC.RECONVERGENT B1 ;  /* 0x0000000000017941 */ /* 0x000fea0003800200 */
.L_x_2742:
        /* <DEDUP_REMOVED lines=35> */
.L_x_2746:
[----:B------:R-:W-:Y:S01]  /*0dd0*/  IMAD.MOV.U32 R26, RZ, RZ, R42 ;  /* 0x000000ffff1a7224 */ /* 0x000fe200078e002a */
[----:B------:R-:W-:Y:S01]  /*0de0*/  MOV R11, R43 ;  /* 0x0000002b000b7202 */ /* 0x000fe20000000f00 */
[----:B------:R-:W-:Y:S01]  /*0df0*/  IMAD.MOV.U32 R10, RZ, RZ, R40 ;  /* 0x000000ffff0a7224 */ /* 0x000fe200078e0028 */
[----:B------:R-:W-:Y:S02]  /*0e00*/  MOV R9, R41 ;  /* 0x0000002900097202 */ /* 0x000fe40000000f00 */
[----:B------:R-:W-:-:S07]  /*0e10*/  MOV R8, 0xe30 ;  /* 0x00000e3000087802 */ /* 0x000fce0000000f00 */
[----:B------:R-:W-:Y:S05]  /*0e20*/  CALL.REL.NOINC `($__internal_64_$__cuda_sm20_div_s64) ;  /* 0x0000005800d07944 */ /* 0x000fea0003c00000 */
        /* <DEDUP_REMOVED lines=11> */
.L_x_2747:
[----:B------:R-:W-:Y:S05]  /*0ee0*/  BSYNC.RECONVERGENT B1 ;  /* 0x0000000000017941 */ /* 0x000fea0003800200 */
.L_x_2745:
        /* <DEDUP_REMOVED lines=36> */
.L_x_2749:
        /* <DEDUP_REMOVED lines=16> */
.L_x_2750:
[----:B------:R-:W-:Y:S05]  /*1230*/  BSYNC.RECONVERGENT B1 ;  /* 0x0000000000017941 */ /* 0x000fea0003800200 */
.L_x_2748:
        /* <DEDUP_REMOVED lines=34> */
.L_x_2752:
[----:B------:R-:W-:Y:S01]  /*1460*/  MOV R26, R40 ;  /* 0x00000028001a7202 */ /* 0x000fe20000000f00 */
[----:B------:R-:W-:Y:S01]  /*1470*/  IMAD.MOV.U32 R11, RZ, RZ, R41 ;  /* 0x000000ffff0b7224 */ /* 0x000fe200078e0029 */
[----:B------:R-:W-:Y:S01]  /*1480*/  MOV R10, R20 ;  /* 0x00000014000a7202 */ /* 0x000fe20000000f00 */
[----:B------:R-:W-:Y:S01]  /*1490*/  IMAD.MOV.U32 R9, RZ, RZ, R21 ;  /* 0x000000ffff097224 */ /* 0x000fe200078e0015 */
[----:B------:R-:W-:-:S07]  /*14a0*/  MOV R8, 0x14c0 ;  /* 0x000014c000087802 */ /* 0x000fce0000000f00 */
[----:B------:R-:W-:Y:S05]  /*14b0*/  CALL.REL.NOINC `($__internal_64_$__cuda_sm20_div_s64) ;  /* 0x00000054002c7944 */ /* 0x000fea0003c00000 */
        /* <DEDUP_REMOVED lines=11> */
.L_x_2753:
[----:B------:R-:W-:Y:S05]  /*1570*/  BSYNC.RECONVERGENT B1 ;  /* 0x0000000000017941 */ /* 0x000fea0003800200 */
.L_x_2751:
        /* <DEDUP_REMOVED lines=34> */
.L_x_2755:
[----:B------:R-:W-:Y:S01]  /*17a0*/  IMAD.MOV.U32 R26, RZ, RZ, R36 ;  /* 0x000000ffff1a7224 */ /* 0x000fe200078e0024 */
[----:B------:R-:W-:Y:S01]  /*17b0*/  MOV R11, R37 ;  /* 0x00000025000b7202 */ /* 0x000fe20000000f00 */
[----:B------:R-:W-:Y:S01]  /*17c0*/  IMAD.MOV.U32 R10, RZ, RZ, R20 ;  /* 0x000000ffff0a7224 */ /* 0x000fe200078e0014 */
[----:B------:R-:W-:Y:S02]  /*17d0*/  MOV R9, R21 ;  /* 0x0000001500097202 */ /* 0x000fe40000000f00 */
[----:B------:R-:W-:-:S07]  /*17e0*/  MOV R8, 0x1800 ;  /* 0x0000180000087802 */ /* 0x000fce0000000f00 */
[----:B------:R-:W-:Y:S05]  /*17f0*/  CALL.REL.NOINC `($__internal_64_$__cuda_sm20_div_s64) ;  /* 0x00000050005c7944 */ /* 0x000fea0003c00000 */
        /* <DEDUP_REMOVED lines=11> */
.L_x_2756:
[----:B------:R-:W-:Y:S05]  /*18b0*/  BSYNC.RECONVERGENT B1 ;  /* 0x0000000000017941 */ /* 0x000fea0003800200 */
.L_x_2754:
        /* <DEDUP_REMOVED lines=35> */
.L_x_2758:
[----:B------:R-:W-:Y:S01]  /*1af0*/  IMAD.MOV.U32 R26, RZ, RZ, R18 ;  /* 0x000000ffff1a7224 */ /* 0x000fe200078e0012 */
[----:B------:R-:W-:Y:S01]  /*1b00*/  MOV R11, R19 ;  /* 0x00000013000b7202 */ /* 0x000fe20000000f00 */
[----:B------:R-:W-:Y:S01]  /*1b10*/  IMAD.MOV.U32 R10, RZ, RZ, R20 ;  /* 0x000000ffff0a7224 */ /* 0x000fe200078e0014 */
[----:B------:R-:W-:Y:S02]  /*1b20*/  MOV R9, R21 ;  /* 0x0000001500097202 */ /* 0x000fe40000000f00 */
[----:B------:R-:W-:-:S07]  /*1b30*/  MOV R8, 0x1b50 ;  /* 0x00001b5000087802 */ /* 0x000fce0000000f00 */
[----:B------:R-:W-:Y:S05]  /*1b40*/  CALL.REL.NOINC `($__internal_64_$__cuda_sm20_div_s64) ;  /* 0x0000004c00887944 */ /* 0x000fea0003c00000 */
        /* <DEDUP_REMOVED lines=11> */
.L_x_2759:
[----:B------:R-:W-:Y:S05]  /*1c00*/  BSYNC.RECONVERGENT B1 ;  /* 0x0000000000017941 */ /* 0x000fea0003800200 */
.L_x_2757:
        /* <DEDUP_REMOVED lines=9> */
.L_x_2735:
        /* <DEDUP_REMOVED lines=36> */
.L_x_2763:
[----:B------:R-:W-:Y:S01]  /*1ee0*/  MOV R26, R4 ;  /* 0x00000004001a7202 */ /* 0x000fe20000000f00 */
[----:B------:R-:W-:Y:S01]  /*1ef0*/  IMAD.MOV.U32 R11, RZ, RZ, R5 ;  /* 0x000000ffff0b7224 */ /* 0x000fe200078e0005 */
[----:B------:R-:W-:Y:S01]  /*1f00*/  MOV R10, R6 ;  /* 0x00000006000a7202 */ /* 0x000fe20000000f00 */
[----:B------:R-:W-:Y:S01]  /*1f10*/  IMAD.MOV.U32 R9, RZ, RZ, R7 ;  /* 0x000000ffff097224 */ /* 0x000fe200078e0007 */
[----:B------:R-:W-:-:S07]  /*1f20*/  MOV R8, 0x1f40 ;  /* 0x00001f4000087802 */ /* 0x000fce0000000f00 */
[----:B------:R-:W-:Y:S05]  /*1f30*/  CALL.REL.NOINC `($__internal_64_$__cuda_sm20_div_s64) ;  /* 0x00000048008c7944 */ /* 0x000fea0003c00000 */
        /* <DEDUP_REMOVED lines=9> */
.L_x_2764:
[----:B------:R-:W-:Y:S05]  /*1fd0*/  BSYNC.RECONVERGENT B1 ;  /* 0x0000000000017941 */ /* 0x000fea0003800200 */
.L_x_2762:
        /* <DEDUP_REMOVED lines=34> */
.L_x_2766:
        /* <DEDUP_REMOVED lines=14> */
.L_x_2767:
[----:B------:R-:W-:Y:S05]  /*22e0*/  BSYNC.RECONVERGENT B1 ;  /* 0x0000000000017941 */ /* 0x000fea0003800200 */
.L_x_2765:
        /* <DEDUP_REMOVED lines=36> */
.L_x_2769:
        /* <DEDUP_REMOVED lines=17> */
.L_x_2770:
[----:B------:R-:W-:Y:S05]  /*2640*/  BSYNC.RECONVERGENT B1 ;  /* 0x0000000000017941 */ /* 0x000fea0003800200 */
.L_x_2768:
        /* <DEDUP_REMOVED lines=35> */
.L_x_2772:
[----:B------:R-:W-:Y:S01]  /*2880*/  MOV R26, R16 ;  /* 0x00000010001a7202 */ /* 0x000fe20000000f00 */
[----:B------:R-:W-:Y:S01]  /*2890*/  IMAD.MOV.U32 R11, RZ, RZ, R17 ;  /* 0x000000ffff0b7224 */ /* 0x000fe200078e0011 */
[----:B------:R-:W-:Y:S01]  /*28a0*/  MOV R10, R14 ;  /* 0x0000000e000a7202 */ /* 0x000fe20000000f00 */
[----:B------:R-:W-:Y:S01]  /*28b0*/  IMAD.MOV.U32 R9, RZ, RZ, R15 ;  /* 0x000000ffff097224 */ /* 0x000fe200078e000f */
[----:B------:R-:W-:-:S07]  /*28c0*/  MOV R8, 0x28e0 ;  /* 0x000028e000087802 */ /* 0x000fce0000000f00 */
[----:B------:R-:W-:Y:S05]  /*28d0*/  CALL.REL.NOINC `($__internal_64_$__cuda_sm20_div_s64) ;  /* 0x0000004000247944 */ /* 0x000fea0003c00000 */
        /* <DEDUP_REMOVED lines=10> */
.L_x_2773:
[----:B------:R-:W-:Y:S05]  /*2980*/  BSYNC.RECONVERGENT B1 ;  /* 0x0000000000017941 */ /* 0x000fea0003800200 */
.L_x_2771:
[----:B------:R-:W-:Y:S01]  /*2990*/  MOV R6, R20 ;  /* 0x0000001400067202 */ /* 0x000fe20000000f00 */
[----:B------:R-:W-:Y:S02]  /*29a0*/  IMAD R9, R9, R22, RZ ;  /* 0x0000001609097224 */ /* 0x000fe400078e02ff */
[----:B------:R-:W-:Y:S02]  /*29b0*/  VIADD R3, R3, 0xfffffffe ;  /* 0xfffffffe03037836 */ /* 0x000fe40000000000 */
[----:B------:R-:W-:-:S04]  /*29c0*/  IMAD.WIDE.U32 R20, R22, R8, R6 ;  /* 0x0000000816147225 */ /* 0x000fc800078e0006 */
[----:B------:R-:W-:-:S05]  /*29d0*/  IMAD R9, R23, R8, R9 ;  /* 0x0000000817097224 */ /* 0x000fca00078e0209 */
[----:B------:R-:W-:-:S07]  /*29e0*/  IADD3 R21, PT, PT, R21, R9, RZ ;  /* 0x0000000915157210 */ /* 0x000fce0007ffe0ff */
.L_x_2761:
        /* <DEDUP_REMOVED lines=31> */
.L_x_2775:
[----:B------:R-:W-:Y:S01]  /*2be0*/  IMAD.MOV.U32 R14, RZ, RZ, R4 ;  /* 0x000000ffff0e7224 */ /* 0x000fe200078e0004 */
[----:B------:R-:W-:Y:S01]  /*2bf0*/  MOV R23, R5 ;  /* 0x0000000500177202 */ /* 0x000fe20000000f00 */
[----:B------:R-:W-:Y:S01]  /*2c00*/  IMAD.MOV.U32 R22, RZ, RZ, R6 ;  /* 0x000000ffff167224 */ /* 0x000fe200078e0006 */
[----:B------:R-:W-:Y:S02]  /*2c10*/  MOV R15, R7 ;  /* 0x00000007000f7202 */ /* 0x000fe40000000f00 */
[----:B------:R-:W-:-:S07]  /*2c20*/  MOV R24, 0x2c40 ;  /* 0x00002c4000187802 */ /* 0x000fce0000000f00 */
[----:B------:R-:W-:Y:S05]  /*2c30*/  CALL.REL.NOINC `($__internal_65_$__cuda_sm20_rem_s64) ;  /* 0x0000004000987944 */ /* 0x000fea0003c00000 */
.L_x_2776:
[----:B------:R-:W-:Y:S05]  /*2c40*/  BSYNC.RECONVERGENT B1 ;  /* 0x0000000000017941 */ /* 0x000fea0003800200 */
.L_x_2774:
        /* <DEDUP_REMOVED lines=31> */
.L_x_2778:
[----:B------:R-:W-:Y:S01]  /*2e40*/  MOV R22, R6 ;  /* 0x0000000600167202 */ /* 0x000fe20000000f00 */
[----:B------:R-:W-:Y:S01]  /*2e50*/  IMAD.MOV.U32 R15, RZ, RZ, R7 ;  /* 0x000000ffff0f7224 */ /* 0x000fe200078e0007 */
[----:B------:R-:W-:Y:S01]  /*2e60*/  MOV R14, R18 ;  /* 0x00000012000e7202 */ /* 0x000fe20000000f00 */
[----:B------:R-:W-:Y:S01]  /*2e70*/  IMAD.MOV.U32 R23, RZ, RZ, R19 ;  /* 0x000000ffff177224 */ /* 0x000fe200078e0013 */
[----:B------:R-:W-:-:S07]  /*2e80*/  MOV R24, 0x2ea0 ;  /* 0x00002ea000187802 */ /* 0x000fce0000000f00 */
[----:B------:R-:W-:Y:S05]  /*2e90*/  CALL.REL.NOINC `($__internal_65_$__cuda_sm20_rem_s64) ;  /* 0x0000004000007944 */ /* 0x000fea0003c00000 */
[----:B------:R-:W-:Y:S01]  /*2ea0*/  MOV R6, R8 ;  /* 0x0000000800067202 */ /* 0x000fe20000000f00 */
[----:B------:R-:W-:-:S07]  /*2eb0*/  IMAD.MOV.U32 R7, RZ, RZ, R9 ;  /* 0x000000ffff077224 */ /* 0x000fce00078e0009 */
.L_x_2779:
[----:B------:R-:W-:Y:S05]  /*2ec0*/  BSYNC.RECONVERGENT B1 ;  /* 0x0000000000017941 */ /* 0x000fea0003800200 */
.L_x_2777:
[----:B------:R-:W-:Y:S02]  /*2ed0*/  IMAD R3, R7, R4, RZ ;  /* 0x0000000407037224 */ /* 0x000fe400078e02ff */
[----:B------:R-:W-:-:S04]  /*2ee0*/  IMAD.WIDE.U32 R20, R4, R6, R20 ;  /* 0x0000000604147225 */ /* 0x000fc800078e0014 */
[----:B------:R-:W-:-:S05]  /*2ef0*/  IMAD R3, R5, R6, R3 ;  /* 0x0000000605037224 */ /* 0x000fca00078e0203 */
[----:B------:R-:W-:-:S07]  /*2f00*/  IADD3 R21, PT, PT, R21, R3, RZ ;  /* 0x0000000315157210 */ /* 0x000fce0007ffe0ff */
.L_x_2734:
        /* <DEDUP_REMOVED lines=10> */
.L_x_2733:
        /* <DEDUP_REMOVED lines=20> */
.L_x_2807:
        /* <DEDUP_REMOVED lines=33> */
.L_x_2784:
[----:B------:R-:W-:Y:S01]  /*3300*/  IMAD.MOV.U32 R26, RZ, RZ, R14 ;  /* 0x000000ffff1a7224 */ /* 0x000fe200078e000e */
[----:B------:R-:W-:Y:S01]  /*3310*/  MOV R11, R13 ;  /* 0x0000000d000b7202 */ /* 0x000fe20000000f00 */
[----:B------:R-:W-:Y:S01]  /*3320*/  IMAD.MOV.U32 R10, RZ, RZ, R34 ;  /* 0x000000ffff0a7224 */ /* 0x000fe200078e0022 */
[----:B------:R-:W-:Y:S02]  /*3330*/  MOV R9, R35 ;  /* 0x0000002300097202 */ /* 0x000fe40000000f00 */
[----:B------:R-:W-:-:S07]  /*3340*/  MOV R8, 0x3360 ;  /* 0x0000336000087802 */ /* 0x000fce0000000f00 */
[----:B-123--:R-:W-:Y:S05]  /*3350*/  CALL.REL.NOINC `($__internal_64_$__cuda_sm20_div_s64) ;  /* 0x0000003400847944 */ /* 0x00efea0003c00000 */
        /* <DEDUP_REMOVED lines=10> */
.L_x_2785:
[----:B------:R-:W-:Y:S05]  /*3400*/  BSYNC.RECONVERGENT B1 ;  /* 0x0000000000017941 */ /* 0x000fea0003800200 */
.L_x_2783:
        /* <DEDUP_REMOVED lines=37> */
.L_x_2787:
[----:B------:R-:W-:Y:S01]  /*3660*/  MOV R26, R34 ;  /* 0x00000022001a7202 */ /* 0x000fe20000000f00 */
[----:B------:R-:W-:Y:S01]  /*3670*/  IMAD.MOV.U32 R11, RZ, RZ, R35 ;  /* 0x000000ffff0b7224 */ /* 0x000fe200078e0023 */
[----:B------:R-:W-:Y:S01]  /*3680*/  MOV R10, R36 ;  /* 0x00000024000a7202 */ /* 0x000fe20000000f00 */
[----:B------:R-:W-:Y:S01]  /*3690*/  IMAD.MOV.U32 R9, RZ, RZ, R37 ;  /* 0x000000ffff097224 */ /* 0x000fe200078e0025 */
[----:B------:R-:W-:-:S07]  /*36a0*/  MOV R8, 0x36c0 ;  /* 0x000036c000087802 */ /* 0x000fce0000000f00 */
[----:B-1----:R-:W-:Y:S05]  /*36b0*/  CALL.REL.NOINC `($__internal_64_$__cuda_sm20_div_s64) ;  /* 0x0000003000ac7944 */ /* 0x002fea0003c00000 */
        /* <DEDUP_REMOVED lines=11> */
.L_x_2788:
[----:B------:R-:W-:Y:S05]  /*3770*/  BSYNC.RECONVERGENT B1 ;  /* 0x0000000000017941 */ /* 0x000fea0003800200 */
.L_x_2786:
        /* <DEDUP_REMOVED lines=38> */
.L_x_2790:
[----:B------:R-:W-:Y:S01]  /*39e0*/  IMAD.MOV.U32 R26, RZ, RZ, R34 ;  /* 0x000000ffff1a7224 */ /* 0x000fe200078e0022 */
[----:B------:R-:W-:Y:S01]  /*39f0*/  MOV R11, R35 ;  /* 0x00000023000b7202 */ /* 0x000fe20000000f00 */
[----:B------:R-:W-:Y:S01]  /*3a00*/  IMAD.MOV.U32 R10, RZ, RZ, R36 ;  /* 0x000000ffff0a7224 */ /* 0x000fe200078e0024 */
[----:B------:R-:W-:Y:S02]  /*3a10*/  MOV R9, R37 ;  /* 0x0000002500097202 */ /* 0x000fe40000000f00 */
[----:B------:R-:W-:-:S07]  /*3a20*/  MOV R8, 0x3a40 ;  /* 0x00003a4000087802 */ /* 0x000fce0000000f00 */
[----:B-1----:R-:W-:Y:S05]  /*3a30*/  CALL.REL.NOINC `($__internal_64_$__cuda_sm20_div_s64) ;  /* 0x0000002c00cc7944 */ /* 0x002fea0003c00000 */
        /* <DEDUP_REMOVED lines=11> */
.L_x_2791:
[----:B------:R-:W-:Y:S05]  /*3af0*/  BSYNC.RECONVERGENT B1 ;  /* 0x0000000000017941 */ /* 0x000fea0003800200 */
.L_x_2789:
        /* <DEDUP_REMOVED lines=37> */
.L_x_2793:
        /* <DEDUP_REMOVED lines=17> */
.L_x_2794:
[----:B------:R-:W-:Y:S05]  /*3e60*/  BSYNC.RECONVERGENT B1 ;  /* 0x0000000000017941 */ /* 0x000fea0003800200 */
.L_x_2792:
        /* <DEDUP_REMOVED lines=38> */
.L_x_2796:
        /* <DEDUP_REMOVED lines=17> */
.L_x_2797:
[----:B------:R-:W-:Y:S05]  /*41e0*/  BSYNC.RECONVERGENT B1 ;  /* 0x0000000000017941 */ /* 0x000fea0003800200 */
.L_x_2795:
        /* <DEDUP_REMOVED lines=38> */
.L_x_2799:
        /* <DEDUP_REMOVED lines=17> */
.L_x_2800:
[----:B------:R-:W-:Y:S05]  /*4560*/  BSYNC.RECONVERGENT B1 ;  /* 0x0000000000017941 */ /* 0x000fea0003800200 */
.L_x_2798:
        /* <DEDUP_REMOVED lines=37> */
.L_x_2802:
        /* <DEDUP_REMOVED lines=17> */
.L_x_2803:
[----:B------:R-:W-:Y:S05]  /*48d0*/  BSYNC.RECONVERGENT B1 ;  /* 0x0000000000017941 */ /* 0x000fea0003800200 */
.L_x_2801:
        /* <DEDUP_REMOVED lines=37> */
.L_x_2805:
        /* <DEDUP_REMOVED lines=17> */
.L_x_2806:
[----:B------:R-:W-:Y:S05]  /*4c40*/  BSYNC.RECONVERGENT B1 ;  /* 0x0000000000017941 */ /* 0x000fea0003800200 */
.L_x_2804:
        /* <DEDUP_REMOVED lines=12> */
.L_x_2782:
        /* <DEDUP_REMOVED lines=37> */
.L_x_2810:
[----:B------:R-:W-:Y:S01]  /*4f60*/  MOV R26, R14 ;  /* 0x0000000e001a7202 */ /* 0x000fe20000000f00 */
[----:B------:R-:W-:Y:S01]  /*4f70*/  IMAD.MOV.U32 R11, RZ, RZ, R13 ;  /* 0x000000ffff0b7224 */ /* 0x000fe200078e000d */
[----:B------:R-:W-:Y:S02]  /*4f80*/  MOV R10, R16 ;  /* 0x00000010000a7202 */ /* 0x000fe40000000f00 */
[----:B------:R-:W-:Y:S02]  /*4f90*/  MOV R9, R17 ;  /* 0x0000001100097202 */ /* 0x000fe40000000f00 */
[----:B------:R-:W-:-:S07]  /*4fa0*/  MOV R8, 0x4fc0 ;  /* 0x00004fc000087802 */ /* 0x000fce0000000f00 */
[----:B------:R-:W-:Y:S05]  /*4fb0*/  CALL.REL.NOINC `($__internal_64_$__cuda_sm20_div_s64) ;  /* 0x00000018006c7944 */ /* 0x000fea0003c00000 */
        /* <DEDUP_REMOVED lines=10> */
.L_x_2811:
[----:B------:R-:W-:Y:S05]  /*5060*/  BSYNC.RECONVERGENT B1 ;  /* 0x0000000000017941 */ /* 0x000fea0003800200 */
.L_x_2809:
        /* <DEDUP_REMOVED lines=38> */
.L_x_2813:
        /* <DEDUP_REMOVED lines=17> */
.L_x_2814:
[----:B------:R-:W-:Y:S05]  /*53e0*/  BSYNC.RECONVERGENT B1 ;  /* 0x0000000000017941 */ /* 0x000fea0003800200 */
.L_x_2812:
        /* <DEDUP_REMOVED lines=40> */
.L_x_2816:
[----:B------:R-:W-:Y:S01]  /*5670*/  MOV R26, R12 ;  /* 0x0000000c001a7202 */ /* 0x000fe20000000f00 */
[----:B------:R-:W-:Y:S01]  /*5680*/  IMAD.MOV.U32 R10, RZ, RZ, R14 ;  /* 0x000000ffff0a7224 */ /* 0x000fe200078e000e */
[----:B------:R-:W-:Y:S02]  /*5690*/  MOV R11, R13 ;  /* 0x0000000d000b7202 */ /* 0x000fe40000000f00 */
[----:B------:R-:W-:Y:S02]  /*56a0*/  MOV R9, R15 ;  /* 0x0000000f00097202 */ /* 0x000fe40000000f00 */
[----:B------:R-:W-:-:S07]  /*56b0*/  MOV R8, 0x56d0 ;  /* 0x000056d000087802 */ /* 0x000fce0000000f00 */
[----:B------:R-:W-:Y:S05]  /*56c0*/  CALL.REL.NOINC `($__internal_64_$__cuda_sm20_div_s64) ;  /* 0x0000001000a87944 */ /* 0x000fea0003c00000 */
        /* <DEDUP_REMOVED lines=11> */
.L_x_2817:
[----:B------:R-:W-:Y:S05]  /*5780*/  BSYNC.RECONVERGENT B1 ;  /* 0x0000000000017941 */ /* 0x000fea0003800200 */
.L_x_2815:
        /* <DEDUP_REMOVED lines=40> */
.L_x_2819:
        /* <DEDUP_REMOVED lines=17> */
.L_x_2820:
[----:B------:R-:W-:Y:S05]  /*5b20*/  BSYNC.RECONVERGENT B1 ;  /* 0x0000000000017941 */ /* 0x000fea0003800200 */
.L_x_2818:
        /* <DEDUP_REMOVED lines=9> */
.L_x_2808:
        /* <DEDUP_REMOVED lines=35> */
.L_x_2823:
        /* <DEDUP_REMOVED lines=16> */
.L_x_2824:
[----:B------:R-:W-:Y:S05]  /*5ef0*/  BSYNC.RECONVERGENT B1 ;  /* 0x0000000000017941 */ /* 0x000fea0003800200 */
.L_x_2822:
        /* <DEDUP_REMOVED lines=39> */
.L_x_2826:
[----:B------:R-:W-:Y:S01]  /*6170*/  MOV R26, R14 ;  /* 0x0000000e001a7202 */ /* 0x000fe20000000f00 */
[----:B------:R-:W-:Y:S01]  /*6180*/  IMAD.MOV.U32 R11, RZ, RZ, R15 ;  /* 0x000000ffff0b7224 */ /* 0x000fe200078e000f */
[----:B------:R-:W-:Y:S02]  /*6190*/  MOV R10, R12 ;  /* 0x0000000c000a7202 */ /* 0x000fe40000000f00 */
[----:B------:R-:W-:Y:S02]  /*61a0*/  MOV R9, R13 ;  /* 0x0000000d00097202 */ /* 0x000fe40000000f00 */
[----:B------:R-:W-:-:S07]  /*61b0*/  MOV R8, 0x61d0 ;  /* 0x000061d000087802 */ /* 0x000fce0000000f00 */
[----:B------:R-:W-:Y:S05]  /*61c0*/  CALL.REL.NOINC `($__internal_64_$__cuda_sm20_div_s64) ;  /* 0x0000000400e87944 */ /* 0x000fea0003c00000 */
        /* <DEDUP_REMOVED lines=11> */
.L_x_2827:
[----:B------:R-:W-:Y:S05]  /*6280*/  BSYNC.RECONVERGENT B1 ;  /* 0x0000000000017941 */ /* 0x000fea0003800200 */
.L_x_2825:
        /* <DEDUP_REMOVED lines=9> */
.L_x_2821:
        /* <DEDUP_REMOVED lines=31> */
.L_x_2829:
[----:B------:R-:W-:Y:S01]  /*6510*/  IMAD.MOV.U32 R15, RZ, RZ, R23 ;  /* 0x000000ffff0f7224 */ /* 0x000fe200078e0017 */
[----:B------:R-:W-:Y:S02]  /*6520*/  MOV R23, R13 ;  /* 0x0000000d00177202 */ /* 0x000fe40000000f00 */
[----:B------:R-:W-:-:S07]  /*6530*/  MOV R24, 0x6550 ;  /* 0x0000655000187802 */ /* 0x000fce0000000f00 */
[----:B------:R-:W-:Y:S05]  /*6540*/  CALL.REL.NOINC `($__internal_65_$__cuda_sm20_rem_s64) ;  /* 0x0000000800547944 */ /* 0x000fea0003c00000 */
.L_x_2830:
[----:B------:R-:W-:Y:S05]  /*6550*/  BSYNC.RECONVERGENT B1 ;  /* 0x0000000000017941 */ /* 0x000fea0003800200 */
.L_x_2828:
[----:B------:R-:W0:Y:S02]  /*6560*/  LDC.64 R10, c[0x0][0x398] ;  /* 0x0000e600ff0a7b82 */ /* 0x000e240000000a00 */
[----:B0-----:R-:W-:-:S06]  /*6570*/  IMAD.WIDE.U32 R6, R7, 0x8, R10 ;  /* 0x0000000807067825 */ /* 0x001fcc00078e000a */
[----:B------:R-:W2:Y:S02]  /*6580*/  LDG.E.64 R6, desc[UR8][R6.64] ;  /* 0x0000000806067981 */ /* 0x000ea4000c1e1b00 */
[-C--:B--2---:R-:W-:Y:S02]  /*6590*/  IMAD R3, R7, R8.reuse, RZ ;  /* 0x0000000807037224 */ /* 0x084fe400078e02ff */
[----:B------:R-:W-:-:S04]  /*65a0*/  IMAD.WIDE.U32 R4, R6, R8, R4 ;  /* 0x0000000806047225 */ /* 0x000fc800078e0004 */
[----:B------:R-:W-:-:S05]  /*65b0*/  IMAD R3, R6, R9, R3 ;  /* 0x0000000906037224 */ /* 0x000fca00078e0203 */
[----:B------:R-:W-:-:S07]  /*65c0*/  IADD3 R5, PT, PT, R5, R3, RZ ;  /* 0x0000000305057210 */ /* 0x000fce0007ffe0ff */
.L_x_2781:
[----:B------:R-:W0:Y:S02]  /*65d0*/  LDCU.64 UR12, c[0x0][0x388] ;  /* 0x00007100ff0c77ac */ /* 0x000e240008000a00 */
[----:B0-----:R-:W-:-:S04]  /*65e0*/  IADD3 R4, P0, PT, R4, UR12, RZ ;  /* 0x0000000c04047c10 */ /* 0x001fc8000ff1e0ff */
[----:B------:R-:W-:-:S06]  /*65f0*/  IADD3.X R5, PT, PT, R5, UR13, RZ, P0, !PT ;  /* 0x0000000d05057c10 */ /* 0x000fcc00087fe4ff */
[----:B------:R-:W2:Y:S04]  /*6600*/  LDG.E.U8 R5, desc[UR8][R4.64] ;  /* 0x0000000804057981 */ /* 0x000ea8000c1e1100 */
[----:B--2---:R1:W-:Y:S02]  /*6610*/  STS.U8 [R0+UR4], R5 ;  /* 0x0000000500007988 */ /* 0x0043e40008000004 */
.L_x_2780:
[----:B------:R-:W-:Y:S05]  /*6620*/  BSYNC.RECONVERGENT B0 ;  /* 0x0000000000007941 */ /* 0x000fea0003800200 */
.L_x_2732:
[----:B------:R-:W-:Y:S01]  /*6630*/  BAR.SYNC.DEFER_BLOCKING 0x0 ;  /* 0x0000000000007b1d */ /* 0x000fe20000010000 */
[----:B------:R-:W-:Y:S01]  /*6640*/  UISETP.GE.U32.AND UP0, UPT, UR5, 0x42, UPT ;  /* 0x000000420500788c */ /* 0x000fe2000bf06070 */
[----:B------:R-:W-:-:S08]  /*6650*/  ISETP.GT.U32.AND P1, PT, R0, 0x1f, PT ;  /* 0x0000001f0000780c */ /* 0x000fd00003f24070 */
[----:B------:R-:W-:Y:S05]  /*6660*/  BRA.U !UP0, `(.L_x_2831) ;  /* 0x0000000108287547 */ /* 0x000fea000b800000 */
.L_x_2832:
        /* <DEDUP_REMOVED lines=10> */
.L_x_2831:
        /* <DEDUP_REMOVED lines=38> */
        .weak           $__internal_64_$__cuda_sm20_div_s64
        .type           $__internal_64_$__cuda_sm20_div_s64,@function
        .size           $__internal_64_$__cuda_sm20_div_s64,($__internal_65_$__cuda_sm20_rem_s64 - $__internal_64_$__cuda_sm20_div_s64)
$__internal_64_$__cuda_sm20_div_s64:
        /* <DEDUP_REMOVED lines=82> */
[----:B------:R-:W-:Y:S06]  /*6e90*/  RET.REL.NODEC R8 `(uncontiguous_fast_reduce_i8) ;  /* 0xffffff9008587950 */ /* 0x000fec0003c3ffff */
        .weak           $__internal_65_$__cuda_sm20_rem_s64
        .type           $__internal_65_$__cuda_sm20_rem_s64,@function
        .size           $__internal_65_$__cuda_sm20_rem_s64,(.L_x_3163 - $__internal_65_$__cuda_sm20_rem_s64)
$__internal_65_$__cuda_sm20_rem_s64:
        /* <DEDUP_REMOVED lines=76> */
[----:B------:R-:W-:Y:S06]  /*7360*/  RET.REL.NODEC R24 `(uncontiguous_fast_reduce_i8) ;  /* 0xffffff8c18247950 */ /* 0x000fec0003c3ffff */
.L_x_2833:
        /* <DEDUP_REMOVED lines=9> */
.L_x_3163:


//--------------------- .text.contiguous_fast_reduce_i8 --------------------------
	.section	.text.contiguous_fast_reduce_i8,"ax",@progbits
	.align	128
        .global         contiguous_fast_reduce_i8
        .type           contiguous_fast_reduce_i8,@function
        .size           contiguous_fast_reduce_i8,(.L_x_3224 - contiguous_fast_reduce_i8)
        .other          contiguous_fast_reduce_i8,@"STO_CUDA_ENTRY STV_DEFAULT"
contiguous_fast_reduce_i8:
.text.contiguous_fast_reduce_i8:
        /* <DEDUP_REMOVED lines=36> */
.L_x_2835:
[----:B------:R-:W-:Y:S05]  /*0240*/  BSYNC.RECONVERGENT B0 ;  /* 0x0000000000007941 */ /* 0x000fea0003800200 */
.L_x_2834:
[----:B------:R-:W-:Y:S01]  /*0250*/  BAR.SYNC.DEFER_BLOCKING 0x0 ;  /* 0x0000000000007b1d */ /* 0x000fe20000010000 */
[----:B------:R-:W-:Y:S01]  /*0260*/  UISETP.GE.U32.AND UP0, UPT, UR5, 0x42, UPT ;  /* 0x000000420500788c */ /* 0x000fe2000bf06070 */
[----:B------:R-:W-:-:S08]  /*0270*/  IADD3 R2, PT, PT, R0, UR4, RZ ;  /* 0x0000000400027c10 */ /* 0x000fd0000fffe0ff */
[----:B------:R-:W-:Y:S05]  /*0280*/  BRA.U !UP0, `(.L_x_2836) ;  /* 0x0000000108287547 */ /* 0x000fea000b800000 */
.L_x_2837:
        /* <DEDUP_REMOVED lines=10> */
.L_x_2836:
        /* <DEDUP_REMOVED lines=38> */
.L_x_2838:
        /* <DEDUP_REMOVED lines=15> */
.L_x_3224:


//--------------------- .text.contiguous_reduce3_bool --------------------------
	.section	.text.contiguous_reduce3_bool,"ax",@progbits
	.align	128
        .global         contiguous_reduce3_bool
        .type           contiguous_reduce3_bool,@function
        .size           contiguous_reduce3_bool,(.L_x_3165 - contiguous_reduce3_bool)
        .other          contiguous_reduce3_bool,@"STO_CUDA_ENTRY STV_DEFAULT"
contiguous_reduce3_bool:
.text.contiguous_reduce3_bool:
        /* <DEDUP_REMOVED lines=43> */
.L_x_2857:
        /* <DEDUP_REMOVED lines=27> */
.L_x_2841:
[----:B------:R-:W-:Y:S01]  /*0460*/  MOV R26, R0 ;  /* 0x00000000001a7202 */ /* 0x000fe20000000f00 */
[----:B------:R-:W-:Y:S01]  /*0470*/  IMAD.MOV.U32 R2, RZ, RZ, R34 ;  /* 0x000000ffff027224 */ /* 0x000fe200078e0022 */
[----:B------:R-:W-:Y:S02]  /*0480*/  MOV R3, R35 ;  /* 0x0000002300037202 */ /* 0x000fe40000000f00 */
[----:B------:R-:W-:-:S07]  /*0490*/  MOV R10, 0x4b0 ;  /* 0x000004b0000a7802 */ /* 0x000fce0000000f00 */
[----:B01-3--:R-:W-:Y:S05]  /*04a0*/  CALL.REL.NOINC `($__internal_66_$__cuda_sm20_div_s64) ;  /* 0x0000003000d87944 */ /* 0x00bfea0003c00000 */
        /* <DEDUP_REMOVED lines=10> */
.L_x_2842:
        /* <DEDUP_REMOVED lines=33> */
.L_x_2843:
[----:B------:R-:W-:Y:S01]  /*0760*/  MOV R2, R28 ;  /* 0x0000001c00027202 */ /* 0x000fe20000000f00 */
[----:B------:R-:W-:Y:S01]  /*0770*/  IMAD.MOV.U32 R3, RZ, RZ, R29 ;  /* 0x000000ffff037224 */ /* 0x000fe200078e001d */
[----:B------:R-:W-:-:S07]  /*0780*/  MOV R10, 0x7a0 ;  /* 0x000007a0000a7802 */ /* 0x000fce0000000f00 */
[----:B---3--:R-:W-:Y:S05]  /*0790*/  CALL.REL.NOINC `($__internal_66_$__cuda_sm20_div_s64) ;  /* 0x00000030001c7944 */ /* 0x008fea0003c00000 */
        /* <DEDUP_REMOVED lines=9> */
.L_x_2844:
        /* <DEDUP_REMOVED lines=34> */
.L_x_2845:
[----:B------:R-:W-:Y:S01]  /*0a50*/  IMAD.MOV.U32 R26, RZ, RZ, R0 ;  /* 0x000000ffff1a7224 */ /* 0x000fe200078e0000 */
[----:B------:R-:W-:Y:S01]  /*0a60*/  MOV R2, R36 ;  /* 0x0000002400027202 */ /* 0x000fe20000000f00 */
[----:B------:R-:W-:Y:S01]  /*0a70*/  IMAD.MOV.U32 R3, RZ, RZ, R37 ;  /* 0x000000ffff037224 */ /* 0x000fe200078e0025 */
[----:B------:R-:W-:-:S07]  /*0a80*/  MOV R10, 0xaa0 ;  /* 0x00000aa0000a7802 */ /* 0x000fce0000000f00 */
[----:B---3--:R-:W-:Y:S05]  /*0a90*/  CALL.REL.NOINC `($__internal_66_$__cuda_sm20_div_s64) ;  /* 0x0000002c005c7944 */ /* 0x008fea0003c00000 */
        /* <DEDUP_REMOVED lines=10> */
.L_x_2846:
        /* <DEDUP_REMOVED lines=34> */
.L_x_2847:
        /* <DEDUP_REMOVED lines=13> */
.L_x_2848:
        /* <DEDUP_REMOVED lines=35> */
.L_x_2849:
[----:B------:R-:W-:Y:S01]  /*1060*/  MOV R26, R28 ;  /* 0x0000001c001a7202 */ /* 0x000fe20000000f00 */
[----:B------:R-:W-:Y:S01]  /*1070*/  IMAD.MOV.U32 R2, RZ, RZ, R34 ;  /* 0x000000ffff027224 */ /* 0x000fe200078e0022 */
[----:B------:R-:W-:Y:S02]  /*1080*/  MOV R3, R35 ;  /* 0x0000002300037202 */ /* 0x000fe40000000f00 */
[----:B------:R-:W-:-:S07]  /*1090*/  MOV R10, 0x10b0 ;  /* 0x000010b0000a7802 */ /* 0x000fce0000000f00 */
[----:B---3--:R-:W-:Y:S05]  /*10a0*/  CALL.REL.NOINC `($__internal_66_$__cuda_sm20_div_s64) ;  /* 0x0000002400d87944 */ /* 0x008fea0003c00000 */
        /* <DEDUP_REMOVED lines=9> */
.L_x_2850:
        /* <DEDUP_REMOVED lines=34> */
.L_x_2851:
        /* <DEDUP_REMOVED lines=13> */
.L_x_2852:
        /* <DEDUP_REMOVED lines=34> */
.L_x_2853:
        /* <DEDUP_REMOVED lines=15> */
.L_x_2854:
        /* <DEDUP_REMOVED lines=33> */
.L_x_2855:
[----:B------:R-:W-:Y:S01]  /*1950*/  IMAD.MOV.U32 R2, RZ, RZ, R32 ;  /* 0x000000ffff027224 */ /* 0x000fe200078e0020 */
[----:B------:R-:W-:Y:S02]  /*1960*/  MOV R3, R33 ;  /* 0x0000002100037202 */ /* 0x000fe40000000f00 */
[----:B------:R-:W-:-:S07]  /*1970*/  MOV R10, 0x1990 ;  /* 0x00001990000a7802 */ /* 0x000fce0000000f00 */
[----:B---3--:R-:W-:Y:S05]  /*1980*/  CALL.REL.NOINC `($__internal_66_$__cuda_sm20_div_s64) ;  /* 0x0000001c00a07944 */ /* 0x008fea0003c00000 */
        /* <DEDUP_REMOVED lines=8> */
.L_x_2856:
        /* <DEDUP_REMOVED lines=13> */
.L_x_2840:
        /* <DEDUP_REMOVED lines=33> */
.L_x_2859:
[----:B------:R-:W-:Y:S01]  /*1cf0*/  IMAD.MOV.U32 R26, RZ, RZ, R0 ;  /* 0x000000ffff1a7224 */ /* 0x000fe200078e0000 */
[----:B------:R-:W-:Y:S01]  /*1d00*/  MOV R2, R14 ;  /* 0x0000000e00027202 */ /* 0x000fe20000000f00 */
[----:B------:R-:W-:Y:S01]  /*1d10*/  IMAD.MOV.U32 R3, RZ, RZ, R15 ;  /* 0x000000ffff037224 */ /* 0x000fe200078e000f */
[----:B------:R-:W-:-:S07]  /*1d20*/  MOV R10, 0x1d40 ;  /* 0x00001d40000a7802 */ /* 0x000fce0000000f00 */
[----:B------:R-:W-:Y:S05]  /*1d30*/  CALL.REL.NOINC `($__internal_66_$__cuda_sm20_div_s64) ;  /* 0x0000001800b47944 */ /* 0x000fea0003c00000 */
        /* <DEDUP_REMOVED lines=10> */
.L_x_2860:
        /* <DEDUP_REMOVED lines=35> */
.L_x_2861:
[----:B------:R-:W-:Y:S01]  /*2010*/  IMAD.MOV.U32 R2, RZ, RZ, R14 ;  /* 0x000000ffff027224 */ /* 0x000fe200078e000e */
[----:B------:R-:W-:Y:S02]  /*2020*/  MOV R3, R15 ;  /* 0x0000000f00037202 */ /* 0x000fe40000000f00 */
[----:B------:R-:W-:-:S07]  /*2030*/  MOV R10, 0x2050 ;  /* 0x00002050000a7802 */ /* 0x000fce0000000f00 */
[----:B------:R-:W-:Y:S05]  /*2040*/  CALL.REL.NOINC `($__internal_66_$__cuda_sm20_div_s64) ;  /* 0x0000001400f07944 */ /* 0x000fea0003c00000 */
        /* <DEDUP_REMOVED lines=9> */
.L_x_2862:
        /* <DEDUP_REMOVED lines=36> */
.L_x_2863:
[----:B------:R-:W-:Y:S01]  /*2320*/  MOV R26, R16 ;  /* 0x00000010001a7202 */ /* 0x000fe20000000f00 */
        /* <DEDUP_REMOVED lines=13> */
.L_x_2864:
        /* <DEDUP_REMOVED lines=37> */
.L_x_2865:
[----:B------:R-:W-:Y:S01]  /*2650*/  IMAD.MOV.U32 R2, RZ, RZ, R16 ;  /* 0x000000ffff027224 */ /* 0x000fe200078e0010 */
[----:B------:R-:W-:Y:S02]  /*2660*/  MOV R3, R17 ;  /* 0x0000001100037202 */ /* 0x000fe40000000f00 */
[----:B------:R-:W-:-:S07]  /*2670*/  MOV R10, 0x2690 ;  /* 0x00002690000a7802 */ /* 0x000fce0000000f00 */
[----:B------:R-:W-:Y:S05]  /*2680*/  CALL.REL.NOINC `($__internal_66_$__cuda_sm20_div_s64) ;  /* 0x0000001000607944 */ /* 0x000fea0003c00000 */
        /* <DEDUP_REMOVED lines=8> */
.L_x_2866:
        /* <DEDUP_REMOVED lines=10> */
.L_x_2858:
        /* <DEDUP_REMOVED lines=31> */
.L_x_2868:
[----:B------:R-:W-:Y:S01]  /*29a0*/  MOV R26, R0 ;  /* 0x00000000001a7202 */ /* 0x000fe20000000f00 */
[----:B------:R-:W-:Y:S01]  /*29b0*/  IMAD.MOV.U32 R2, RZ, RZ, R14 ;  /* 0x000000ffff027224 */ /* 0x000fe200078e000e */
[----:B------:R-:W-:Y:S02]  /*29c0*/  MOV R3, R15 ;  /* 0x0000000f00037202 */ /* 0x000fe40000000f00 */
[----:B------:R-:W-:-:S07]  /*29d0*/  MOV R10, 0x29f0 ;  /* 0x000029f0000a7802 */ /* 0x000fce0000000f00 */
[----:B------:R-:W-:Y:S05]  /*29e0*/  CALL.REL.NOINC `($__internal_66_$__cuda_sm20_div_s64) ;  /* 0x0000000c00887944 */ /* 0x000fea0003c00000 */
        /* <DEDUP_REMOVED lines=10> */
.L_x_2869:
        /* <DEDUP_REMOVED lines=36> */
.L_x_2870:
        /* <DEDUP_REMOVED lines=12> */
.L_x_2871:
        /* <DEDUP_REMOVED lines=10> */
.L_x_2867:
        /* <DEDUP_REMOVED lines=13> */
[----:B0-----:R-:W-:Y:S01]  /*2f00*/  VIADD R10, R3, 0xffffffe ;  /* 0x0ffffffe030a7836 */ /* 0x001fe20000000000 */
[----:B------:R-:W-:-:S05]  /*2f10*/  MOV R3, RZ ;  /* 0x000000ff00037202 */ /* 0x000fca0000000f00 */
        /* <DEDUP_REMOVED lines=11> */
[----:B------:R-:W-:-:S05]  /*2fd0*/  @!P1 LOP3.LUT R11, RZ, R2, RZ, 0x33, !PT ;  /* 0x00000002ff0b9212 */ /* 0x000fca00078e33ff */
[----:B------:R-:W-:Y:S01]  /*2fe0*/  IMAD.MOV.U32 R2, RZ, RZ, R11 ;  /* 0x000000ffff027224 */ /* 0x000fe200078e000b */
[----:B------:R-:W-:Y:S06]  /*2ff0*/  BRA `(.L_x_2873) ;  /* 0x0000000000087947 */ /* 0x000fec0003800000 */
.L_x_2872:
[----:B------:R-:W-:-:S07]  /*3000*/  MOV R12, 0x3020 ;  /* 0x00003020000c7802 */ /* 0x000fce0000000f00 */
[----:B------:R-:W-:Y:S05]  /*3010*/  CALL.REL.NOINC `($__internal_67_$__cuda_sm20_rem_s64) ;  /* 0x0000000c00487944 */ /* 0x000fea0003c00000 */
.L_x_2873:
[----:B------:R-:W0:Y:S02]  /*3020*/  LDC.64 R10, c[0x0][0x398] ;  /* 0x0000e600ff0a7b82 */ /* 0x000e240000000a00 */
[----:B0-----:R-:W-:-:S06]  /*3030*/  IMAD.WIDE.U32 R10, R4, 0x8, R10 ;  /* 0x00000008040a7825 */ /* 0x001fcc00078e000a */
[----:B------:R-:W2:Y:S02]  /*3040*/  LDG.E.64 R10, desc[UR10][R10.64] ;  /* 0x0000000a0a0a7981 */ /* 0x000ea4000c1e1b00 */
[-C--:B--2---:R-:W-:Y:S02]  /*3050*/  IMAD R13, R11, R2.reuse, RZ ;  /* 0x000000020b0d7224 */ /* 0x084fe400078e02ff */
[----:B------:R-:W-:-:S04]  /*3060*/  IMAD.WIDE.U32 R32, R10, R2, R32 ;  /* 0x000000020a207225 */ /* 0x000fc800078e0020 */
[----:B------:R-:W-:-:S04]  /*3070*/  IMAD R13, R10, R3, R13 ;  /* 0x000000030a0d7224 */ /* 0x000fc800078e020d */
[----:B------:R-:W-:-:S07]  /*3080*/  IMAD.IADD R33, R33, 0x1, R13 ;  /* 0x0000000121217824 */ /* 0x000fce00078e020d */
.L_x_2839:
        /* <DEDUP_REMOVED lines=11> */
[----:B------:R-:W1:Y:S01]  /*3140*/  LDS.U8 R3, [R8+UR5] ;  /* 0x0000000508037984 */ /* 0x000e620008000000 */
[C---:B------:R-:W-:Y:S01]  /*3150*/  VIADD R2, R7.reuse, 0xfffffffe ;  /* 0xfffffffe07027836 */ /* 0x040fe20000000000 */
[----:B------:R-:W-:-:S04]  /*3160*/  IADD3 R7, PT, PT, R7, -0x1, RZ ;  /* 0xffffffff07077810 */ /* 0x000fc80007ffe0ff */
[----:B------:R-:W-:Y:S02]  /*3170*/  ISETP.GE.U32.AND P0, PT, R2, 0x7, PT ;  /* 0x000000070200780c */ /* 0x000fe40003f06070 */
[----:B------:R-:W-:Y:S02]  /*3180*/  LOP3.LUT R2, R7, 0x7, RZ, 0xc0, !PT ;  /* 0x0000000707027812 */ /* 0x000fe400078ec0ff */
[----:B-1----:R-:W-:Y:S01]  /*3190*/  ISETP.NE.AND P1, PT, R3, RZ, PT ;  /* 0x000000ff0300720c */ /* 0x002fe20003f25270 */
[----:B------:R-:W-:-:S08]  /*31a0*/  IMAD.MOV.U32 R3, RZ, RZ, 0x1 ;  /* 0x00000001ff037424 */ /* 0x000fd000078e00ff */
[----:B------:R-:W-:Y:S05]  /*31b0*/  @!P0 BRA `(.L_x_2875) ;  /* 0x0000000000a48947 */ /* 0x000fea0003800000 */
[----:B------:R-:W1:Y:S01]  /*31c0*/  LDC R21, c[0x0][0x360] ;  /* 0x0000d800ff157b82 */ /* 0x000e620000000800 */
[----:B------:R-:W-:Y:S01]  /*31d0*/  LOP3.LUT R3, R7, 0xfffffff8, RZ, 0xc0, !PT ;  /* 0xfffffff807037812 */ /* 0x000fe200078ec0ff */
[----:B0-----:R-:W-:-:S04]  /*31e0*/  HFMA2 R5, -RZ, RZ, 0, 0 ;  /* 0x00000000ff057431 */ /* 0x001fc800000001ff */
[----:B------:R-:W-:Y:S01]  /*31f0*/  IMAD.MOV R3, RZ, RZ, -R3 ;  /* 0x000000ffff037224 */ /* 0x000fe200078e0a03 */
[----:B-1----:R-:W-:-:S07]  /*3200*/  IADD3 R4, PT, PT, R8, UR5, R21 ;  /* 0x0000000508047c10 */ /* 0x002fce000fffe015 */
.L_x_2876:
[----:B------:R-:W0:Y:S01]  /*3210*/  LDS.U8 R9, [R4] ;  /* 0x0000000004097984 */ /* 0x000e220000000000 */
[----:B------:R-:W-:Y:S01]  /*3220*/  IADD3 R11, PT, PT, R4, UR9, RZ ;  /* 0x00000009040b7c10 */ /* 0x000fe2000fffe0ff */
[----:B------:R-:W-:Y:S01]  /*3230*/  VIADD R3, R3, 0x8 ;  /* 0x0000000803037836 */ /* 0x000fe20000000000 */
[----:B------:R-:W-:Y:S01]  /*3240*/  SEL R10, RZ, 0x1, !P1 ;  /* 0x00000001ff0a7807 */ /* 0x000fe20004800000 */
[----:B------:R1:W2:Y:S01]  /*3250*/  LDS.U8 R12, [R4+UR9] ;  /* 0x00000009040c7984 */ /* 0x0002a20008000000 */
[----:B------:R-:W-:Y:S01]  /*3260*/  IADD3 R5, PT, PT, R5, 0x8, RZ ;  /* 0x0000000805057810 */ /* 0x000fe20007ffe0ff */
[----:B------:R-:W-:Y:S02]  /*3270*/  VIADD R13, R11, UR9 ;  /* 0x000000090b0d7c36 */ /* 0x000fe40008000000 */
[----:B------:R3:W4:Y:S03]  /*3280*/  LDS.U8 R14, [R11+UR9] ;  /* 0x000000090b0e7984 */ /* 0x0007260008000000 */
[----:B------:R-:W-:Y:S01]  /*3290*/  IADD3 R15, PT, PT, R13, UR9, RZ ;  /* 0x000000090d0f7c10 */ /* 0x000fe2000fffe0ff */
[----:B------:R-:W5:Y:S01]  /*32a0*/  LDS.U8 R16, [R13+UR9] ;  /* 0x000000090d107984 */ /* 0x000f620008000000 */
[----:B-1----:R-:W-:-:S03]  /*32b0*/  LEA R4, R21, R4, 0x3 ;  /* 0x0000000415047211 */ /* 0x002fc600078e18ff */
[----:B------:R-:W1:Y:S01]  /*32c0*/  LDS.U8 R18, [R15+UR9] ;  /* 0x000000090f127984 */ /* 0x000e620008000000 */
[----:B------:R-:W-:-:S05]  /*32d0*/  VIADD R17, R15, UR9 ;  /* 0x000000090f117c36 */ /* 0x000fca0008000000 */
[----:B------:R-:W1:Y:S01]  /*32e0*/  LDS.U8 R19, [R17+UR9] ;  /* 0x0000000911137984 */ /* 0x000e620008000000 */
[----:B0-----:R-:W-:Y:S02]  /*32f0*/  LOP3.LUT P0, RZ, R9, 0xff, R10, 0xc8, !PT ;  /* 0x000000ff09ff7812 */ /* 0x001fe4000780c80a */
[----:B------:R-:W-:Y:S02]  /*3300*/  IADD3 R10, PT, PT, R17, UR9, RZ ;  /* 0x00000009110a7c10 */ /* 0x000fe4000fffe0ff */
[----:B------:R-:W-:Y:S02]  /*3310*/  SEL R9, RZ, 0x1, !P0 ;  /* 0x00000001ff097807 */ /* 0x000fe40004000000 */
[----:B---3--:R-:W-:Y:S01]  /*3320*/  IADD3 R11, PT, PT, R10, UR9, RZ ;  /* 0x000000090a0b7c10 */ /* 0x008fe2000fffe0ff */
[----:B------:R-:W0:Y:S01]  /*3330*/  LDS.U8 R20, [R10+UR9] ;  /* 0x000000090a147984 */ /* 0x000e220008000000 */
[----:B--2---:R-:W-:-:S04]  /*3340*/  LOP3.LUT P0, RZ, R12, 0xff, R9, 0xc8, !PT ;  /* 0x000000ff0cff7812 */ /* 0x004fc8000780c809 */
[----:B------:R-:W-:Y:S01]  /*3350*/  SEL R9, RZ, 0x1, !P0 ;  /* 0x00000001ff097807 */ /* 0x000fe20004000000 */
[----:B------:R-:W2:Y:S03]  /*3360*/  LDS.U8 R11, [R11+UR9] ;  /* 0x000000090b0b7984 */ /* 0x000ea60008000000 */
[----:B----4-:R-:W-:-:S04]  /*3370*/  LOP3.LUT P0, RZ, R14, 0xff, R9, 0xc8, !PT ;  /* 0x000000ff0eff7812 */ /* 0x010fc8000780c809 */
[----:B------:R-:W-:-:S04]  /*3380*/  SEL R9, RZ, 0x1, !P0 ;  /* 0x00000001ff097807 */ /* 0x000fc80004000000 */
[----:B-----5:R-:W-:-:S04]  /*3390*/  LOP3.LUT P0, RZ, R16, 0xff, R9, 0xc8, !PT ;  /* 0x000000ff10ff7812 */ /* 0x020fc8000780c809 */
[----:B------:R-:W-:-:S04]  /*33a0*/  SEL R9, RZ, 0x1, !P0 ;  /* 0x00000001ff097807 */ /* 0x000fc80004000000 */
[----:B-1----:R-:W-:-:S04]  /*33b0*/  LOP3.LUT P0, RZ, R18, 0xff, R9, 0xc8, !PT ;  /* 0x000000ff12ff7812 */ /* 0x002fc8000780c809 */
[----:B------:R-:W-:-:S04]  /*33c0*/  SEL R12, RZ, 0x1, !P0 ;  /* 0x00000001ff0c7807 */ /* 0x000fc80004000000 */
[----:B------:R-:W-:-:S04]  /*33d0*/  LOP3.LUT P0, RZ, R19, 0xff, R12, 0xc8, !PT ;  /* 0x000000ff13ff7812 */ /* 0x000fc8000780c80c */
[----:B------:R-:W-:-:S04]  /*33e0*/  SEL R9, RZ, 0x1, !P0 ;  /* 0x00000001ff097807 */ /* 0x000fc80004000000 */
[----:B0-----:R-:W-:-:S04]  /*33f0*/  LOP3.LUT P0, RZ, R20, 0xff, R9, 0xc8, !PT ;  /* 0x000000ff14ff7812 */ /* 0x001fc8000780c809 */
[----:B------:R-:W-:Y:S02]  /*3400*/  SEL R10, RZ, 0x1, !P0 ;  /* 0x00000001ff0a7807 */ /* 0x000fe40004000000 */
[----:B------:R-:W-:Y:S02]  /*3410*/  ISETP.NE.AND P0, PT, R3, RZ, PT ;  /* 0x000000ff0300720c */ /* 0x000fe40003f05270 */
[----:B--2---:R-:W-:-:S11]  /*3420*/  LOP3.LUT P1, RZ, R11, 0xff, R10, 0xc8, !PT ;  /* 0x000000ff0bff7812 */ /* 0x004fd6000782c80a */
[----:B------:R-:W-:Y:S05]  /*3430*/  @P0 BRA `(.L_x_2876) ;  /* 0xfffffffc00740947 */ /* 0x000fea000383ffff */
[----:B------:R-:W-:-:S07]  /*3440*/  VIADD R3, R5, 0x1 ;  /* 0x0000000105037836 */ /* 0x000fce0000000000 */
.L_x_2875:
[----:B------:R-:W-:-:S13]  /*3450*/  ISETP.NE.AND P0, PT, R2, RZ, PT ;  /* 0x000000ff0200720c */ /* 0x000fda0003f05270 */
[----:B------:R-:W-:Y:S05]  /*3460*/  @!P0 BRA `(.L_x_2877) ;  /* 0x0000000000948947 */ /* 0x000fea0003800000 */
[----:B------:R-:W-:Y:S02]  /*3470*/  ISETP.GE.U32.AND P2, PT, R2, 0x4, PT ;  /* 0x000000040200780c */ /* 0x000fe40003f46070 */
[----:B------:R-:W-:-:S04]  /*3480*/  LOP3.LUT R12, R7, 0x3, RZ, 0xc0, !PT ;  /* 0x00000003070c7812 */ /* 0x000fc800078ec0ff */
[----:B------:R-:W-:-:S07]  /*3490*/  ISETP.NE.AND P0, PT, R12, RZ, PT ;  /* 0x000000ff0c00720c */ /* 0x000fce0003f05270 */
[----:B------:R-:W-:Y:S06]  /*34a0*/  @!P2 BRA `(.L_x_2878) ;  /* 0x000000000040a947 */ /* 0x000fec0003800000 */
[C---:B------:R-:W-:Y:S01]  /*34b0*/  IMAD R2, R3.reuse, UR9, R0 ;  /* 0x0000000903027c24 */ /* 0x040fe2000f8e0200 */
[----:B------:R-:W-:Y:S01]  /*34c0*/  SEL R13, RZ, 0x1, !P1 ;  /* 0x00000001ff0d7807 */ /* 0x000fe20004800000 */
[----:B------:R-:W-:-:S03]  /*34d0*/  VIADD R3, R3, 0x4 ;  /* 0x0000000403037836 */ /* 0x000fc60000000000 */
[----:B------:R-:W1:Y:S01]  /*34e0*/  LDS.U8 R4, [R2] ;  /* 0x0000000002047984 */ /* 0x000e620000000000 */
[----:B0-----:R-:W-:-:S03]  /*34f0*/  IADD3 R5, PT, PT, R2, UR9, RZ ;  /* 0x0000000902057c10 */ /* 0x001fc6000fffe0ff */
[----:B------:R-:W0:Y:S01]  /*3500*/  LDS.U8 R9, [R2+UR9] ;  /* 0x0000000902097984 */ /* 0x000e220008000000 */
[----:B------:R-:W-:-:S03]  /*3510*/  IADD3 R10, PT, PT, R5, UR9, RZ ;  /* 0x00000009050a7c10 */ /* 0x000fc6000fffe0ff */
[----:B------:R-:W2:Y:S04]  /*3520*/  LDS.U8 R11, [R5+UR9] ;  /* 0x00000009050b7984 */ /* 0x000ea80008000000 */
[----:B------:R-:W3:Y:S01]  /*3530*/  LDS.U8 R10, [R10+UR9] ;  /* 0x000000090a0a7984 */ /* 0x000ee20008000000 */
[----:B-1----:R-:W-:-:S04]  /*3540*/  LOP3.LUT P1, RZ, R4, 0xff, R13, 0xc8, !PT ;  /* 0x000000ff04ff7812 */ /* 0x002fc8000782c80d */
[----:B------:R-:W-:-:S04]  /*3550*/  SEL R4, RZ, 0x1, !P1 ;  /* 0x00000001ff047807 */ /* 0x000fc80004800000 */
[----:B0-----:R-:W-:-:S04]  /*3560*/  LOP3.LUT P1, RZ, R9, 0xff, R4, 0xc8, !PT ;  /* 0x000000ff09ff7812 */ /* 0x001fc8000782c804 */
[----:B------:R-:W-:-:S04]  /*3570*/  SEL R4, RZ, 0x1, !P1 ;  /* 0x00000001ff047807 */ /* 0x000fc80004800000 */
[----:B--2---:R-:W-:-:S04]  /*3580*/  LOP3.LUT P1, RZ, R11, 0xff, R4, 0xc8, !PT ;  /* 0x000000ff0bff7812 */ /* 0x004fc8000782c804 */
[----:B------:R-:W-:-:S04]  /*3590*/  SEL R9, RZ, 0x1, !P1 ;  /* 0x00000001ff097807 */ /* 0x000fc80004800000 */
[----:B---3--:R-:W-:-:S13]  /*35a0*/  LOP3.LUT P1, RZ, R10, 0xff, R9, 0xc8, !PT ;  /* 0x000000ff0aff7812 */ /* 0x008fda000782c809 */
.L_x_2878:
[----:B------:R-:W-:Y:S05]  /*35b0*/  @!P0 BRA `(.L_x_2877) ;  /* 0x0000000000408947 */ /* 0x000fea0003800000 */
[----:B------:R-:W-:Y:S02]  /*35c0*/  ISETP.NE.AND P0, PT, R12, 0x1, PT ;  /* 0x000000010c00780c */ /* 0x000fe40003f05270 */
[----:B------:R-:W-:-:S04]  /*35d0*/  LOP3.LUT R7, R7, 0x1, RZ, 0xc0, !PT ;  /* 0x0000000107077812 */ /* 0x000fc800078ec0ff */
[----:B------:R-:W-:-:S07]  /*35e0*/  ISETP.NE.U32.AND P2, PT, R7, 0x1, PT ;  /* 0x000000010700780c */ /* 0x000fce0003f45070 */
[----:B------:R-:W-:Y:S06]  /*35f0*/  @!P0 BRA `(.L_x_2879) ;  /* 0x0000000000208947 */ /* 0x000fec0003800000 */
[C---:B------:R-:W-:Y:S01]  /*3600*/  IMAD R2, R3.reuse, UR9, R0 ;  /* 0x0000000903027c24 */ /* 0x040fe2000f8e0200 */
[----:B0-----:R-:W-:Y:S02]  /*3610*/  SEL R5, RZ, 0x1, !P1 ;  /* 0x00000001ff057807 */ /* 0x001fe40004800000 */
[----:B------:R-:W-:Y:S02]  /*3620*/  IADD3 R3, PT, PT, R3, 0x2, RZ ;  /* 0x0000000203037810 */ /* 0x000fe40007ffe0ff */
[----:B------:R-:W0:Y:S04]  /*3630*/  LDS.U8 R4, [R2] ;  /* 0x0000000002047984 */ /* 0x000e280000000000 */
[----:B------:R-:W1:Y:S01]  /*3640*/  LDS.U8 R7, [R2+UR9] ;  /* 0x0000000902077984 */ /* 0x000e620008000000 */
[----:B0-----:R-:W-:-:S04]  /*3650*/  LOP3.LUT P0, RZ, R4, 0xff, R5, 0xc8, !PT ;  /* 0x000000ff04ff7812 */ /* 0x001fc8000780c805 */
[----:B------:R-:W-:-:S04]  /*3660*/  SEL R4, RZ, 0x1, !P0 ;  /* 0x00000001ff047807 */ /* 0x000fc80004000000 */
[----:B-1----:R-:W-:-:S13]  /*3670*/  LOP3.LUT P1, RZ, R7, 0xff, R4, 0xc8, !PT ;  /* 0x000000ff07ff7812 */ /* 0x002fda000782c804 */
.L_x_2879:
[----:B------:R-:W-:Y:S01]  /*3680*/  @!P2 IMAD R0, R3, UR9, R0 ;  /* 0x000000090300ac24 */ /* 0x000fe2000f8e0200 */
[----:B------:R-:W-:-:S05]  /*3690*/  @!P2 SEL R3, RZ, 0x1, !P1 ;  /* 0x00000001ff03a807 */ /* 0x000fca0004800000 */
[----:B------:R-:W1:Y:S02]  /*36a0*/  @!P2 LDS.U8 R0, [R0] ;  /* 0x000000000000a984 */ /* 0x000e640000000000 */
[----:B-1----:R-:W-:-:S13]  /*36b0*/  @!P2 LOP3.LUT P1, RZ, R0, 0xff, R3, 0xc8, !PT ;  /* 0x000000ff00ffa812 */ /* 0x002fda000782c803 */
.L_x_2877:
[----:B------:R-:W-:-:S05]  /*36c0*/  SEL R3, RZ, 0x1, !P1 ;  /* 0x00000001ff037807 */ /* 0x000fca0004800000 */
[----:B------:R1:W-:Y:S02]  /*36d0*/  STS.U8 [R8+UR5], R3 ;  /* 0x0000000308007988 */ /* 0x0003e40008000005 */
.L_x_2874:
[----:B-1----:R-:W1:Y:S01]  /*36e0*/  LDC.64 R2, c[0x4][RZ] ;  /* 0x01000000ff027b82 */ /* 0x002e620000000a00 */
[----:B0-----:R-:W-:Y:S01]  /*36f0*/  HFMA2 R5, -RZ, RZ, 0, 5.9604644775390625e-08 ;  /* 0x00000001ff057431 */ /* 0x001fe200000001ff */
[----:B------:R-:W-:Y:S06]  /*3700*/  BSSY B0, `(.L_x_2880) ;  /* 0x0000006000007945 */ /* 0x000fec0003800000 */
.L_x_2881:
[----:B------:R-:W-:Y:S01]  /*3710*/  IMAD.MOV.U32 R4, RZ, RZ, RZ ;  /* 0x000000ffff047224 */ /* 0x000fe200078e00ff */
[----:B------:R-:W-:Y:S05]  /*3720*/  YIELD ;  /* 0x0000000000007946 */ /* 0x000fea0003800000 */
[----:B-1----:R-:W2:Y:S02]  /*3730*/  ATOMG.E.CAS.STRONG.GPU PT, R0, [R2], R4, R5 ;  /* 0x00000004020073a9 */ /* 0x002ea400001ee105 */
[----:B--2---:R-:W-:-:S13]  /*3740*/  ISETP.NE.AND P0, PT, R0, RZ, PT ;  /* 0x000000ff0000720c */ /* 0x004fda0003f05270 */
[----:B------:R-:W-:Y:S05]  /*3750*/  @P0 BRA `(.L_x_2881) ;  /* 0xfffffffc00ec0947 */ /* 0x000fea000383ffff */
[----:B------:R-:W-:Y:S05]  /*3760*/  BSYNC B0 ;  /* 0x0000000000007941 */ /* 0x000fea0003800000 */
.L_x_2880:
[----:B------:R-:W0:Y:S01]  /*3770*/  LDCU.64 UR6, c[0x0][0x380] ;  /* 0x00007000ff0677ac */ /* 0x000e220008000a00 */
[----:B------:R-:W1:Y:S01]  /*3780*/  LDS.U8 R5, [R8+UR5] ;  /* 0x0000000508057984 */ /* 0x000e620008000000 */
[----:B0-----:R-:W-:-:S04]  /*3790*/  IADD3 R6, P0, PT, R6, UR6, RZ ;  /* 0x0000000606067c10 */ /* 0x001fc8000ff1e0ff */
[----:B------:R-:W-:-:S05]  /*37a0*/  IADD3.X R7, PT, PT, RZ, UR7, RZ, P0, !PT ;  /* 0x00000007ff077c10 */ /* 0x000fca00087fe4ff */
[----:B------:R-:W1:Y:S02]  /*37b0*/  LDG.E.U8 R0, desc[UR10][R6.64] ;  /* 0x0000000a06007981 */ /* 0x000e64000c1e1100 */
[----:B-1----:R-:W-:-:S04]  /*37c0*/  LOP3.LUT P0, RZ, R5, 0xff, R0, 0xc8, !PT ;  /* 0x000000ff05ff7812 */ /* 0x002fc8000780c800 */
[----:B------:R-:W-:-:S05]  /*37d0*/  SEL R5, RZ, 0x1, !P0 ;  /* 0x00000001ff057807 */ /* 0x000fca0004000000 */
[----:B------:R-:W-:Y:S04]  /*37e0*/  STG.E.U8 desc[UR10][R6.64], R5 ;  /* 0x0000000506007986 */ /* 0x000fe8000c10110a */
[----:B------:R-:W-:Y:S01]  /*37f0*/  ATOMG.E.EXCH.STRONG.GPU PT, RZ, desc[UR10][R2.64], RZ ;  /* 0x800000ff02ff79a8 */ /* 0x000fe2000c1ef10a */
[----:B------:R-:W-:Y:S05]  /*3800*/  EXIT ;  /* 0x000000000000794d */ /* 0x000fea0003800000 */
        .weak           $__internal_66_$__cuda_sm20_div_s64
        .type           $__internal_66_$__cuda_sm20_div_s64,@function
        .size           $__internal_66_$__cuda_sm20_div_s64,($__internal_67_$__cuda_sm20_rem_s64 - $__internal_66_$__cuda_sm20_div_s64)
$__internal_66_$__cuda_sm20_div_s64:
        /* <DEDUP_REMOVED lines=82> */
[----:B------:R-:W-:Y:S06]  /*3d30*/  RET.REL.NODEC R10 `(contiguous_reduce3_bool) ;  /* 0xffffffc00ab07950 */ /* 0x000fec0003c3ffff */
        .weak           $__internal_67_$__cuda_sm20_rem_s64
        .type           $__internal_67_$__cuda_sm20_rem_s64,@function
        .size           $__internal_67_$__cuda_sm20_rem_s64,(.L_x_3165 - $__internal_67_$__cuda_sm20_rem_s64)
$__internal_67_$__cuda_sm20_rem_s64:
        /* <DEDUP_REMOVED lines=65> */
[----:B------:R-:W-:Y:S06]  /*4150*/  RET.REL.NODEC R12 `(contiguous_reduce3_bool) ;  /* 0xffffffbc0ca87950 */ /* 0x000fec0003c3ffff */
.L_x_2882:
        /* <DEDUP_REMOVED lines=10> */
.L_x_3165:


//--------------------- .text.contiguous_reduce22_bool --------------------------
	.section	.text.contiguous_reduce22_bool,"ax",@progbits
	.align	128
        .global         contiguous_reduce22_bool
        .type           contiguous_reduce22_bool,@function
        .size           contiguous_reduce22_bool,(.L_x_3226 - contiguous_reduce22_bool)
        .other          contiguous_reduce22_bool,@"STO_CUDA_ENTRY STV_DEFAULT"
contiguous_reduce22_bool:
.text.contiguous_reduce22_bool:
        /* <DEDUP_REMOVED lines=12> */
[----:B------:R-:W-:Y:S01]  /*00c0*/  IMAD.IADD R6, R4, 0x1, R7 ;  /* 0x0000000104067824 */ /* 0x000fe200078e0207 */
[----:B------:R-:W0:Y:S04]  /*00d0*/  LDCU UR5, c[0x0][0x360] ;  /* 0x00006c00ff0577ac */ /* 0x000e280008000800 */
[----:B--2---:R-:W-:Y:S01]  /*00e0*/  ISETP.GE.U32.AND P0, PT, R6, UR8, PT ;  /* 0x0000000806007c0c */ /* 0x004fe2000bf06070 */
[----:B------:R-:W-:Y:S01]  /*00f0*/  VIADD R2, R0, UR4 ;  /* 0x0000000400027c36 */ /* 0x000fe20008000000 */
[----:B------:R1:W-:Y:S02]  /*0100*/  STS.U8 [R0+UR4], RZ ;  /* 0x000000ff00007988 */ /* 0x0003e40008000004 */
[----:B------:R-:W-:-:S13]  /*0110*/  ISETP.GE.U32.AND.EX P0, PT, RZ, UR9, PT, P0 ;  /* 0x00000009ff007c0c */ /* 0x000fda000bf06100 */
[----:B01-3--:R-:W-:Y:S05]  /*0120*/  @P0 BRA `(.L_x_2884) ;  /* 0x00000000004c0947 */ /* 0x00bfea0003800000 */
[----:B------:R-:W0:Y:S01]  /*0130*/  S2R R3, SR_CTAID.Y ;  /* 0x0000000000037919 */ /* 0x000e220000002600 */
[----:B------:R-:W1:Y:S01]  /*0140*/  LDCU.64 UR10, c[0x0][0x388] ;  /* 0x00007100ff0a77ac */ /* 0x000e620008000a00 */
[----:B------:R-:W-:Y:S02]  /*0150*/  IMAD.MOV.U32 R5, RZ, RZ, RZ ;  /* 0x000000ffff057224 */ /* 0x000fe400078e00ff */
[----:B------:R-:W-:Y:S02]  /*0160*/  IMAD.MOV.U32 R7, RZ, RZ, RZ ;  /* 0x000000ffff077224 */ /* 0x000fe400078e00ff */
[----:B0-----:R-:W-:-:S04]  /*0170*/  IMAD.WIDE.U32 R4, R3, UR8, R4 ;  /* 0x0000000803047c25 */ /* 0x001fc8000f8e0004 */
[C---:B------:R-:W-:Y:S01]  /*0180*/  IMAD R9, R3.reuse, UR9, RZ ;  /* 0x0000000903097c24 */ /* 0x040fe2000f8e02ff */
[----:B-1----:R-:W-:Y:S01]  /*0190*/  IADD3 R4, P0, PT, R4, UR10, RZ ;  /* 0x0000000a04047c10 */ /* 0x002fe2000ff1e0ff */
[----:B------:R-:W-:-:S03]  /*01a0*/  IMAD.WIDE.U32 R6, R3, UR8, R6 ;  /* 0x0000000803067c25 */ /* 0x000fc6000f8e0006 */
[----:B------:R-:W-:Y:S02]  /*01b0*/  IADD3.X R5, PT, PT, R5, UR11, R9, P0, !PT ;  /* 0x0000000b05057c10 */ /* 0x000fe400087fe409 */
[----:B------:R-:W-:-:S03]  /*01c0*/  IADD3 R6, P0, PT, R6, UR10, RZ ;  /* 0x0000000a06067c10 */ /* 0x000fc6000ff1e0ff */
[----:B------:R-:W2:Y:S01]  /*01d0*/  LDG.E.U8 R4, desc[UR12][R4.64] ;  /* 0x0000000c04047981 */ /* 0x000ea2000c1e1100 */
[----:B------:R-:W-:-:S05]  /*01e0*/  IADD3.X R7, PT, PT, R9, UR11, R7, P0, !PT ;  /* 0x0000000b09077c10 */ /* 0x000fca00087fe407 */
[----:B------:R-:W3:Y:S01]  /*01f0*/  LDG.E.U8 R6, desc[UR12][R6.64] ;  /* 0x0000000c06067981 */ /* 0x000ee2000c1e1100 */
[----:B--2---:R-:W-:-:S04]  /*0200*/  ISETP.NE.AND P0, PT, R4, RZ, PT ;  /* 0x000000ff0400720c */ /* 0x004fc80003f05270 */
[----:B------:R-:W-:-:S04]  /*0210*/  SEL R3, RZ, 0x1, !P0 ;  /* 0x00000001ff037807 */ /* 0x000fc80004000000 */
[----:B---3--:R-:W-:-:S04]  /*0220*/  LOP3.LUT P0, RZ, R6, 0xff, R3, 0xc8, !PT ;  /* 0x000000ff06ff7812 */ /* 0x008fc8000780c803 */
[----:B------:R-:W-:-:S05]  /*0230*/  SEL R3, RZ, 0x1, !P0 ;  /* 0x00000001ff037807 */ /* 0x000fca0004000000 */
[----:B------:R1:W-:Y:S01]  /*0240*/  STS.U8 [R0+UR4], R3 ;  /* 0x0000000300007988 */ /* 0x0003e20008000004 */
[----:B------:R-:W-:Y:S05]  /*0250*/  BRA `(.L_x_2885) ;  /* 0x0000000000307947 */ /* 0x000fea0003800000 */
.L_x_2884:
        /* <DEDUP_REMOVED lines=8> */
[----:B-1----:R-:W-:-:S04]  /*02e0*/  IADD3 R4, P0, PT, R4, UR10, RZ ;  /* 0x0000000a04047c10 */ /* 0x002fc8000ff1e0ff */
[----:B------:R-:W-:-:S06]  /*02f0*/  IADD3.X R5, PT, PT, R3, UR11, RZ, P0, !PT ;  /* 0x0000000b03057c10 */ /* 0x000fcc00087fe4ff */
[----:B------:R-:W2:Y:S04]  /*0300*/  LDG.E.U8 R5, desc[UR12][R4.64] ;  /* 0x0000000c04057981 */ /* 0x000ea8000c1e1100 */
[----:B--2---:R0:W-:Y:S02]  /*0310*/  STS.U8 [R0+UR4], R5 ;  /* 0x0000000500007988 */ /* 0x0041e40008000004 */
.L_x_2885:
[----:B------:R-:W-:Y:S05]  /*0320*/  BSYNC.RECONVERGENT B0 ;  /* 0x0000000000007941 */ /* 0x000fea0003800200 */
.L_x_2883:
[----:B------:R-:W-:Y:S01]  /*0330*/  BAR.SYNC.DEFER_BLOCKING 0x0 ;  /* 0x0000000000007b1d */ /* 0x000fe20000010000 */
[----:B------:R-:W-:Y:S01]  /*0340*/  UISETP.GE.U32.AND UP0, UPT, UR5, 0x42, UPT ;  /* 0x000000420500788c */ /* 0x000fe2000bf06070 */
[----:B------:R-:W-:-:S08]  /*0350*/  ISETP.GT.U32.AND P0, PT, R0, 0x1f, PT ;  /* 0x0000001f0000780c */ /* 0x000fd00003f04070 */
[----:B------:R-:W-:Y:S05]  /*0360*/  BRA.U !UP0, `(.L_x_2886) ;  /* 0x0000000108347547 */ /* 0x000fea000b800000 */
.L_x_2887:
[----:B------:R-:W-:Y:S02]  /*0370*/  USHF.R.U32.HI UR7, URZ, 0x1, UR5 ;  /* 0x00000001ff077899 */ /* 0x000fe40008011605 */
[----:B------:R-:W-:-:S04]  /*0380*/  UISETP.GT.U32.AND UP0, UPT, UR5, 0x83, UPT ;  /* 0x000000830500788c */ /* 0x000fc8000bf04070 */
[----:B------:R-:W-:Y:S01]  /*0390*/  ISETP.GE.U32.AND P1, PT, R0, UR7, PT ;  /* 0x0000000700007c0c */ /* 0x000fe2000bf26070 */
[----:B------:R-:W-:-:S12]  /*03a0*/  UMOV UR5, UR7 ;  /* 0x0000000700057c82 */ /* 0x000fd80008000000 */
[----:B--2---:R-:W2:Y:S04]  /*03b0*/  @!P1 LDS.U8 R4, [R0+UR4] ;  /* 0x0000000400049984 */ /* 0x004ea80008000000 */
[----:B-1----:R-:W1:Y:S01]  /*03c0*/  @!P1 LDS.U8 R3, [R2+UR7] ;  /* 0x0000000702039984 */ /* 0x002e620008000000 */
[----:B--2---:R-:W-:-:S04]  /*03d0*/  @!P1 ISETP.NE.AND P2, PT, R4, RZ, PT ;  /* 0x000000ff0400920c */ /* 0x004fc80003f45270 */
[----:B------:R-:W-:-:S04]  /*03e0*/  @!P1 SEL R4, RZ, 0x1, !P2 ;  /* 0x00000001ff049807 */ /* 0x000fc80005000000 */
[----:B-1----:R-:W-:-:S04]  /*03f0*/  @!P1 LOP3.LUT P2, RZ, R3, 0xff, R4, 0xc8, !PT ;  /* 0x000000ff03ff9812 */ /* 0x002fc8000784c804 */
[----:B------:R-:W-:-:S05]  /*0400*/  @!P1 SEL R3, RZ, 0x1, !P2 ;  /* 0x00000001ff039807 */ /* 0x000fca0005000000 */
[----:B------:R2:W-:Y:S01]  /*0410*/  @!P1 STS.U8 [R0+UR4], R3 ;  /* 0x0000000300009988 */ /* 0x0005e20008000004 */
[----:B------:R-:W-:Y:S06]  /*0420*/  BAR.SYNC.DEFER_BLOCKING 0x0 ;  /* 0x0000000000007b1d */ /* 0x000fec0000010000 */
[----:B------:R-:W-:Y:S05]  /*0430*/  BRA.U UP0, `(.L_x_2887) ;  /* 0xfffffffd00cc7547 */ /* 0x000fea000b83ffff */
.L_x_2886:
[----:B------:R-:W-:Y:S05]  /*0440*/  @P0 EXIT ;  /* 0x000000000000094d */ /* 0x000fea0003800000 */
[----:B-12---:R-:W1:Y:S01]  /*0450*/  LDS.U8 R3, [R0+UR4] ;  /* 0x0000000400037984 */ /* 0x006e620008000000 */
[----:B------:R-:W-:-:S03]  /*0460*/  ISETP.NE.AND P1, PT, R0, RZ, PT ;  /* 0x000000ff0000720c */ /* 0x000fc60003f25270 */
[----:B------:R-:W2:Y:S01]  /*0470*/  LDS.U8 R2, [R0+UR4+0x20] ;  /* 0x0000200400027984 */ /* 0x000ea20008000000 */
[----:B-1----:R-:W-:-:S04]  /*0480*/  ISETP.NE.AND P0, PT, R3, RZ, PT ;  /* 0x000000ff0300720c */ /* 0x002fc80003f05270 */
[----:B------:R-:W-:-:S04]  /*0490*/  SEL R3, RZ, 0x1, !P0 ;  /* 0x00000001ff037807 */ /* 0x000fc80004000000 */
[----:B--2---:R-:W-:-:S04]  /*04a0*/  LOP3.LUT P0, RZ, R2, 0xff, R3, 0xc8, !PT ;  /* 0x000000ff02ff7812 */ /* 0x004fc8000780c803 */
[----:B------:R-:W-:-:S05]  /*04b0*/  SEL R3, RZ, 0x1, !P0 ;  /* 0x00000001ff037807 */ /* 0x000fca0004000000 */
[----:B------:R-:W-:Y:S04]  /*04c0*/  STS.U8 [R0+UR4], R3 ;  /* 0x0000000300007988 */ /* 0x000fe80008000004 */
[----:B------:R-:W1:Y:S04]  /*04d0*/  LDS.U8 R2, [R0+UR4] ;  /* 0x0000000400027984 */ /* 0x000e680008000000 */
[----:B------:R-:W2:Y:S01]  /*04e0*/  LDS.U8 R4, [R0+UR4+0x10] ;  /* 0x0000100400047984 */ /* 0x000ea20008000000 */
[----:B-1----:R-:W-:-:S04]  /*04f0*/  ISETP.NE.AND P0, PT, R2, RZ, PT ;  /* 0x000000ff0200720c */ /* 0x002fc80003f05270 */
[----:B0-----:R-:W-:-:S04]  /*0500*/  SEL R5, RZ, 0x1, !P0 ;  /* 0x00000001ff057807 */ /* 0x001fc80004000000 */
[----:B--2---:R-:W-:-:S04]  /*0510*/  LOP3.LUT P0, RZ, R4, 0xff, R5, 0xc8, !PT ;  /* 0x000000ff04ff7812 */ /* 0x004fc8000780c805 */
[----:B------:R-:W-:-:S05]  /*0520*/  SEL R5, RZ, 0x1, !P0 ;  /* 0x00000001ff057807 */ /* 0x000fca0004000000 */
[----:B------:R-:W-:Y:S04]  /*0530*/  STS.U8 [R0+UR4], R5 ;  /* 0x0000000500007988 */ /* 0x000fe80008000004 */
[----:B------:R-:W0:Y:S04]  /*0540*/  LDS.U8 R2, [R0+UR4] ;  /* 0x0000000400027984 */ /* 0x000e280008000000 */
[----:B------:R-:W1:Y:S01]  /*0550*/  LDS.U8 R4, [R0+UR4+0x8] ;  /* 0x0000080400047984 */ /* 0x000e620008000000 */
[----:B0-----:R-:W-:-:S04]  /*0560*/  ISETP.NE.AND P0, PT, R2, RZ, PT ;  /* 0x000000ff0200720c */ /* 0x001fc80003f05270 */
[----:B------:R-:W-:-:S04]  /*0570*/  SEL R3, RZ, 0x1, !P0 ;  /* 0x00000001ff037807 */ /* 0x000fc80004000000 */
[----:B-1----:R-:W-:-:S04]  /*0580*/  LOP3.LUT P0, RZ, R4, 0xff, R3, 0xc8, !PT ;  /* 0x000000ff04ff7812 */ /* 0x002fc8000780c803 */
        /* <DEDUP_REMOVED lines=38> */
[----:B------:R-:W-:-:S05]  /*07f0*/  IMAD.U32 R3, RZ, RZ, UR5 ;  /* 0x00000005ff037e24 */ /* 0x000fca000f8e00ff */
[----:B0-----:R-:W-:Y:S01]  /*0800*/  STG.E.U8 desc[UR12][R2.64], R5 ;  /* 0x0000000502007986 */ /* 0x001fe2000c10110c */
[----:B------:R-:W-:Y:S05]  /*0810*/  EXIT ;  /* 0x000000000000794d */ /* 0x000fea0003800000 */
.L_x_2888:
        /* <DEDUP_REMOVED lines=14> */
.L_x_3226:


//--------------------- .text.contiguous_reduce2_bool --------------------------
	.section	.text.contiguous_reduce2_bool,"ax",@progbits
	.align	128
        .global         contiguous_reduce2_bool
        .type           contiguous_reduce2_bool,@function
        .size           contiguous_reduce2_bool,(.L_x_3167 - contiguous_reduce2_bool)
        .other          contiguous_reduce2_bool,@"STO_CUDA_ENTRY STV_DEFAULT"
contiguous_reduce2_bool:
.text.contiguous_reduce2_bool:
        /* <DEDUP_REMOVED lines=48> */
.L_x_2917:
        /* <DEDUP_REMOVED lines=32> */
.L_x_2894:
[----:B------:R-:W-:Y:S01]  /*0500*/  MOV R26, R4 ;  /* 0x00000004001a7202 */ /* 0x000fe20000000f00 */
[----:B------:R-:W-:Y:S01]  /*0510*/  IMAD.MOV.U32 R11, RZ, RZ, R3 ;  /* 0x000000ffff0b7224 */ /* 0x000fe200078e0003 */
[----:B------:R-:W-:Y:S01]  /*0520*/  MOV R10, R22 ;  /* 0x00000016000a7202 */ /* 0x000fe20000000f00 */
[----:B------:R-:W-:Y:S01]  /*0530*/  IMAD.MOV.U32 R9, RZ, RZ, R23 ;  /* 0x000000ffff097224 */ /* 0x000fe200078e0017 */
[----:B------:R-:W-:-:S07]  /*0540*/  MOV R8, 0x560 ;  /* 0x0000056000087802 */ /* 0x000fce0000000f00 */
[----:B-1----:R-:W-:Y:S05]  /*0550*/  CALL.REL.NOINC `($__internal_68_$__cuda_sm20_div_s64) ;  /* 0x00000064008c7944 */ /* 0x002fea0003c00000 */
        /* <DEDUP_REMOVED lines=10> */
.L_x_2895:
[----:B------:R-:W-:Y:S05]  /*0600*/  BSYNC.RECONVERGENT B1 ;  /* 0x0000000000017941 */ /* 0x000fea0003800200 */
.L_x_2893:
        /* <DEDUP_REMOVED lines=34> */
.L_x_2897:
[----:B------:R-:W-:Y:S01]  /*0830*/  MOV R26, R18 ;  /* 0x00000012001a7202 */ /* 0x000fe20000000f00 */
[----:B------:R-:W-:Y:S01]  /*0840*/  IMAD.MOV.U32 R11, RZ, RZ, R19 ;  /* 0x000000ffff0b7224 */ /* 0x000fe200078e0013 */
[----:B------:R-:W-:Y:S01]  /*0850*/  MOV R10, R22 ;  /* 0x00000016000a7202 */ /* 0x000fe20000000f00 */
[----:B------:R-:W-:Y:S01]  /*0860*/  IMAD.MOV.U32 R9, RZ, RZ, R23 ;  /* 0x000000ffff097224 */ /* 0x000fe200078e0017 */
[----:B------:R-:W-:-:S07]  /*0870*/  MOV R8, 0x890 ;  /* 0x0000089000087802 */ /* 0x000fce0000000f00 */
[----:B------:R-:W-:Y:S05]  /*0880*/  CALL.REL.NOINC `($__internal_68_$__cuda_sm20_div_s64) ;  /* 0x0000006000c07944 */ /* 0x000fea0003c00000 */
        /* <DEDUP_REMOVED lines=8> */
.L_x_2898:
[----:B------:R-:W-:Y:S05]  /*0910*/  BSYNC.RECONVERGENT B1 ;  /* 0x0000000000017941 */ /* 0x000fea0003800200 */
.L_x_2896:
        /* <DEDUP_REMOVED lines=33> */
.L_x_2900:
[----:B------:R-:W-:Y:S01]  /*0b30*/  IMAD.MOV.U32 R26, RZ, RZ, R36 ;  /* 0x000000ffff1a7224 */ /* 0x000fe200078e0024 */
[----:B------:R-:W-:Y:S01]  /*0b40*/  MOV R11, R37 ;  /* 0x00000025000b7202 */ /* 0x000fe20000000f00 */
[----:B------:R-:W-:Y:S01]  /*0b50*/  IMAD.MOV.U32 R10, RZ, RZ, R18 ;  /* 0x000000ffff0a7224 */ /* 0x000fe200078e0012 */
[----:B------:R-:W-:Y:S02]  /*0b60*/  MOV R9, R19 ;  /* 0x0000001300097202 */ /* 0x000fe40000000f00 */
[----:B------:R-:W-:-:S07]  /*0b70*/  MOV R8, 0xb90 ;  /* 0x00000b9000087802 */ /* 0x000fce0000000f00 */
[----:B------:R-:W-:Y:S05]  /*0b80*/  CALL.REL.NOINC `($__internal_68_$__cuda_sm20_div_s64) ;  /* 0x0000006000007944 */ /* 0x000fea0003c00000 */
        /* <DEDUP_REMOVED lines=10> */
.L_x_2901:
[----:B------:R-:W-:Y:S05]  /*0c30*/  BSYNC.RECONVERGENT B1 ;  /* 0x0000000000017941 */ /* 0x000fea0003800200 */
.L_x_2899:
        /* <DEDUP_REMOVED lines=35> */
.L_x_2903:
[----:B------:R-:W-:Y:S01]  /*0e70*/  MOV R26, R22 ;  /* 0x00000016001a7202 */ /* 0x000fe20000000f00 */
[----:B------:R-:W-:Y:S01]  /*0e80*/  IMAD.MOV.U32 R11, RZ, RZ, R23 ;  /* 0x000000ffff0b7224 */ /* 0x000fe200078e0017 */
[----:B------:R-:W-:Y:S01]  /*0e90*/  MOV R10, R18 ;  /* 0x00000012000a7202 */ /* 0x000fe20000000f00 */
[----:B------:R-:W-:Y:S01]  /*0ea0*/  IMAD.MOV.U32 R9, RZ, RZ, R19 ;  /* 0x000000ffff097224 */ /* 0x000fe200078e0013 */
[----:B------:R-:W-:-:S07]  /*0eb0*/  MOV R8, 0xed0 ;  /* 0x00000ed000087802 */ /* 0x000fce0000000f00 */
[----:B------:R-:W-:Y:S05]  /*0ec0*/  CALL.REL.NOINC `($__internal_68_$__cuda_sm20_div_s64) ;  /* 0x0000005c00307944 */ /* 0x000fea0003c00000 */
        /* <DEDUP_REMOVED lines=11> */
.L_x_2904:
[----:B------:R-:W-:Y:S05]  /*0f80*/  BSYNC.RECONVERGENT B1 ;  /* 0x0000000000017941 */ /* 0x000fea0003800200 */
.L_x_2902:
        /* <DEDUP_REMOVED lines=36> */
.L_x_2906:
        /* <DEDUP_REMOVED lines=16> */
.L_x_2907:
[----:B------:R-:W-:Y:S05]  /*12d0*/  BSYNC.RECONVERGENT B1 ;  /* 0x0000000000017941 */ /* 0x000fea0003800200 */
.L_x_2905:
        /* <DEDUP_REMOVED lines=35> */
.L_x_2909:
[----:B------:R-:W-:Y:S01]  /*1510*/  MOV R26, R42 ;  /* 0x0000002a001a7202 */ /* 0x000fe20000000f00 */
[----:B------:R-:W-:Y:S01]  /*1520*/  IMAD.MOV.U32 R11, RZ, RZ, R43 ;  /* 0x000000ffff0b7224 */ /* 0x000fe200078e002b */
[----:B------:R-:W-:Y:S01]  /*1530*/  MOV R10, R18 ;  /* 0x00000012000a7202 */ /* 0x000fe20000000f00 */
[----:B------:R-:W-:Y:S01]  /*1540*/  IMAD.MOV.U32 R9, RZ, RZ, R19 ;  /* 0x000000ffff097224 */ /* 0x000fe200078e0013 */
[----:B------:R-:W-:-:S07]  /*1550*/  MOV R8, 0x1570 ;  /* 0x0000157000087802 */ /* 0x000fce0000000f00 */
[----:B------:R-:W-:Y:S05]  /*1560*/  CALL.REL.NOINC `($__internal_68_$__cuda_sm20_div_s64) ;  /* 0x0000005400887944 */ /* 0x000fea0003c00000 */
        /* <DEDUP_REMOVED lines=11> */
.L_x_2910:
[----:B------:R-:W-:Y:S05]  /*1620*/  BSYNC.RECONVERGENT B1 ;  /* 0x0000000000017941 */ /* 0x000fea0003800200 */
.L_x_2908:
        /* <DEDUP_REMOVED lines=35> */
.L_x_2912:
        /* <DEDUP_REMOVED lines=17> */
.L_x_2913:
[----:B------:R-:W-:Y:S05]  /*1970*/  BSYNC.RECONVERGENT B1 ;  /* 0x0000000000017941 */ /* 0x000fea0003800200 */
.L_x_2911:
        /* <DEDUP_REMOVED lines=35> */
.L_x_2915:
[----:B------:R-:W-:Y:S01]  /*1bb0*/  MOV R26, R18 ;  /* 0x00000012001a7202 */ /* 0x000fe20000000f00 */
[----:B------:R-:W-:Y:S01]  /*1bc0*/  IMAD.MOV.U32 R11, RZ, RZ, R19 ;  /* 0x000000ffff0b7224 */ /* 0x000fe200078e0013 */
[----:B------:R-:W-:Y:S01]  /*1bd0*/  MOV R10, R20 ;  /* 0x00000014000a7202 */ /* 0x000fe20000000f00 */
[----:B------:R-:W-:Y:S01]  /*1be0*/  IMAD.MOV.U32 R9, RZ, RZ, R21 ;  /* 0x000000ffff097224 */ /* 0x000fe200078e0015 */
[----:B------:R-:W-:-:S07]  /*1bf0*/  MOV R8, 0x1c10 ;  /* 0x00001c1000087802 */ /* 0x000fce0000000f00 */
[----:B------:R-:W-:Y:S05]  /*1c00*/  CALL.REL.NOINC `($__internal_68_$__cuda_sm20_div_s64) ;  /* 0x0000004c00e07944 */ /* 0x000fea0003c00000 */
        /* <DEDUP_REMOVED lines=11> */
.L_x_2916:
[----:B------:R-:W-:Y:S05]  /*1cc0*/  BSYNC.RECONVERGENT B1 ;  /* 0x0000000000017941 */ /* 0x000fea0003800200 */
.L_x_2914:
        /* <DEDUP_REMOVED lines=9> */
.L_x_2892:
        /* <DEDUP_REMOVED lines=35> */
.L_x_2920:
[----:B------:R-:W-:Y:S01]  /*1f90*/  MOV R26, R4 ;  /* 0x00000004001a7202 */ /* 0x000fe20000000f00 */
[----:B------:R-:W-:Y:S01]  /*1fa0*/  IMAD.MOV.U32 R11, RZ, RZ, R3 ;  /* 0x000000ffff0b7224 */ /* 0x000fe200078e0003 */
[----:B------:R-:W-:Y:S01]  /*1fb0*/  MOV R10, R6 ;  /* 0x00000006000a7202 */ /* 0x000fe20000000f00 */
[----:B------:R-:W-:Y:S01]  /*1fc0*/  IMAD.MOV.U32 R9, RZ, RZ, R7 ;  /* 0x000000ffff097224 */ /* 0x000fe200078e0007 */
[----:B------:R-:W-:-:S07]  /*1fd0*/  MOV R8, 0x1ff0 ;  /* 0x00001ff000087802 */ /* 0x000fce0000000f00 */
[----:B------:R-:W-:Y:S05]  /*1fe0*/  CALL.REL.NOINC `($__internal_68_$__cuda_sm20_div_s64) ;  /* 0x0000004800e87944 */ /* 0x000fea0003c00000 */
        /* <DEDUP_REMOVED lines=10> */
.L_x_2921:
[----:B------:R-:W-:Y:S05]  /*2090*/  BSYNC.RECONVERGENT B1 ;  /* 0x0000000000017941 */ /* 0x000fea0003800200 */
.L_x_2919:
        /* <DEDUP_REMOVED lines=34> */
.L_x_2923:
        /* <DEDUP_REMOVED lines=14> */
.L_x_2924:
[----:B------:R-:W-:Y:S05]  /*23a0*/  BSYNC.RECONVERGENT B1 ;  /* 0x0000000000017941 */ /* 0x000fea0003800200 */
.L_x_2922:
        /* <DEDUP_REMOVED lines=35> */
.L_x_2926:
        /* <DEDUP_REMOVED lines=17> */
.L_x_2927:
[----:B------:R-:W-:Y:S05]  /*26f0*/  BSYNC.RECONVERGENT B1 ;  /* 0x0000000000017941 */ /* 0x000fea0003800200 */
.L_x_2925:
        /* <DEDUP_REMOVED lines=35> */
.L_x_2929:
        /* <DEDUP_REMOVED lines=16> */
.L_x_2930:
[----:B------:R-:W-:Y:S05]  /*2a30*/  BSYNC.RECONVERGENT B1 ;  /* 0x0000000000017941 */ /* 0x000fea0003800200 */
.L_x_2928:
[----:B------:R-:W-:Y:S01]  /*2a40*/  MOV R6, R20 ;  /* 0x0000001400067202 */ /* 0x000fe20000000f00 */
[----:B------:R-:W-:Y:S02]  /*2a50*/  IMAD R9, R9, R22, RZ ;  /* 0x0000001609097224 */ /* 0x000fe400078e02ff */
[----:B------:R-:W-:Y:S02]  /*2a60*/  VIADD R5, R5, 0xfffffffe ;  /* 0xfffffffe05057836 */ /* 0x000fe40000000000 */
[----:B------:R-:W-:-:S04]  /*2a70*/  IMAD.WIDE.U32 R20, R22, R8, R6 ;  /* 0x0000000816147225 */ /* 0x000fc800078e0006 */
[----:B------:R-:W-:-:S05]  /*2a80*/  IMAD R9, R23, R8, R9 ;  /* 0x0000000817097224 */ /* 0x000fca00078e0209 */
[----:B------:R-:W-:-:S07]  /*2a90*/  IADD3 R21, PT, PT, R21, R9, RZ ;  /* 0x0000000915157210 */ /* 0x000fce0007ffe0ff */
.L_x_2918:
        /* <DEDUP_REMOVED lines=31> */
.L_x_2932:
[----:B------:R-:W-:Y:S01]  /*2c90*/  IMAD.MOV.U32 R23, RZ, RZ, R3 ;  /* 0x000000ffff177224 */ /* 0x000fe200078e0003 */
[----:B------:R-:W-:Y:S01]  /*2ca0*/  MOV R22, R6 ;  /* 0x0000000600167202 */ /* 0x000fe20000000f00 */
[----:B------:R-:W-:Y:S01]  /*2cb0*/  IMAD.MOV.U32 R3, RZ, RZ, R7 ;  /* 0x000000ffff037224 */ /* 0x000fe200078e0007 */
[----:B------:R-:W-:-:S07]  /*2cc0*/  MOV R24, 0x2ce0 ;  /* 0x00002ce000187802 */ /* 0x000fce0000000f00 */
[----:B------:R-:W-:Y:S05]  /*2cd0*/  CALL.REL.NOINC `($__internal_69_$__cuda_sm20_rem_s64) ;  /* 0x0000004000f87944 */ /* 0x000fea0003c00000 */
[----:B------:R-:W-:-:S07]  /*2ce0*/  MOV R8, R4 ;  /* 0x0000000400087202 */ /* 0x000fce0000000f00 */
.L_x_2933:
[----:B------:R-:W-:Y:S05]  /*2cf0*/  BSYNC.RECONVERGENT B1 ;  /* 0x0000000000017941 */ /* 0x000fea0003800200 */
.L_x_2931:
        /* <DEDUP_REMOVED lines=30> */
.L_x_2935:
[----:B------:R-:W-:Y:S01]  /*2ee0*/  IMAD.MOV.U32 R22, RZ, RZ, R6 ;  /* 0x000000ffff167224 */ /* 0x000fe200078e0006 */
[----:B------:R-:W-:Y:S01]  /*2ef0*/  MOV R3, R7 ;  /* 0x0000000700037202 */ /* 0x000fe20000000f00 */
[----:B------:R-:W-:Y:S01]  /*2f00*/  IMAD.MOV.U32 R4, RZ, RZ, R18 ;  /* 0x000000ffff047224 */ /* 0x000fe200078e0012 */
[----:B------:R-:W-:Y:S02]  /*2f10*/  MOV R23, R19 ;  /* 0x0000001300177202 */ /* 0x000fe40000000f00 */
[----:B------:R-:W-:-:S07]  /*2f20*/  MOV R24, 0x2f40 ;  /* 0x00002f4000187802 */ /* 0x000fce0000000f00 */
[----:B------:R-:W-:Y:S05]  /*2f30*/  CALL.REL.NOINC `($__internal_69_$__cuda_sm20_rem_s64) ;  /* 0x0000004000607944 */ /* 0x000fea0003c00000 */
[----:B------:R-:W-:-:S07]  /*2f40*/  IMAD.MOV.U32 R5, RZ, RZ, R9 ;  /* 0x000000ffff057224 */ /* 0x000fce00078e0009 */
.L_x_2936:
[----:B------:R-:W-:Y:S05]  /*2f50*/  BSYNC.RECONVERGENT B1 ;  /* 0x0000000000017941 */ /* 0x000fea0003800200 */
.L_x_2934:
[----:B------:R-:W-:Y:S02]  /*2f60*/  IMAD R3, R5, R14, RZ ;  /* 0x0000000e05037224 */ /* 0x000fe400078e02ff */
[----:B------:R-:W-:-:S04]  /*2f70*/  IMAD.WIDE.U32 R20, R14, R4, R20 ;  /* 0x000000040e147225 */ /* 0x000fc800078e0014 */
[----:B------:R-:W-:-:S05]  /*2f80*/  IMAD R3, R15, R4, R3 ;  /* 0x000000040f037224 */ /* 0x000fca00078e0203 */
[----:B------:R-:W-:-:S07]  /*2f90*/  IADD3 R21, PT, PT, R21, R3, RZ ;  /* 0x0000000315157210 */ /* 0x000fce0007ffe0ff */
.L_x_2891:
[----:B------:R-:W0:Y:S02]  /*2fa0*/  LDCU.64 UR10, c[0x0][0x388] ;  /* 0x00007100ff0a77ac */ /* 0x000e240008000a00 */
[----:B0-----:R-:W-:-:S04]  /*2fb0*/  IADD3 R12, P0, PT, R12, UR10, RZ ;  /* 0x0000000a0c0c7c10 */ /* 0x001fc8000ff1e0ff */
[----:B------:R-:W-:Y:S02]  /*2fc0*/  IADD3.X R13, PT, PT, R13, UR11, RZ, P0, !PT ;  /* 0x0000000b0d0d7c10 */ /* 0x000fe400087fe4ff */
[----:B------:R-:W-:-:S03]  /*2fd0*/  IADD3 R20, P0, PT, R20, UR10, RZ ;  /* 0x0000000a14147c10 */ /* 0x000fc6000ff1e0ff */
[----:B------:R-:W2:Y:S01]  /*2fe0*/  LDG.E.U8 R12, desc[UR12][R12.64] ;  /* 0x0000000c0c0c7981 */ /* 0x000ea2000c1e1100 */
[----:B------:R-:W-:-:S05]  /*2ff0*/  IADD3.X R21, PT, PT, R21, UR11, RZ, P0, !PT ;  /* 0x0000000b15157c10 */ /* 0x000fca00087fe4ff */
[----:B------:R-:W3:Y:S01]  /*3000*/  LDG.E.U8 R20, desc[UR12][R20.64] ;  /* 0x0000000c14147981 */ /* 0x000ee2000c1e1100 */
[----:B--2---:R-:W-:-:S04]  /*3010*/  ISETP.NE.AND P0, PT, R12, RZ, PT ;  /* 0x000000ff0c00720c */ /* 0x004fc80003f05270 */
[----:B------:R-:W-:-:S04]  /*3020*/  SEL R3, RZ, 0x1, !P0 ;  /* 0x00000001ff037807 */ /* 0x000fc80004000000 */
[----:B---3--:R-:W-:-:S04]  /*3030*/  LOP3.LUT P0, RZ, R20, 0xff, R3, 0xc8, !PT ;  /* 0x000000ff14ff7812 */ /* 0x008fc8000780c803 */
[----:B------:R-:W-:-:S05]  /*3040*/  SEL R3, RZ, 0x1, !P0 ;  /* 0x00000001ff037807 */ /* 0x000fca0004000000 */
[----:B------:R1:W-:Y:S01]  /*3050*/  STS.U8 [R0+UR4], R3 ;  /* 0x0000000300007988 */ /* 0x0003e20008000004 */
[----:B------:R-:W-:Y:S05]  /*3060*/  BRA `(.L_x_2937) ;  /* 0x0000003400887947 */ /* 0x000fea0003800000 */
.L_x_2890:
        /* <DEDUP_REMOVED lines=17> */
[----:B------:R-:W1:Y:S08]  /*3180*/  LDC.64 R16, c[0x0][0x398] ;  /* 0x0000e600ff107b82 */ /* 0x000e700000000a00 */
[----:B------:R-:W2:Y:S08]  /*3190*/  LDC.64 R18, c[0x0][0x390] ;  /* 0x0000e400ff127b82 */ /* 0x000eb00000000a00 */
[----:B------:R-:W3:Y:S02]  /*31a0*/  LDC.64 R20, c[0x0][0x398] ;  /* 0x0000e600ff147b82 */ /* 0x000ee40000000a00 */
.L_x_2964:
[----:B------:R-:W-:-:S04]  /*31b0*/  VIADD R3, R14, 0x3 ;  /* 0x000000030e037836 */ /* 0x000fc80000000000 */
[----:B0-----:R-:W-:-:S06]  /*31c0*/  IMAD.WIDE.U32 R36, R3, 0x8, R22 ;  /* 0x0000000803247825 */ /* 0x001fcc00078e0016 */
[----:B------:R-:W4:Y:S01]  /*31d0*/  LDG.E.64 R36, desc[UR12][R36.64] ;  /* 0x0000000c24247981 */ /* 0x000f22000c1e1b00 */
[----:B------:R-:W-:Y:S01]  /*31e0*/  BSSY.RECONVERGENT B1, `(.L_x_2940) ;  /* 0x000002a000017945 */ /* 0x000fe20003800200 */
[----:B----4-:R-:W-:-:S04]  /*31f0*/  LOP3.LUT R6, R5, R37, RZ, 0xfc, !PT ;  /* 0x0000002505067212 */ /* 0x010fc800078efcff */
        /* <DEDUP_REMOVED lines=26> */
.L_x_2941:
[----:B------:R-:W-:Y:S01]  /*33a0*/  IMAD.MOV.U32 R26, RZ, RZ, R4 ;  /* 0x000000ffff1a7224 */ /* 0x000fe200078e0004 */
[----:B------:R-:W-:Y:S01]  /*33b0*/  MOV R11, R5 ;  /* 0x00000005000b7202 */ /* 0x000fe20000000f00 */
[----:B------:R-:W-:Y:S01]  /*33c0*/  IMAD.MOV.U32 R10, RZ, RZ, R36 ;  /* 0x000000ffff0a7224 */ /* 0x000fe200078e0024 */
[----:B------:R-:W-:Y:S02]  /*33d0*/  MOV R9, R37 ;  /* 0x0000002500097202 */ /* 0x000fe40000000f00 */
[----:B------:R-:W-:-:S07]  /*33e0*/  MOV R8, 0x3400 ;  /* 0x0000340000087802 */ /* 0x000fce0000000f00 */
[----:B-123--:R-:W-:Y:S05]  /*33f0*/  CALL.REL.NOINC `($__internal_68_$__cuda_sm20_div_s64) ;  /* 0x0000003400e47944 */ /* 0x00efea0003c00000 */
[----:B------:R-:W-:-:S05]  /*3400*/  IADD3 R11, P0, PT, RZ, -R24, RZ ;  /* 0x80000018ff0b7210 */ /* 0x000fca0007f1e0ff */
[----:B------:R-:W-:Y:S02]  /*3410*/  IMAD.X R9, RZ, RZ, ~R25, P0 ;  /* 0x000000ffff097224 */ /* 0x000fe400000e0e19 */
[----:B------:R-:W-:-:S04]  /*3420*/  IMAD.WIDE.U32 R4, R36, R11, R4 ;  /* 0x0000000b24047225 */ /* 0x000fc800078e0004 */
[----:B------:R-:W-:Y:S02]  /*3430*/  IMAD R9, R9, R36, RZ ;  /* 0x0000002409097224 */ /* 0x000fe400078e02ff */
[----:B------:R-:W-:Y:S02]  /*3440*/  IMAD.MOV.U32 R36, RZ, RZ, R24 ;  /* 0x000000ffff247224 */ /* 0x000fe400078e0018 */
[----:B------:R-:W-:Y:S01]  /*3450*/  IMAD R9, R37, R11, R9 ;  /* 0x0000000b25097224 */ /* 0x000fe200078e0209 */
[----:B------:R-:W-:-:S04]  /*3460*/  MOV R37, R25 ;  /* 0x0000001900257202 */ /* 0x000fc80000000f00 */
[----:B------:R-:W-:-:S07]  /*3470*/  IADD3 R6, PT, PT, R5, R9, RZ ;  /* 0x0000000905067210 */ /* 0x000fce0007ffe0ff */
.L_x_2942:
[----:B------:R-:W-:Y:S05]  /*3480*/  BSYNC.RECONVERGENT B1 ;  /* 0x0000000000017941 */ /* 0x000fea0003800200 */
.L_x_2940:
        /* <DEDUP_REMOVED lines=37> */
.L_x_2944:
        /* <DEDUP_REMOVED lines=16> */
.L_x_2945:
[----:B------:R-:W-:Y:S05]  /*37e0*/  BSYNC.RECONVERGENT B1 ;  /* 0x0000000000017941 */ /* 0x000fea0003800200 */
.L_x_2943:
[----:B------:R-:W-:Y:S01]  /*37f0*/  IADD3 R3, PT, PT, R14, 0x1, RZ ;  /* 0x000000010e037810 */ /* 0x000fe20007ffe0ff */
[----:B------:R-:W-:-:S04]  /*3800*/  IMAD.WIDE.U32 R10, R5, 0x8, R20 ;  /* 0x00000008050a7825 */ /* 0x000fc800078e0014 */
[----:B------:R-:W-:Y:S01]  /*3810*/  IMAD.WIDE.U32 R38, R3, 0x8, R18 ;  /* 0x0000000803267825 */ /* 0x000fe200078e0012 */
[----:B------:R-:W2:Y:S05]  /*3820*/  LDG.E.64 R4, desc[UR12][R10.64] ;  /* 0x0000000c0a047981 */ /* 0x000eaa000c1e1b00 */
        /* <DEDUP_REMOVED lines=34> */
.L_x_2947:
[----:B------:R-:W-:Y:S01]  /*3a50*/  MOV R26, R36 ;  /* 0x00000024001a7202 */ /* 0x000fe20000000f00 */
[----:B------:R-:W-:Y:S01]  /*3a60*/  IMAD.MOV.U32 R11, RZ, RZ, R37 ;  /* 0x000000ffff0b7224 */ /* 0x000fe200078e0025 */
[----:B------:R-:W-:Y:S01]  /*3a70*/  MOV R10, R38 ;  /* 0x00000026000a7202 */ /* 0x000fe20000000f00 */
[----:B------:R-:W-:Y:S01]  /*3a80*/  IMAD.MOV.U32 R9, RZ, RZ, R39 ;  /* 0x000000ffff097224 */ /* 0x000fe200078e0027 */
[----:B------:R-:W-:-:S07]  /*3a90*/  MOV R8, 0x3ab0 ;  /* 0x00003ab000087802 */ /* 0x000fce0000000f00 */
[----:B-1----:R-:W-:Y:S05]  /*3aa0*/  CALL.REL.NOINC `($__internal_68_$__cuda_sm20_div_s64) ;  /* 0x0000003000387944 */ /* 0x002fea0003c00000 */
        /* <DEDUP_REMOVED lines=11> */
.L_x_2948:
[----:B------:R-:W-:Y:S05]  /*3b60*/  BSYNC.RECONVERGENT B1 ;  /* 0x0000000000017941 */ /* 0x000fea0003800200 */
.L_x_2946:
        /* <DEDUP_REMOVED lines=38> */
.L_x_2950:
[----:B------:R-:W-:Y:S01]  /*3dd0*/  IMAD.MOV.U32 R26, RZ, RZ, R36 ;  /* 0x000000ffff1a7224 */ /* 0x000fe200078e0024 */
[----:B------:R-:W-:Y:S01]  /*3de0*/  MOV R11, R37 ;  /* 0x00000025000b7202 */ /* 0x000fe20000000f00 */
[----:B------:R-:W-:Y:S01]  /*3df0*/  IMAD.MOV.U32 R10, RZ, RZ, R38 ;  /* 0x000000ffff0a7224 */ /* 0x000fe200078e0026 */
[----:B------:R-:W-:Y:S02]  /*3e00*/  MOV R9, R39 ;  /* 0x0000002700097202 */ /* 0x000fe40000000f00 */
[----:B------:R-:W-:-:S07]  /*3e10*/  MOV R8, 0x3e30 ;  /* 0x00003e3000087802 */ /* 0x000fce0000000f00 */
[----:B-1----:R-:W-:Y:S05]  /*3e20*/  CALL.REL.NOINC `($__internal_68_$__cuda_sm20_div_s64) ;  /* 0x0000002c00587944 */ /* 0x002fea0003c00000 */
        /* <DEDUP_REMOVED lines=11> */
.L_x_2951:
[----:B------:R-:W-:Y:S05]  /*3ee0*/  BSYNC.RECONVERGENT B1 ;  /* 0x0000000000017941 */ /* 0x000fea0003800200 */
.L_x_2949:
        /* <DEDUP_REMOVED lines=38> */
.L_x_2953:
        /* <DEDUP_REMOVED lines=17> */
.L_x_2954:
[----:B------:R-:W-:Y:S05]  /*4260*/  BSYNC.RECONVERGENT B1 ;  /* 0x0000000000017941 */ /* 0x000fea0003800200 */
.L_x_2952:
        /* <DEDUP_REMOVED lines=38> */
.L_x_2956:
        /* <DEDUP_REMOVED lines=17> */
.L_x_2957:
[----:B------:R-:W-:Y:S05]  /*45e0*/  BSYNC.RECONVERGENT B1 ;  /* 0x0000000000017941 */ /* 0x000fea0003800200 */
.L_x_2955:
        /* <DEDUP_REMOVED lines=38> */
.L_x_2959:
        /* <DEDUP_REMOVED lines=17> */
.L_x_2960:
[----:B------:R-:W-:Y:S05]  /*4960*/  BSYNC.RECONVERGENT B1 ;  /* 0x0000000000017941 */ /* 0x000fea0003800200 */
.L_x_2958:
        /* <DEDUP_REMOVED lines=36> */
.L_x_2962:
        /* <DEDUP_REMOVED lines=14> */
[----:B------:R-:W-:-:S05]  /*4c90*/  IMAD R5, R39, R11, R5 ;  /* 0x0000000b27057224 */ /* 0x000fca00078e0205 */
[----:B------:R-:W-:Y:S01]  /*4ca0*/  IADD3 R11, PT, PT, R9, R5, RZ ;  /* 0x00000005090b7210 */ /* 0x000fe20007ffe0ff */
[----:B------:R-:W-:-:S07]  /*4cb0*/  IMAD.MOV.U32 R5, RZ, RZ, R25 ;  /* 0x000000ffff057224 */ /* 0x000fce00078e0019 */
.L_x_2963:
[----:B------:R-:W-:Y:S05]  /*4cc0*/  BSYNC.RECONVERGENT B1 ;  /* 0x0000000000017941 */ /* 0x000fea0003800200 */
.L_x_2961:
[----:B-1----:R-:W-:-:S06]  /*4cd0*/  IMAD.WIDE.U32 R8, R6, 0x8, R16 ;  /* 0x0000000806087825 */ /* 0x002fcc00078e0010 */
[----:B------:R-:W2:Y:S01]  /*4ce0*/  LDG.E.64 R8, desc[UR12][R8.64] ;  /* 0x0000000c08087981 */ /* 0x000ea2000c1e1b00 */
[----:B------:R-:W-:Y:S01]  /*4cf0*/  IADD3 R13, PT, PT, R13, 0x8, RZ ;  /* 0x000000080d0d7810 */ /* 0x000fe20007ffe0ff */
[----:B------:R-:W-:Y:S01]  /*4d00*/  IMAD.MOV.U32 R25, RZ, RZ, R3 ;  /* 0x000000ffff197224 */ /* 0x000fe200078e0003 */
[----:B------:R-:W-:Y:S01]  /*4d10*/  MOV R24, R40 ;  /* 0x0000002800187202 */ /* 0x000fe20000000f00 */
[----:B------:R-:W-:Y:S01]  /*4d20*/  VIADD R14, R14, 0xfffffff8 ;  /* 0xfffffff80e0e7836 */ /* 0x000fe20000000000 */
[----:B------:R-:W-:-:S03]  /*4d30*/  ISETP.NE.AND P0, PT, R13, RZ, PT ;  /* 0x000000ff0d00720c */ /* 0x000fc60003f05270 */
[----:B--2---:R-:W-:-:S04]  /*4d40*/  IMAD.WIDE.U32 R24, R8, R37, R24 ;  /* 0x0000002508187225 */ /* 0x004fc800078e0018 */
[----:B------:R-:W-:Y:S01]  /*4d50*/  IMAD R37, R9, R37, RZ ;  /* 0x0000002509257224 */ /* 0x000fe200078e02ff */
[----:B------:R-:W-:-:S03]  /*4d60*/  IADD3 R12, P1, PT, R12, R24, RZ ;  /* 0x000000180c0c7210 */ /* 0x000fc60007f3e0ff */
[----:B------:R-:W-:-:S05]  /*4d70*/  IMAD R24, R8, R11, R37 ;  /* 0x0000000b08187224 */ /* 0x000fca00078e0225 */
[----:B------:R-:W-:Y:S01]  /*4d80*/  IADD3.X R7, PT, PT, R7, R25, R24, P1, !PT ;  /* 0x0000001907077210 */ /* 0x000fe20000ffe418 */
[----:B------:R-:W-:Y:S06]  /*4d90*/  @P0 BRA `(.L_x_2964) ;  /* 0xffffffe400040947 */ /* 0x000fec000383ffff */
[----:B------:R-:W-:-:S07]  /*4da0*/  IADD3 R14, PT, PT, R14, 0x3, RZ ;  /* 0x000000030e0e7810 */ /* 0x000fce0007ffe0ff */
.L_x_2939:
        /* <DEDUP_REMOVED lines=36> */
.L_x_2967:
[----:B------:R-:W-:Y:S01]  /*4ff0*/  IMAD.MOV.U32 R26, RZ, RZ, R4 ;  /* 0x000000ffff1a7224 */ /* 0x000fe200078e0004 */
[----:B------:R-:W-:Y:S01]  /*5000*/  MOV R11, R5 ;  /* 0x00000005000b7202 */ /* 0x000fe20000000f00 */
[----:B------:R-:W-:Y:S01]  /*5010*/  IMAD.MOV.U32 R10, RZ, RZ, R16 ;  /* 0x000000ffff0a7224 */ /* 0x000fe200078e0010 */
[----:B------:R-:W-:Y:S02]  /*5020*/  MOV R9, R17 ;  /* 0x0000001100097202 */ /* 0x000fe40000000f00 */
[----:B------:R-:W-:-:S07]  /*5030*/  MOV R8, 0x5050 ;  /* 0x0000505000087802 */ /* 0x000fce0000000f00 */
[----:B------:R-:W-:Y:S05]  /*5040*/  CALL.REL.NOINC `($__internal_68_$__cuda_sm20_div_s64) ;  /* 0x0000001800d07944 */ /* 0x000fea0003c00000 */
        /* <DEDUP_REMOVED lines=9> */
.L_x_2968:
[----:B------:R-:W-:Y:S05]  /*50e0*/  BSYNC.RECONVERGENT B1 ;  /* 0x0000000000017941 */ /* 0x000fea0003800200 */
.L_x_2966:
        /* <DEDUP_REMOVED lines=39> */
.L_x_2970:
        /* <DEDUP_REMOVED lines=17> */
.L_x_2971:
[----:B------:R-:W-:Y:S05]  /*5470*/  BSYNC.RECONVERGENT B1 ;  /* 0x0000000000017941 */ /* 0x000fea0003800200 */
.L_x_2969:
        /* <DEDUP_REMOVED lines=36> */
[----:B------:R-:W-:Y:S02]  /*56c0*/  IMAD R13, R22, R13, R20 ;  /* 0x0000000d160d7224 */ /* 0x000fe400078e0214 */
[----:B------:R-:W-:Y:S01]  /*56d0*/  IMAD.MOV.U32 R20, RZ, RZ, R9 ;  /* 0x000000ffff147224 */ /* 0x000fe200078e0009 */
[----:B------:R-:W-:Y:S06]  /*56e0*/  BRA `(.L_x_2974) ;  /* 0x0000000000447947 */ /* 0x000fec0003800000 */
.L_x_2973:
        /* <DEDUP_REMOVED lines=17> */
.L_x_2974:
[----:B------:R-:W-:Y:S05]  /*5800*/  BSYNC.RECONVERGENT B1 ;  /* 0x0000000000017941 */ /* 0x000fea0003800200 */
.L_x_2972:
        /* <DEDUP_REMOVED lines=21> */
[----:B------:R-:W-:-:S04]  /*5960*/  HFMA2 R5, -RZ, RZ, 0, 0 ;  /* 0x00000000ff057431 */ /* 0x000fc800000001ff */
        /* <DEDUP_REMOVED lines=18> */
.L_x_2976:
[----:B------:R-:W-:Y:S01]  /*5a90*/  MOV R26, R20 ;  /* 0x00000014001a7202 */ /* 0x000fe20000000f00 */
[----:B------:R-:W-:Y:S01]  /*5aa0*/  IMAD.MOV.U32 R11, RZ, RZ, R21 ;  /* 0x000000ffff0b7224 */ /* 0x000fe200078e0015 */
[----:B------:R-:W-:Y:S02]  /*5ab0*/  MOV R10, R4 ;  /* 0x00000004000a7202 */ /* 0x000fe40000000f00 */
[----:B------:R-:W-:Y:S02]  /*5ac0*/  MOV R9, R5 ;  /* 0x0000000500097202 */ /* 0x000fe40000000f00 */
[----:B------:R-:W-:-:S07]  /*5ad0*/  MOV R8, 0x5af0 ;  /* 0x00005af000087802 */ /* 0x000fce0000000f00 */
[----:B------:R-:W-:Y:S05]  /*5ae0*/  CALL.REL.NOINC `($__internal_68_$__cuda_sm20_div_s64) ;  /* 0x0000001000287944 */ /* 0x000fea0003c00000 */
        /* <DEDUP_REMOVED lines=11> */
.L_x_2977:
[----:B------:R-:W-:Y:S05]  /*5ba0*/  BSYNC.RECONVERGENT B1 ;  /* 0x0000000000017941 */ /* 0x000fea0003800200 */
.L_x_2975:
[----:B------:R-:W0:Y:S02]  /*5bb0*/  LDC.64 R8, c[0x0][0x398] ;  /* 0x0000e600ff087b82 */ /* 0x000e240000000a00 */
[----:B0-----:R-:W-:-:S06]  /*5bc0*/  IMAD.WIDE.U32 R8, R3, 0x8, R8 ;  /* 0x0000000803087825 */ /* 0x001fcc00078e0008 */
[----:B------:R-:W2:Y:S01]  /*5bd0*/  LDG.E.64 R8, desc[UR12][R8.64] ;  /* 0x0000000c08087981 */ /* 0x000ea2000c1e1b00 */
[----:B------:R-:W-:Y:S02]  /*5be0*/  MOV R18, R16 ;  /* 0x0000001000127202 */ /* 0x000fe40000000f00 */
[----:B------:R-:W-:-:S03]  /*5bf0*/  IADD3 R14, PT, PT, R14, -0x4, RZ ;  /* 0xfffffffc0e0e7810 */ /* 0x000fc60007ffe0ff */
[----:B--2---:R-:W-:-:S04]  /*5c00*/  IMAD.WIDE.U32 R18, R8, R21, R18 ;  /* 0x0000001508127225 */ /* 0x004fc800078e0012 */
[----:B------:R-:W-:Y:S01]  /*5c10*/  IMAD R21, R9, R21, RZ ;  /* 0x0000001509157224 */ /* 0x000fe200078e02ff */
[----:B------:R-:W-:-:S03]  /*5c20*/  IADD3 R12, P0, PT, R12, R18, RZ ;  /* 0x000000120c0c7210 */ /* 0x000fc60007f1e0ff */
[----:B------:R-:W-:-:S05]  /*5c30*/  IMAD R18, R8, R11, R21 ;  /* 0x0000000b08127224 */ /* 0x000fca00078e0215 */
[----:B------:R-:W-:-:S07]  /*5c40*/  IADD3.X R7, PT, PT, R7, R19, R18, P0, !PT ;  /* 0x0000001307077210 */ /* 0x000fce00007fe412 */
.L_x_2965:
        /* <DEDUP_REMOVED lines=34> */
.L_x_2980:
[----:B------:R-:W-:Y:S01]  /*5e70*/  MOV R26, R4 ;  /* 0x00000004001a7202 */ /* 0x000fe20000000f00 */
[----:B------:R-:W-:Y:S01]  /*5e80*/  IMAD.MOV.U32 R10, RZ, RZ, R16 ;  /* 0x000000ffff0a7224 */ /* 0x000fe200078e0010 */
[----:B------:R-:W-:Y:S02]  /*5e90*/  MOV R11, R5 ;  /* 0x00000005000b7202 */ /* 0x000fe40000000f00 */
[----:B------:R-:W-:Y:S02]  /*5ea0*/  MOV R9, R17 ;  /* 0x0000001100097202 */ /* 0x000fe40000000f00 */
[----:B------:R-:W-:-:S07]  /*5eb0*/  MOV R8, 0x5ed0 ;  /* 0x00005ed000087802 */ /* 0x000fce0000000f00 */
[----:B------:R-:W-:Y:S05]  /*5ec0*/  CALL.REL.NOINC `($__internal_68_$__cuda_sm20_div_s64) ;  /* 0x0000000c00307944 */ /* 0x000fea0003c00000 */
        /* <DEDUP_REMOVED lines=9> */
.L_x_2981:
[----:B------:R-:W-:Y:S05]  /*5f60*/  BSYNC.RECONVERGENT B1 ;  /* 0x0000000000017941 */ /* 0x000fea0003800200 */
.L_x_2979:
        /* <DEDUP_REMOVED lines=39> */
.L_x_2983:
        /* <DEDUP_REMOVED lines=17> */
.L_x_2984:
[----:B------:R-:W-:Y:S05]  /*62f0*/  BSYNC.RECONVERGENT B1 ;  /* 0x0000000000017941 */ /* 0x000fea0003800200 */
.L_x_2982:
        /* <DEDUP_REMOVED lines=10> */
.L_x_2978:
        /* <DEDUP_REMOVED lines=30> */
.L_x_2986:
[----:B------:R-:W-:Y:S02]  /*6580*/  MOV R3, R23 ;  /* 0x0000001700037202 */ /* 0x000fe40000000f00 */
[----:B------:R-:W-:Y:S02]  /*6590*/  MOV R23, R5 ;  /* 0x0000000500177202 */ /* 0x000fe40000000f00 */
[----:B------:R-:W-:-:S07]  /*65a0*/  MOV R24, 0x65c0 ;  /* 0x000065c000187802 */ /* 0x000fce0000000f00 */
[----:B------:R-:W-:Y:S05]  /*65b0*/  CALL.REL.NOINC `($__internal_69_$__cuda_sm20_rem_s64) ;  /* 0x0000000800c07944 */ /* 0x000fea0003c00000 */
[----:B------:R-:W-:-:S07]  /*65c0*/  IMAD.MOV.U32 R5, RZ, RZ, R9 ;  /* 0x000000ffff057224 */ /* 0x000fce00078e0009 */
.L_x_2987:
[----:B------:R-:W-:Y:S05]  /*65d0*/  BSYNC.RECONVERGENT B1 ;  /* 0x0000000000017941 */ /* 0x000fea0003800200 */
.L_x_2985:
        /* <DEDUP_REMOVED lines=8> */
.L_x_2938:
[----:B------:R-:W-:-:S06]  /*6660*/  IMAD.MOV.U32 R13, RZ, RZ, R7 ;  /* 0x000000ffff0d7224 */ /* 0x000fcc00078e0007 */
[----:B------:R-:W2:Y:S04]  /*6670*/  LDG.E.U8 R13, desc[UR12][R12.64] ;  /* 0x0000000c0c0d7981 */ /* 0x000ea8000c1e1100 */
[----:B--2---:R0:W-:Y:S02]  /*6680*/  STS.U8 [R0+UR4], R13 ;  /* 0x0000000d00007988 */ /* 0x0041e40008000004 */
.L_x_2937:
[----:B------:R-:W-:Y:S05]  /*6690*/  BSYNC.RECONVERGENT B0 ;  /* 0x0000000000007941 */ /* 0x000fea0003800200 */
.L_x_2889:
[----:B------:R-:W-:Y:S01]  /*66a0*/  BAR.SYNC.DEFER_BLOCKING 0x0 ;  /* 0x0000000000007b1d */ /* 0x000fe20000010000 */
[----:B------:R-:W-:Y:S01]  /*66b0*/  UISETP.GE.U32.AND UP0, UPT, UR5, 0x42, UPT ;  /* 0x000000420500788c */ /* 0x000fe2000bf06070 */
[----:B------:R-:W-:-:S08]  /*66c0*/  ISETP.GT.U32.AND P2, PT, R0, 0x1f, PT ;  /* 0x0000001f0000780c */ /* 0x000fd00003f44070 */
[----:B------:R-:W-:Y:S05]  /*66d0*/  BRA.U !UP0, `(.L_x_2988) ;  /* 0x0000000108347547 */ /* 0x000fea000b800000 */
.L_x_2989:
        /* <DEDUP_REMOVED lines=13> */
.L_x_2988:
        /* <DEDUP_REMOVED lines=62> */
        .weak           $__internal_68_$__cuda_sm20_div_s64
        .type           $__internal_68_$__cuda_sm20_div_s64,@function
        .size           $__internal_68_$__cuda_sm20_div_s64,($__internal_69_$__cuda_sm20_rem_s64 - $__internal_68_$__cuda_sm20_div_s64)
$__internal_68_$__cuda_sm20_div_s64:
        /* <DEDUP_REMOVED lines=82> */
[----:B------:R-:W-:Y:S06]  /*70b0*/  RET.REL.NODEC R8 `(contiguous_reduce2_bool) ;  /* 0xffffff8c08d07950 */ /* 0x000fec0003c3ffff */
        .weak           $__internal_69_$__cuda_sm20_rem_s64
        .type           $__internal_69_$__cuda_sm20_rem_s64,@function
        .size           $__internal_69_$__cuda_sm20_rem_s64,(.L_x_3167 - $__internal_69_$__cuda_sm20_rem_s64)
$__internal_69_$__cuda_sm20_rem_s64:
        /* <DEDUP_REMOVED lines=76> */
[----:B------:R-:W-:Y:S06]  /*7580*/  RET.REL.NODEC R24 `(contiguous_reduce2_bool) ;  /* 0xffffff88189c7950 */ /* 0x000fec0003c3ffff */
.L_x_2990:
        /* <DEDUP_REMOVED lines=15> */
.L_x_3167:


//--------------------- .text.uncontiguous_fast_reduce_bool --------------------------
	.section	.text.uncontiguous_fast_reduce_bool,"ax",@progbits
	.align	128
        .global         uncontiguous_fast_reduce_bool
        .type           uncontiguous_fast_reduce_bool,@function
        .size           uncontiguous_fast_reduce_bool,(.L_x_3169 - uncontiguous_fast_reduce_bool)
        .other          uncontiguous_fast_reduce_bool,@"STO_CUDA_ENTRY STV_DEFAULT"
uncontiguous_fast_reduce_bool:
.text.uncontiguous_fast_reduce_bool:
        /* <DEDUP_REMOVED lines=38> */
.L_x_3019:
        /* <DEDUP_REMOVED lines=32> */
.L_x_2996:
[----:B------:R-:W-:Y:S01]  /*0460*/  IMAD.MOV.U32 R26, RZ, RZ, R4 ;  /* 0x000000ffff1a7224 */ /* 0x000fe200078e0004 */
[----:B------:R-:W-:Y:S01]  /*0470*/  MOV R11, R5 ;  /* 0x00000005000b7202 */ /* 0x000fe20000000f00 */
[----:B------:R-:W-:Y:S01]  /*0480*/  IMAD.MOV.U32 R10, RZ, RZ, R36 ;  /* 0x000000ffff0a7224 */ /* 0x000fe200078e0024 */
[----:B------:R-:W-:Y:S02]  /*0490*/  MOV R9, R37 ;  /* 0x0000002500097202 */ /* 0x000fe40000000f00 */
[----:B------:R-:W-:-:S07]  /*04a0*/  MOV R8, 0x4c0 ;  /* 0x000004c000087802 */ /* 0x000fce0000000f00 */
[----:B-1----:R-:W-:Y:S05]  /*04b0*/  CALL.REL.NOINC `($__internal_70_$__cuda_sm20_div_s64) ;  /* 0x00000064008c7944 */ /* 0x002fea0003c00000 */
        /* <DEDUP_REMOVED lines=9> */
.L_x_2997:
[----:B------:R-:W-:Y:S05]  /*0550*/  BSYNC.RECONVERGENT B1 ;  /* 0x0000000000017941 */ /* 0x000fea0003800200 */
.L_x_2995:
        /* <DEDUP_REMOVED lines=33> */
.L_x_2999:
[----:B------:R-:W-:Y:S01]  /*0770*/  IMAD.MOV.U32 R26, RZ, RZ, R18 ;  /* 0x000000ffff1a7224 */ /* 0x000fe200078e0012 */
[----:B------:R-:W-:Y:S01]  /*0780*/  MOV R11, R19 ;  /* 0x00000013000b7202 */ /* 0x000fe20000000f00 */
[----:B------:R-:W-:Y:S01]  /*0790*/  IMAD.MOV.U32 R10, RZ, RZ, R36 ;  /* 0x000000ffff0a7224 */ /* 0x000fe200078e0024 */
[----:B------:R-:W-:Y:S02]  /*07a0*/  MOV R9, R37 ;  /* 0x0000002500097202 */ /* 0x000fe40000000f00 */
[----:B------:R-:W-:-:S07]  /*07b0*/  MOV R8, 0x7d0 ;  /* 0x000007d000087802 */ /* 0x000fce0000000f00 */
[----:B------:R-:W-:Y:S05]  /*07c0*/  CALL.REL.NOINC `($__internal_70_$__cuda_sm20_div_s64) ;  /* 0x0000006000c87944 */ /* 0x000fea0003c00000 */
        /* <DEDUP_REMOVED lines=9> */
.L_x_3000:
[----:B------:R-:W-:Y:S05]  /*0860*/  BSYNC.RECONVERGENT B1 ;  /* 0x0000000000017941 */ /* 0x000fea0003800200 */
.L_x_2998:
        /* <DEDUP_REMOVED lines=34> */
.L_x_3002:
[----:B------:R-:W-:Y:S01]  /*0a90*/  MOV R26, R22 ;  /* 0x00000016001a7202 */ /* 0x000fe20000000f00 */
[----:B------:R-:W-:Y:S01]  /*0aa0*/  IMAD.MOV.U32 R11, RZ, RZ, R23 ;  /* 0x000000ffff0b7224 */ /* 0x000fe200078e0017 */
[----:B------:R-:W-:Y:S01]  /*0ab0*/  MOV R10, R40 ;  /* 0x00000028000a7202 */ /* 0x000fe20000000f00 */
[----:B------:R-:W-:Y:S01]  /*0ac0*/  IMAD.MOV.U32 R9, RZ, RZ, R41 ;  /* 0x000000ffff097224 */ /* 0x000fe200078e0029 */
[----:B------:R-:W-:-:S07]  /*0ad0*/  MOV R8, 0xaf0 ;  /* 0x00000af000087802 */ /* 0x000fce0000000f00 */
[----:B------:R-:W-:Y:S05]  /*0ae0*/  CALL.REL.NOINC `($__internal_70_$__cuda_sm20_div_s64) ;  /* 0x0000006000007944 */ /* 0x000fea0003c00000 */
        /* <DEDUP_REMOVED lines=10> */
.L_x_3003:
[----:B------:R-:W-:Y:S05]  /*0b90*/  BSYNC.RECONVERGENT B1 ;  /* 0x0000000000017941 */ /* 0x000fea0003800200 */
.L_x_3001:
        /* <DEDUP_REMOVED lines=35> */
.L_x_3005:
[----:B------:R-:W-:Y:S01]  /*0dd0*/  IMAD.MOV.U32 R26, RZ, RZ, R42 ;  /* 0x000000ffff1a7224 */ /* 0x000fe200078e002a */
[----:B------:R-:W-:Y:S01]  /*0de0*/  MOV R11, R43 ;  /* 0x0000002b000b7202 */ /* 0x000fe20000000f00 */
[----:B------:R-:W-:Y:S01]  /*0df0*/  IMAD.MOV.U32 R10, RZ, RZ, R40 ;  /* 0x000000ffff0a7224 */ /* 0x000fe200078e0028 */
[----:B------:R-:W-:Y:S02]  /*0e00*/  MOV R9, R41 ;  /* 0x0000002900097202 */ /* 0x000fe40000000f00 */
[----:B------:R-:W-:-:S07]  /*0e10*/  MOV R8, 0xe30 ;  /* 0x00000e3000087802 */ /* 0x000fce0000000f00 */
[----:B------:R-:W-:Y:S05]  /*0e20*/  CALL.REL.NOINC `($__internal_70_$__cuda_sm20_div_s64) ;  /* 0x0000005c00307944 */ /* 0x000fea0003c00000 */
        /* <DEDUP_REMOVED lines=11> */
.L_x_3006:
[----:B------:R-:W-:Y:S05]  /*0ee0*/  BSYNC.RECONVERGENT B1 ;  /* 0x0000000000017941 */ /* 0x000fea0003800200 */
.L_x_3004:
        /* <DEDUP_REMOVED lines=36> */
.L_x_3008:
        /* <DEDUP_REMOVED lines=16> */
.L_x_3009:
[----:B------:R-:W-:Y:S05]  /*1230*/  BSYNC.RECONVERGENT B1 ;  /* 0x0000000000017941 */ /* 0x000fea0003800200 */
.L_x_3007:
        /* <DEDUP_REMOVED lines=34> */
.L_x_3011:
[----:B------:R-:W-:Y:S01]  /*1460*/  MOV R26, R40 ;  /* 0x00000028001a7202 */ /* 0x000fe20000000f00 */
[----:B------:R-:W-:Y:S01]  /*1470*/  IMAD.MOV.U32 R11, RZ, RZ, R41 ;  /* 0x000000ffff0b7224 */ /* 0x000fe200078e0029 */
[----:B------:R-:W-:Y:S01]  /*1480*/  MOV R10, R20 ;  /* 0x00000014000a7202 */ /* 0x000fe20000000f00 */
[----:B------:R-:W-:Y:S01]  /*1490*/  IMAD.MOV.U32 R9, RZ, RZ, R21 ;  /* 0x000000ffff097224 */ /* 0x000fe200078e0015 */
[----:B------:R-:W-:-:S07]  /*14a0*/  MOV R8, 0x14c0 ;  /* 0x000014c000087802 */ /* 0x000fce0000000f00 */
[----:B------:R-:W-:Y:S05]  /*14b0*/  CALL.REL.NOINC `($__internal_70_$__cuda_sm20_div_s64) ;  /* 0x00000054008c7944 */ /* 0x000fea0003c00000 */
        /* <DEDUP_REMOVED lines=11> */
.L_x_3012:
[----:B------:R-:W-:Y:S05]  /*1570*/  BSYNC.RECONVERGENT B1 ;  /* 0x0000000000017941 */ /* 0x000fea0003800200 */
.L_x_3010:
        /* <DEDUP_REMOVED lines=34> */
.L_x_3014:
[----:B------:R-:W-:Y:S01]  /*17a0*/  IMAD.MOV.U32 R26, RZ, RZ, R36 ;  /* 0x000000ffff1a7224 */ /* 0x000fe200078e0024 */
[----:B------:R-:W-:Y:S01]  /*17b0*/  MOV R11, R37 ;  /* 0x00000025000b7202 */ /* 0x000fe20000000f00 */
[----:B------:R-:W-:Y:S01]  /*17c0*/  IMAD.MOV.U32 R10, RZ, RZ, R20 ;  /* 0x000000ffff0a7224 */ /* 0x000fe200078e0014 */
[----:B------:R-:W-:Y:S02]  /*17d0*/  MOV R9, R21 ;  /* 0x0000001500097202 */ /* 0x000fe40000000f00 */
[----:B------:R-:W-:-:S07]  /*17e0*/  MOV R8, 0x1800 ;  /* 0x0000180000087802 */ /* 0x000fce0000000f00 */
[----:B------:R-:W-:Y:S05]  /*17f0*/  CALL.REL.NOINC `($__internal_70_$__cuda_sm20_div_s64) ;  /* 0x0000005000bc7944 */ /* 0x000fea0003c00000 */
        /* <DEDUP_REMOVED lines=11> */
.L_x_3015:
[----:B------:R-:W-:Y:S05]  /*18b0*/  BSYNC.RECONVERGENT B1 ;  /* 0x0000000000017941 */ /* 0x000fea0003800200 */
.L_x_3013:
        /* <DEDUP_REMOVED lines=35> */
.L_x_3017:
[----:B------:R-:W-:Y:S01]  /*1af0*/  IMAD.MOV.U32 R26, RZ, RZ, R18 ;  /* 0x000000ffff1a7224 */ /* 0x000fe200078e0012 */
[----:B------:R-:W-:Y:S01]  /*1b00*/  MOV R11, R19 ;  /* 0x00000013000b7202 */ /* 0x000fe20000000f00 */
[----:B------:R-:W-:Y:S01]  /*1b10*/  IMAD.MOV.U32 R10, RZ, RZ, R20 ;  /* 0x000000ffff0a7224 */ /* 0x000fe200078e0014 */
[----:B------:R-:W-:Y:S02]  /*1b20*/  MOV R9, R21 ;  /* 0x0000001500097202 */ /* 0x000fe40000000f00 */
[----:B------:R-:W-:-:S07]  /*1b30*/  MOV R8, 0x1b50 ;  /* 0x00001b5000087802 */ /* 0x000fce0000000f00 */
[----:B------:R-:W-:Y:S05]  /*1b40*/  CALL.REL.NOINC `($__internal_70_$__cuda_sm20_div_s64) ;  /* 0x0000004c00e87944 */ /* 0x000fea0003c00000 */
        /* <DEDUP_REMOVED lines=11> */
.L_x_3018:
[----:B------:R-:W-:Y:S05]  /*1c00*/  BSYNC.RECONVERGENT B1 ;  /* 0x0000000000017941 */ /* 0x000fea0003800200 */
.L_x_3016:
        /* <DEDUP_REMOVED lines=9> */
.L_x_2994:
        /* <DEDUP_REMOVED lines=36> */
.L_x_3022:
[----:B------:R-:W-:Y:S01]  /*1ee0*/  MOV R26, R4 ;  /* 0x00000004001a7202 */ /* 0x000fe20000000f00 */
[----:B------:R-:W-:Y:S01]  /*1ef0*/  IMAD.MOV.U32 R11, RZ, RZ, R5 ;  /* 0x000000ffff0b7224 */ /* 0x000fe200078e0005 */
[----:B------:R-:W-:Y:S01]  /*1f00*/  MOV R10, R6 ;  /* 0x00000006000a7202 */ /* 0x000fe20000000f00 */
[----:B------:R-:W-:Y:S01]  /*1f10*/  IMAD.MOV.U32 R9, RZ, RZ, R7 ;  /* 0x000000ffff097224 */ /* 0x000fe200078e0007 */
[----:B------:R-:W-:-:S07]  /*1f20*/  MOV R8, 0x1f40 ;  /* 0x00001f4000087802 */ /* 0x000fce0000000f00 */
[----:B------:R-:W-:Y:S05]  /*1f30*/  CALL.REL.NOINC `($__internal_70_$__cuda_sm20_div_s64) ;  /* 0x0000004800ec7944 */ /* 0x000fea0003c00000 */
        /* <DEDUP_REMOVED lines=9> */
.L_x_3023:
[----:B------:R-:W-:Y:S05]  /*1fd0*/  BSYNC.RECONVERGENT B1 ;  /* 0x0000000000017941 */ /* 0x000fea0003800200 */
.L_x_3021:
        /* <DEDUP_REMOVED lines=34> */
.L_x_3025:
        /* <DEDUP_REMOVED lines=14> */
.L_x_3026:
[----:B------:R-:W-:Y:S05]  /*22e0*/  BSYNC.RECONVERGENT B1 ;  /* 0x0000000000017941 */ /* 0x000fea0003800200 */
.L_x_3024:
        /* <DEDUP_REMOVED lines=36> */
.L_x_3028:
        /* <DEDUP_REMOVED lines=17> */
.L_x_3029:
[----:B------:R-:W-:Y:S05]  /*2640*/  BSYNC.RECONVERGENT B1 ;  /* 0x0000000000017941 */ /* 0x000fea0003800200 */
.L_x_3027:
        /* <DEDUP_REMOVED lines=35> */
.L_x_3031:
[----:B------:R-:W-:Y:S01]  /*2880*/  MOV R26, R16 ;  /* 0x00000010001a7202 */ /* 0x000fe20000000f00 */
[----:B------:R-:W-:Y:S01]  /*2890*/  IMAD.MOV.U32 R11, RZ, RZ, R17 ;  /* 0x000000ffff0b7224 */ /* 0x000fe200078e0011 */
[----:B------:R-:W-:Y:S01]  /*28a0*/  MOV R10, R14 ;  /* 0x0000000e000a7202 */ /* 0x000fe20000000f00 */
[----:B------:R-:W-:Y:S01]  /*28b0*/  IMAD.MOV.U32 R9, RZ, RZ, R15 ;  /* 0x000000ffff097224 */ /* 0x000fe200078e000f */
[----:B------:R-:W-:-:S07]  /*28c0*/  MOV R8, 0x28e0 ;  /* 0x000028e000087802 */ /* 0x000fce0000000f00 */
[----:B------:R-:W-:Y:S05]  /*28d0*/  CALL.REL.NOINC `($__internal_70_$__cuda_sm20_div_s64) ;  /* 0x0000004000847944 */ /* 0x000fea0003c00000 */
        /* <DEDUP_REMOVED lines=10> */
.L_x_3032:
[----:B------:R-:W-:Y:S05]  /*2980*/  BSYNC.RECONVERGENT B1 ;  /* 0x0000000000017941 */ /* 0x000fea0003800200 */
.L_x_3030:
[----:B------:R-:W-:Y:S01]  /*2990*/  MOV R6, R20 ;  /* 0x0000001400067202 */ /* 0x000fe20000000f00 */
[----:B------:R-:W-:Y:S02]  /*29a0*/  IMAD R9, R9, R22, RZ ;  /* 0x0000001609097224 */ /* 0x000fe400078e02ff */
[----:B------:R-:W-:Y:S02]  /*29b0*/  VIADD R3, R3, 0xfffffffe ;  /* 0xfffffffe03037836 */ /* 0x000fe40000000000 */
[----:B------:R-:W-:-:S04]  /*29c0*/  IMAD.WIDE.U32 R20, R22, R8, R6 ;  /* 0x0000000816147225 */ /* 0x000fc800078e0006 */
[----:B------:R-:W-:-:S05]  /*29d0*/  IMAD R9, R23, R8, R9 ;  /* 0x0000000817097224 */ /* 0x000fca00078e0209 */
[----:B------:R-:W-:-:S07]  /*29e0*/  IADD3 R21, PT, PT, R21, R9, RZ ;  /* 0x0000000915157210 */ /* 0x000fce0007ffe0ff */
.L_x_3020:
        /* <DEDUP_REMOVED lines=31> */
.L_x_3034:
[----:B------:R-:W-:Y:S01]  /*2be0*/  IMAD.MOV.U32 R14, RZ, RZ, R4 ;  /* 0x000000ffff0e7224 */ /* 0x000fe200078e0004 */
[----:B------:R-:W-:Y:S01]  /*2bf0*/  MOV R23, R5 ;  /* 0x0000000500177202 */ /* 0x000fe20000000f00 */
[----:B------:R-:W-:Y:S01]  /*2c00*/  IMAD.MOV.U32 R22, RZ, RZ, R6 ;  /* 0x000000ffff167224 */ /* 0x000fe200078e0006 */
[----:B------:R-:W-:Y:S02]  /*2c10*/  MOV R15, R7 ;  /* 0x00000007000f7202 */ /* 0x000fe40000000f00 */
[----:B------:R-:W-:-:S07]  /*2c20*/  MOV R24, 0x2c40 ;  /* 0x00002c4000187802 */ /* 0x000fce0000000f00 */
[----:B------:R-:W-:Y:S05]  /*2c30*/  CALL.REL.NOINC `($__internal_71_$__cuda_sm20_rem_s64) ;  /* 0x0000004000f87944 */ /* 0x000fea0003c00000 */
.L_x_3035:
[----:B------:R-:W-:Y:S05]  /*2c40*/  BSYNC.RECONVERGENT B1 ;  /* 0x0000000000017941 */ /* 0x000fea0003800200 */
.L_x_3033:
        /* <DEDUP_REMOVED lines=31> */
.L_x_3037:
[----:B------:R-:W-:Y:S01]  /*2e40*/  MOV R22, R6 ;  /* 0x0000000600167202 */ /* 0x000fe20000000f00 */
[----:B------:R-:W-:Y:S01]  /*2e50*/  IMAD.MOV.U32 R15, RZ, RZ, R7 ;  /* 0x000000ffff0f7224 */ /* 0x000fe200078e0007 */
[----:B------:R-:W-:Y:S01]  /*2e60*/  MOV R14, R18 ;  /* 0x00000012000e7202 */ /* 0x000fe20000000f00 */
[----:B------:R-:W-:Y:S01]  /*2e70*/  IMAD.MOV.U32 R23, RZ, RZ, R19 ;  /* 0x000000ffff177224 */ /* 0x000fe200078e0013 */
[----:B------:R-:W-:-:S07]  /*2e80*/  MOV R24, 0x2ea0 ;  /* 0x00002ea000187802 */ /* 0x000fce0000000f00 */
[----:B------:R-:W-:Y:S05]  /*2e90*/  CALL.REL.NOINC `($__internal_71_$__cuda_sm20_rem_s64) ;  /* 0x0000004000607944 */ /* 0x000fea0003c00000 */
[----:B------:R-:W-:Y:S01]  /*2ea0*/  MOV R6, R8 ;  /* 0x0000000800067202 */ /* 0x000fe20000000f00 */
[----:B------:R-:W-:-:S07]  /*2eb0*/  IMAD.MOV.U32 R7, RZ, RZ, R9 ;  /* 0x000000ffff077224 */ /* 0x000fce00078e0009 */
.L_x_3038:
[----:B------:R-:W-:Y:S05]  /*2ec0*/  BSYNC.RECONVERGENT B1 ;  /* 0x0000000000017941 */ /* 0x000fea0003800200 */
.L_x_3036:
[----:B------:R-:W-:Y:S02]  /*2ed0*/  IMAD R3, R7, R4, RZ ;  /* 0x0000000407037224 */ /* 0x000fe400078e02ff */
[----:B------:R-:W-:-:S04]  /*2ee0*/  IMAD.WIDE.U32 R20, R4, R6, R20 ;  /* 0x0000000604147225 */ /* 0x000fc800078e0014 */
[----:B------:R-:W-:-:S05]  /*2ef0*/  IMAD R3, R5, R6, R3 ;  /* 0x0000000605037224 */ /* 0x000fca00078e0203 */
[----:B------:R-:W-:-:S07]  /*2f00*/  IADD3 R21, PT, PT, R21, R3, RZ ;  /* 0x0000000315157210 */ /* 0x000fce0007ffe0ff */
.L_x_2993:
        /* <DEDUP_REMOVED lines=13> */
.L_x_2992:
[----:B------:R-:W-:-:S04]  /*2fe0*/  ISETP.GE.U32.AND P0, PT, R14, UR10, PT ;  /* 0x0000000a0e007c0c */ /* 0x000fc8000bf06070 */
[----:B------:R-:W-:-:S13]  /*2ff0*/  ISETP.GE.U32.AND.EX P0, PT, RZ, UR11, PT, P0 ;  /* 0x0000000bff007c0c */ /* 0x000fda000bf06100 */
[----:B------:R-:W-:Y:S05]  /*3000*/  @P0 BRA `(.L_x_3039) ;  /* 0x0000003400900947 */ /* 0x000fea0003800000 */
[----:B------:R-:W-:Y:S02]  /*3010*/  ISETP.GE.AND P0, PT, R3, RZ, PT ;  /* 0x000000ff0300720c */ /* 0x000fe40003f06270 */
[----:B------:R-:W-:-:S11]  /*3020*/  CS2R R4, SRZ ;  /* 0x0000000000047805 */ /* 0x000fd6000001ff00 */
[----:B------:R-:W-:Y:S05]  /*3030*/  @!P0 BRA `(.L_x_3040) ;  /* 0x0000003400708947 */ /* 0x000fea0003800000 */
[----:B------:R-:W-:Y:S02]  /*3040*/  IMAD.MOV.U32 R7, RZ, RZ, R3 ;  /* 0x000000ffff077224 */ /* 0x000fe400078e0003 */
[----:B------:R-:W-:Y:S01]  /*3050*/  HFMA2 R13, -RZ, RZ, 0, 0 ;  /* 0x00000000ff0d7431 */ /* 0x000fe200000001ff */
[----:B------:R-:W-:Y:S02]  /*3060*/  LOP3.LUT R12, R8, 0x7, RZ, 0xc0, !PT ;  /* 0x00000007080c7812 */ /* 0x000fe400078ec0ff */
[----:B------:R-:W-:Y:S02]  /*3070*/  CS2R R4, SRZ ;  /* 0x0000000000047805 */ /* 0x000fe4000001ff00 */
[----:B------:R-:W-:-:S13]  /*3080*/  ISETP.GE.U32.AND P0, PT, R7, 0x7, PT ;  /* 0x000000070700780c */ /* 0x000fda0003f06070 */
        /* <DEDUP_REMOVED lines=9> */
.L_x_3066:
        /* <DEDUP_REMOVED lines=33> */
.L_x_3043:
[----:B------:R-:W-:Y:S01]  /*3330*/  MOV R26, R14 ;  /* 0x0000000e001a7202 */ /* 0x000fe20000000f00 */
[----:B------:R-:W-:Y:S01]  /*3340*/  IMAD.MOV.U32 R11, RZ, RZ, R13 ;  /* 0x000000ffff0b7224 */ /* 0x000fe200078e000d */
[----:B------:R-:W-:Y:S01]  /*3350*/  MOV R10, R34 ;  /* 0x00000022000a7202 */ /* 0x000fe20000000f00 */
[----:B------:R-:W-:Y:S01]  /*3360*/  IMAD.MOV.U32 R9, RZ, RZ, R35 ;  /* 0x000000ffff097224 */ /* 0x000fe200078e0023 */
[----:B------:R-:W-:-:S07]  /*3370*/  MOV R8, 0x3390 ;  /* 0x0000339000087802 */ /* 0x000fce0000000f00 */
[----:B-123--:R-:W-:Y:S05]  /*3380*/  CALL.REL.NOINC `($__internal_70_$__cuda_sm20_div_s64) ;  /* 0x0000003400d87944 */ /* 0x00efea0003c00000 */
[----:B------:R-:W-:Y:S01]  /*3390*/  IADD3 R27, P0, PT, RZ, -R24, RZ ;  /* 0x80000018ff1b7210 */ /* 0x000fe20007f1e0ff */
[----:B------:R-:W-:-:S03]  /*33a0*/  IMAD.MOV.U32 R15, RZ, RZ, R13 ;  /* 0x000000ffff0f7224 */ /* 0x000fc600078e000d */
[----:B------:R-:W-:Y:S01]  /*33b0*/  IADD3.X R11, PT, PT, RZ, ~R25, RZ, P0, !PT ;  /* 0x80000019ff0b7210 */ /* 0x000fe200007fe4ff */
[----:B------:R-:W-:-:S04]  /*33c0*/  IMAD.WIDE.U32 R8, R34, R27, R14 ;  /* 0x0000001b22087225 */ /* 0x000fc800078e000e */
[----:B------:R-:W-:Y:S01]  /*33d0*/  IMAD R11, R11, R34, RZ ;  /* 0x000000220b0b7224 */ /* 0x000fe200078e02ff */
[----:B------:R-:W-:Y:S02]  /*33e0*/  MOV R15, R8 ;  /* 0x00000008000f7202 */ /* 0x000fe40000000f00 */
[----:B------:R-:W-:Y:S01]  /*33f0*/  MOV R34, R24 ;  /* 0x0000001800227202 */ /* 0x000fe20000000f00 */
[----:B------:R-:W-:Y:S02]  /*3400*/  IMAD R11, R35, R27, R11 ;  /* 0x0000001b230b7224 */ /* 0x000fe400078e020b */
[----:B------:R-:W-:Y:S02]  /*3410*/  IMAD.MOV.U32 R35, RZ, RZ, R25 ;  /* 0x000000ffff237224 */ /* 0x000fe400078e0019 */
[----:B------:R-:W-:-:S07]  /*3420*/  IMAD.IADD R11, R9, 0x1, R11 ;  /* 0x00000001090b7824 */ /* 0x000fce00078e020b */
.L_x_3044:
[----:B------:R-:W-:Y:S05]  /*3430*/  BSYNC.RECONVERGENT B1 ;  /* 0x0000000000017941 */ /* 0x000fea0003800200 */
.L_x_3042:
        /* <DEDUP_REMOVED lines=37> */
.L_x_3046:
[----:B------:R-:W-:Y:S01]  /*3690*/  IMAD.MOV.U32 R26, RZ, RZ, R34 ;  /* 0x000000ffff1a7224 */ /* 0x000fe200078e0022 */
[----:B------:R-:W-:Y:S01]  /*36a0*/  MOV R11, R35 ;  /* 0x00000023000b7202 */ /* 0x000fe20000000f00 */
[----:B------:R-:W-:Y:S01]  /*36b0*/  IMAD.MOV.U32 R10, RZ, RZ, R36 ;  /* 0x000000ffff0a7224 */ /* 0x000fe200078e0024 */
[----:B------:R-:W-:Y:S02]  /*36c0*/  MOV R9, R37 ;  /* 0x0000002500097202 */ /* 0x000fe40000000f00 */
[----:B------:R-:W-:-:S07]  /*36d0*/  MOV R8, 0x36f0 ;  /* 0x000036f000087802 */ /* 0x000fce0000000f00 */
[----:B-1----:R-:W-:Y:S05]  /*36e0*/  CALL.REL.NOINC `($__internal_70_$__cuda_sm20_div_s64) ;  /* 0x0000003400007944 */ /* 0x002fea0003c00000 */
        /* <DEDUP_REMOVED lines=11> */
.L_x_3047:
[----:B------:R-:W-:Y:S05]  /*37a0*/  BSYNC.RECONVERGENT B1 ;  /* 0x0000000000017941 */ /* 0x000fea0003800200 */
.L_x_3045:
        /* <DEDUP_REMOVED lines=38> */
.L_x_3049:
[----:B------:R-:W-:Y:S01]  /*3a10*/  MOV R26, R34 ;  /* 0x00000022001a7202 */ /* 0x000fe20000000f00 */
[----:B------:R-:W-:Y:S01]  /*3a20*/  IMAD.MOV.U32 R11, RZ, RZ, R35 ;  /* 0x000000ffff0b7224 */ /* 0x000fe200078e0023 */
[----:B------:R-:W-:Y:S01]  /*3a30*/  MOV R10, R36 ;  /* 0x00000024000a7202 */ /* 0x000fe20000000f00 */
[----:B------:R-:W-:Y:S01]  /*3a40*/  IMAD.MOV.U32 R9, RZ, RZ, R37 ;  /* 0x000000ffff097224 */ /* 0x000fe200078e0025 */
[----:B------:R-:W-:-:S07]  /*3a50*/  MOV R8, 0x3a70 ;  /* 0x00003a7000087802 */ /* 0x000fce0000000f00 */
[----:B-1----:R-:W-:Y:S05]  /*3a60*/  CALL.REL.NOINC `($__internal_70_$__cuda_sm20_div_s64) ;  /* 0x0000003000207944 */ /* 0x002fea0003c00000 */
        /* <DEDUP_REMOVED lines=11> */
.L_x_3050:
[----:B------:R-:W-:Y:S05]  /*3b20*/  BSYNC.RECONVERGENT B1 ;  /* 0x0000000000017941 */ /* 0x000fea0003800200 */
.L_x_3048:
        /* <DEDUP_REMOVED lines=37> */
.L_x_3052:
        /* <DEDUP_REMOVED lines=17> */
.L_x_3053:
[----:B------:R-:W-:Y:S05]  /*3e90*/  BSYNC.RECONVERGENT B1 ;  /* 0x0000000000017941 */ /* 0x000fea0003800200 */
.L_x_3051:
        /* <DEDUP_REMOVED lines=38> */
.L_x_3055:
        /* <DEDUP_REMOVED lines=15> */
[----:B------:R-:W-:Y:S02]  /*41f0*/  IMAD.IADD R4, R9, 0x1, R35 ;  /* 0x0000000109047824 */ /* 0x000fe400078e0223 */
[----:B------:R-:W-:-:S07]  /*4200*/  IMAD.MOV.U32 R35, RZ, RZ, R25 ;  /* 0x000000ffff237224 */ /* 0x000fce00078e0019 */
.L_x_3056:
[----:B------:R-:W-:Y:S05]  /*4210*/  BSYNC.RECONVERGENT B1 ;  /* 0x0000000000017941 */ /* 0x000fea0003800200 */
.L_x_3054:
        /* <DEDUP_REMOVED lines=38> */
.L_x_3058:
        /* <DEDUP_REMOVED lines=17> */
.L_x_3059:
[----:B------:R-:W-:Y:S05]  /*4590*/  BSYNC.RECONVERGENT B1 ;  /* 0x0000000000017941 */ /* 0x000fea0003800200 */
.L_x_3057:
        /* <DEDUP_REMOVED lines=37> */
.L_x_3061:
        /* <DEDUP_REMOVED lines=17> */
.L_x_3062:
[----:B------:R-:W-:Y:S05]  /*4900*/  BSYNC.RECONVERGENT B1 ;  /* 0x0000000000017941 */ /* 0x000fea0003800200 */
.L_x_3060:
        /* <DEDUP_REMOVED lines=37> */
.L_x_3064:
        /* <DEDUP_REMOVED lines=17> */
.L_x_3065:
[----:B------:R-:W-:Y:S05]  /*4c70*/  BSYNC.RECONVERGENT B1 ;  /* 0x0000000000017941 */ /* 0x000fea0003800200 */
.L_x_3063:
        /* <DEDUP_REMOVED lines=12> */
.L_x_3041:
        /* <DEDUP_REMOVED lines=37> */
.L_x_3069:
        /* <DEDUP_REMOVED lines=9> */
[----:B------:R-:W-:Y:S01]  /*5020*/  IADD3.X R11, PT, PT, RZ, ~R25, RZ, P0, !PT ;  /* 0x80000019ff0b7210 */ /* 0x000fe200007fe4ff */
[----:B------:R-:W-:-:S04]  /*5030*/  IMAD.WIDE.U32 R8, R16, R15, R12 ;  /* 0x0000000f10087225 */ /* 0x000fc800078e000c */
[----:B------:R-:W-:-:S04]  /*5040*/  IMAD R11, R11, R16, RZ ;  /* 0x000000100b0b7224 */ /* 0x000fc800078e02ff */
[----:B------:R-:W-:Y:S01]  /*5050*/  IMAD R11, R17, R15, R11 ;  /* 0x0000000f110b7224 */ /* 0x000fe200078e020b */
[----:B------:R-:W-:Y:S01]  /*5060*/  MOV R17, R8 ;  /* 0x0000000800117202 */ /* 0x000fe20000000f00 */
[----:B------:R-:W-:Y:S02]  /*5070*/  IMAD.MOV.U32 R15, RZ, RZ, R25 ;  /* 0x000000ffff0f7224 */ /* 0x000fe400078e0019 */
[----:B------:R-:W-:-:S07]  /*5080*/  IMAD.IADD R11, R9, 0x1, R11 ;  /* 0x00000001090b7824 */ /* 0x000fce00078e020b */
.L_x_3070:
[----:B------:R-:W-:Y:S05]  /*5090*/  BSYNC.RECONVERGENT B1 ;  /* 0x0000000000017941 */ /* 0x000fea0003800200 */
.L_x_3068:
        /* <DEDUP_REMOVED lines=38> */
.L_x_3072:
        /* <DEDUP_REMOVED lines=17> */
.L_x_3073:
[----:B------:R-:W-:Y:S05]  /*5410*/  BSYNC.RECONVERGENT B1 ;  /* 0x0000000000017941 */ /* 0x000fea0003800200 */
.L_x_3071:
        /* <DEDUP_REMOVED lines=40> */
.L_x_3075:
        /* <DEDUP_REMOVED lines=17> */
.L_x_3076:
[----:B------:R-:W-:Y:S05]  /*57b0*/  BSYNC.RECONVERGENT B1 ;  /* 0x0000000000017941 */ /* 0x000fea0003800200 */
.L_x_3074:
        /* <DEDUP_REMOVED lines=40> */
.L_x_3078:
        /* <DEDUP_REMOVED lines=9> */
[-C--:B------:R-:W-:Y:S02]  /*5ad0*/  IADD3.X R11, PT, PT, RZ, ~R25.reuse, RZ, P0, !PT ;  /* 0x80000019ff0b7210 */ /* 0x080fe400007fe4ff */
[----:B------:R-:W-:Y:S01]  /*5ae0*/  MOV R13, R25 ;  /* 0x00000019000d7202 */ /* 0x000fe20000000f00 */
[----:B------:R-:W-:-:S04]  /*5af0*/  IMAD.WIDE.U32 R8, R14, R19, R8 ;  /* 0x000000130e087225 */ /* 0x000fc800078e0008 */
[----:B------:R-:W-:Y:S02]  /*5b00*/  IMAD R11, R11, R14, RZ ;  /* 0x0000000e0b0b7224 */ /* 0x000fe400078e02ff */
[----:B------:R-:W-:Y:S02]  /*5b10*/  IMAD.MOV.U32 R14, RZ, RZ, R24 ;  /* 0x000000ffff0e7224 */ /* 0x000fe400078e0018 */
[----:B------:R-:W-:Y:S01]  /*5b20*/  IMAD R11, R15, R19, R11 ;  /* 0x000000130f0b7224 */ /* 0x000fe200078e020b */
[----:B------:R-:W-:-:S03]  /*5b30*/  MOV R15, R8 ;  /* 0x00000008000f7202 */ /* 0x000fc60000000f00 */
[----:B------:R-:W-:-:S07]  /*5b40*/  IMAD.IADD R11, R9, 0x1, R11 ;  /* 0x00000001090b7824 */ /* 0x000fce00078e020b */
.L_x_3079:
[----:B------:R-:W-:Y:S05]  /*5b50*/  BSYNC.RECONVERGENT B1 ;  /* 0x0000000000017941 */ /* 0x000fea0003800200 */
.L_x_3077:
        /* <DEDUP_REMOVED lines=9> */
.L_x_3067:
        /* <DEDUP_REMOVED lines=35> */
.L_x_3082:
[----:B------:R-:W-:Y:S01]  /*5e20*/  MOV R26, R14 ;  /* 0x0000000e001a7202 */ /* 0x000fe20000000f00 */
[----:B------:R-:W-:Y:S01]  /*5e30*/  IMAD.MOV.U32 R10, RZ, RZ, R16 ;  /* 0x000000ffff0a7224 */ /* 0x000fe200078e0010 */
[----:B------:R-:W-:Y:S02]  /*5e40*/  MOV R11, R13 ;  /* 0x0000000d000b7202 */ /* 0x000fe40000000f00 */
[----:B------:R-:W-:Y:S02]  /*5e50*/  MOV R9, R17 ;  /* 0x0000001100097202 */ /* 0x000fe40000000f00 */
[----:B------:R-:W-:-:S07]  /*5e60*/  MOV R8, 0x5e80 ;  /* 0x00005e8000087802 */ /* 0x000fce0000000f00 */
[----:B------:R-:W-:Y:S05]  /*5e70*/  CALL.REL.NOINC `($__internal_70_$__cuda_sm20_div_s64) ;  /* 0x0000000c001c7944 */ /* 0x000fea0003c00000 */
[----:B------:R-:W-:Y:S01]  /*5e80*/  IADD3 R11, P0, PT, RZ, -R24, RZ ;  /* 0x80000018ff0b7210 */ /* 0x000fe20007f1e0ff */
[----:B------:R-:W-:Y:S01]  /*5e90*/  IMAD.MOV.U32 R12, RZ, RZ, R14 ;  /* 0x000000ffff0c7224 */ /* 0x000fe200078e000e */
[-C--:B------:R-:W-:Y:S01]  /*5ea0*/  MOV R15, R25.reuse ;  /* 0x00000019000f7202 */ /* 0x080fe20000000f00 */
[----:B------:R-:W-:Y:S01]  /*5eb0*/  IMAD.MOV.U32 R14, RZ, RZ, R24 ;  /* 0x000000ffff0e7224 */ /* 0x000fe200078e0018 */
[----:B------:R-:W-:Y:S01]  /*5ec0*/  IADD3.X R3, PT, PT, RZ, ~R25, RZ, P0, !PT ;  /* 0x80000019ff037210 */ /* 0x000fe200007fe4ff */
[----:B------:R-:W-:-:S04]  /*5ed0*/  IMAD.WIDE.U32 R8, R16, R11, R12 ;  /* 0x0000000b10087225 */ /* 0x000fc800078e000c */
[----:B------:R-:W-:-:S04]  /*5ee0*/  IMAD R3, R3, R16, RZ ;  /* 0x0000001003037224 */ /* 0x000fc800078e02ff */
[----:B------:R-:W-:Y:S01]  /*5ef0*/  IMAD R3, R17, R11, R3 ;  /* 0x0000000b11037224 */ /* 0x000fe200078e0203 */
[----:B------:R-:W-:-:S04]  /*5f00*/  MOV R17, R8 ;  /* 0x0000000800117202 */ /* 0x000fc80000000f00 */
[----:B------:R-:W-:-:S07]  /*5f10*/  IADD3 R11, PT, PT, R9, R3, RZ ;  /* 0x00000003090b7210 */ /* 0x000fce0007ffe0ff */
.L_x_3083:
[----:B------:R-:W-:Y:S05]  /*5f20*/  BSYNC.RECONVERGENT B1 ;  /* 0x0000000000017941 */ /* 0x000fea0003800200 */
.L_x_3081:
        /* <DEDUP_REMOVED lines=32> */
[----:B------:R-:W-:-:S12]  /*6130*/  HFMA2 R11, -RZ, RZ, 0, 0 ;  /* 0x00000000ff0b7431 */ /* 0x000fd800000001ff */
[----:B------:R-:W-:Y:S02]  /*6140*/  @P1 IADD3 R9, PT, PT, R9, 0x1, RZ ;  /* 0x0000000109091810 */ /* 0x000fe40007ffe0ff */
[----:B------:R-:W-:-:S04]  /*6150*/  @!P2 LOP3.LUT R9, RZ, R12, RZ, 0x33, !PT ;  /* 0x0000000cff09a212 */ /* 0x000fc800078e33ff */
[----:B------:R-:W-:-:S05]  /*6160*/  IADD3 R15, PT, PT, -R9, RZ, RZ ;  /* 0x000000ff090f7210 */ /* 0x000fca0007ffe1ff */
[----:B------:R-:W-:Y:S01]  /*6170*/  IMAD R15, R12, R15, R14 ;  /* 0x0000000f0c0f7224 */ /* 0x000fe200078e020e */
[----:B------:R-:W-:Y:S01]  /*6180*/  MOV R14, R9 ;  /* 0x00000009000e7202 */ /* 0x000fe20000000f00 */
[----:B------:R-:W-:Y:S06]  /*6190*/  BRA `(.L_x_3086) ;  /* 0x0000000000447947 */ /* 0x000fec0003800000 */
.L_x_3085:
        /* <DEDUP_REMOVED lines=14> */
[----:B------:R-:W-:Y:S01]  /*6280*/  IMAD R11, R13, R19, R11 ;  /* 0x000000130d0b7224 */ /* 0x000fe200078e020b */
[----:B------:R-:W-:-:S03]  /*6290*/  MOV R13, R25 ;  /* 0x00000019000d7202 */ /* 0x000fc60000000f00 */
[----:B------:R-:W-:-:S07]  /*62a0*/  IMAD.IADD R11, R9, 0x1, R11 ;  /* 0x00000001090b7824 */ /* 0x000fce00078e020b */
.L_x_3086:
[----:B------:R-:W-:Y:S05]  /*62b0*/  BSYNC.RECONVERGENT B1 ;  /* 0x0000000000017941 */ /* 0x000fea0003800200 */
.L_x_3084:
        /* <DEDUP_REMOVED lines=9> */
.L_x_3080:
        /* <DEDUP_REMOVED lines=31> */
.L_x_3088:
[----:B------:R-:W-:Y:S02]  /*6540*/  MOV R15, R23 ;  /* 0x00000017000f7202 */ /* 0x000fe40000000f00 */
[----:B------:R-:W-:Y:S02]  /*6550*/  MOV R23, R13 ;  /* 0x0000000d00177202 */ /* 0x000fe40000000f00 */
[----:B------:R-:W-:-:S07]  /*6560*/  MOV R24, 0x6580 ;  /* 0x0000658000187802 */ /* 0x000fce0000000f00 */
[----:B------:R-:W-:Y:S05]  /*6570*/  CALL.REL.NOINC `($__internal_71_$__cuda_sm20_rem_s64) ;  /* 0x0000000800a87944 */ /* 0x000fea0003c00000 */
.L_x_3089:
[----:B------:R-:W-:Y:S05]  /*6580*/  BSYNC.RECONVERGENT B1 ;  /* 0x0000000000017941 */ /* 0x000fea0003800200 */
.L_x_3087:
[----:B------:R-:W0:Y:S02]  /*6590*/  LDC.64 R10, c[0x0][0x398] ;  /* 0x0000e600ff0a7b82 */ /* 0x000e240000000a00 */
[----:B0-----:R-:W-:-:S06]  /*65a0*/  IMAD.WIDE.U32 R6, R7, 0x8, R10 ;  /* 0x0000000807067825 */ /* 0x001fcc00078e000a */
[----:B------:R-:W2:Y:S02]  /*65b0*/  LDG.E.64 R6, desc[UR8][R6.64] ;  /* 0x0000000806067981 */ /* 0x000ea4000c1e1b00 */
[-C--:B--2---:R-:W-:Y:S02]  /*65c0*/  IMAD R3, R7, R8.reuse, RZ ;  /* 0x0000000807037224 */ /* 0x084fe400078e02ff */
[----:B------:R-:W-:-:S04]  /*65d0*/  IMAD.WIDE.U32 R4, R6, R8, R4 ;  /* 0x0000000806047225 */ /* 0x000fc800078e0004 */
[----:B------:R-:W-:-:S04]  /*65e0*/  IMAD R3, R6, R9, R3 ;  /* 0x0000000906037224 */ /* 0x000fc800078e0203 */
[----:B------:R-:W-:-:S07]  /*65f0*/  IMAD.IADD R5, R5, 0x1, R3 ;  /* 0x0000000105057824 */ /* 0x000fce00078e0203 */
.L_x_3040:
[----:B------:R-:W0:Y:S02]  /*6600*/  LDCU.64 UR12, c[0x0][0x388] ;  /* 0x00007100ff0c77ac */ /* 0x000e240008000a00 */
[----:B0-----:R-:W-:-:S04]  /*6610*/  IADD3 R4, P0, PT, R4, UR12, RZ ;  /* 0x0000000c04047c10 */ /* 0x001fc8000ff1e0ff */
[----:B------:R-:W-:-:S06]  /*6620*/  IADD3.X R5, PT, PT, R5, UR13, RZ, P0, !PT ;  /* 0x0000000d05057c10 */ /* 0x000fcc00087fe4ff */
[----:B------:R-:W2:Y:S04]  /*6630*/  LDG.E.U8 R5, desc[UR8][R4.64] ;  /* 0x0000000804057981 */ /* 0x000ea8000c1e1100 */
[----:B--2---:R1:W-:Y:S02]  /*6640*/  STS.U8 [R0+UR4], R5 ;  /* 0x0000000500007988 */ /* 0x0043e40008000004 */
.L_x_3039:
[----:B------:R-:W-:Y:S05]  /*6650*/  BSYNC.RECONVERGENT B0 ;  /* 0x0000000000007941 */ /* 0x000fea0003800200 */
.L_x_2991:
[----:B------:R-:W-:Y:S01]  /*6660*/  BAR.SYNC.DEFER_BLOCKING 0x0 ;  /* 0x0000000000007b1d */ /* 0x000fe20000010000 */
[----:B------:R-:W-:Y:S01]  /*6670*/  UISETP.GE.U32.AND UP0, UPT, UR5, 0x42, UPT ;  /* 0x000000420500788c */ /* 0x000fe2000bf06070 */
[----:B------:R-:W-:-:S08]  /*6680*/  ISETP.GT.U32.AND P2, PT, R0, 0x1f, PT ;  /* 0x0000001f0000780c */ /* 0x000fd00003f44070 */
[----:B------:R-:W-:Y:S05]  /*6690*/  BRA.U !UP0, `(.L_x_3090) ;  /* 0x0000000108347547 */ /* 0x000fea000b800000 */
.L_x_3091:
[----:B------:R-:W-:Y:S02]  /*66a0*/  USHF.R.U32.HI UR6, URZ, 0x1, UR5 ;  /* 0x00000001ff067899 */ /* 0x000fe40008011605 */
[----:B------:R-:W-:-:S04]  /*66b0*/  UISETP.GT.U32.AND UP0, UPT, UR5, 0x83, UPT ;  /* 0x000000830500788c */ /* 0x000fc8000bf04070 */
[----:B------:R-:W-:Y:S01]  /*66c0*/  ISETP.GE.U32.AND P1, PT, R0, UR6, PT ;  /* 0x0000000600007c0c */ /* 0x000fe2000bf26070 */
[----:B------:R-:W-:-:S12]  /*66d0*/  UMOV UR5, UR6 ;  /* 0x0000000600057c82 */ /* 0x000fd80008000000 */
[----:B--2---:R-:W2:Y:S04]  /*66e0*/  @!P1 LDS.U8 R4, [R0+UR4] ;  /* 0x0000000400049984 */ /* 0x004ea80008000000 */
[----:B0-----:R-:W0:Y:S01]  /*66f0*/  @!P1 LDS.U8 R3, [R2+UR6] ;  /* 0x0000000602039984 */ /* 0x001e220008000000 */
[----:B--2---:R-:W-:-:S04]  /*6700*/  @!P1 ISETP.NE.AND P0, PT, R4, RZ, PT ;  /* 0x000000ff0400920c */ /* 0x004fc80003f05270 */
[----:B------:R-:W-:-:S04]  /*6710*/  @!P1 SEL R4, RZ, 0x1, !P0 ;  /* 0x00000001ff049807 */ /* 0x000fc80004000000 */
[----:B0-----:R-:W-:-:S04]  /*6720*/  @!P1 LOP3.LUT P0, RZ, R3, 0xff, R4, 0xc8, !PT ;  /* 0x000000ff03ff9812 */ /* 0x001fc8000780c804 */
[----:B------:R-:W-:-:S05]  /*6730*/  @!P1 SEL R3, RZ, 0x1, !P0 ;  /* 0x00000001ff039807 */ /* 0x000fca0004000000 */
[----:B------:R2:W-:Y:S01]  /*6740*/  @!P1 STS.U8 [R0+UR4], R3 ;  /* 0x0000000300009988 */ /* 0x0005e20008000004 */
[----:B------:R-:W-:Y:S06]  /*6750*/  BAR.SYNC.DEFER_BLOCKING 0x0 ;  /* 0x0000000000007b1d */ /* 0x000fec0000010000 */
[----:B------:R-:W-:Y:S05]  /*6760*/  BRA.U UP0, `(.L_x_3091) ;  /* 0xfffffffd00cc7547 */ /* 0x000fea000b83ffff */
.L_x_3090:
[----:B------:R-:W-:Y:S05]  /*6770*/  @P2 EXIT ;  /* 0x000000000000294d */ /* 0x000fea0003800000 */
[----:B0-2---:R-:W0:Y:S01]  /*6780*/  LDS.U8 R3, [R0+UR4] ;  /* 0x0000000400037984 */ /* 0x005e220008000000 */
[----:B------:R-:W-:-:S03]  /*6790*/  ISETP.NE.AND P1, PT, R0, RZ, PT ;  /* 0x000000ff0000720c */ /* 0x000fc60003f25270 */
[----:B------:R-:W2:Y:S01]  /*67a0*/  LDS.U8 R2, [R0+UR4+0x20] ;  /* 0x0000200400027984 */ /* 0x000ea20008000000 */
[----:B0-----:R-:W-:-:S04]  /*67b0*/  ISETP.NE.AND P0, PT, R3, RZ, PT ;  /* 0x000000ff0300720c */ /* 0x001fc80003f05270 */
[----:B------:R-:W-:-:S04]  /*67c0*/  SEL R3, RZ, 0x1, !P0 ;  /* 0x00000001ff037807 */ /* 0x000fc80004000000 */
[----:B--2---:R-:W-:-:S04]  /*67d0*/  LOP3.LUT P0, RZ, R2, 0xff, R3, 0xc8, !PT ;  /* 0x000000ff02ff7812 */ /* 0x004fc8000780c803 */
[----:B------:R-:W-:-:S05]  /*67e0*/  SEL R3, RZ, 0x1, !P0 ;  /* 0x00000001ff037807 */ /* 0x000fca0004000000 */
[----:B------:R-:W-:Y:S04]  /*67f0*/  STS.U8 [R0+UR4], R3 ;  /* 0x0000000300007988 */ /* 0x000fe80008000004 */
[----:B------:R-:W0:Y:S04]  /*6800*/  LDS.U8 R2, [R0+UR4] ;  /* 0x0000000400027984 */ /* 0x000e280008000000 */
[----:B------:R-:W2:Y:S01]  /*6810*/  LDS.U8 R4, [R0+UR4+0x10] ;  /* 0x0000100400047984 */ /* 0x000ea20008000000 */
[----:B0-----:R-:W-:-:S04]  /*6820*/  ISETP.NE.AND P0, PT, R2, RZ, PT ;  /* 0x000000ff0200720c */ /* 0x001fc80003f05270 */
[----:B-1----:R-:W-:-:S04]  /*6830*/  SEL R5, RZ, 0x1, !P0 ;  /* 0x00000001ff057807 */ /* 0x002fc80004000000 */
        /* <DEDUP_REMOVED lines=43> */
        .weak           $__internal_70_$__cuda_sm20_div_s64
        .type           $__internal_70_$__cuda_sm20_div_s64,@function
        .size           $__internal_70_$__cuda_sm20_div_s64,($__internal_71_$__cuda_sm20_rem_s64 - $__internal_70_$__cuda_sm20_div_s64)
$__internal_70_$__cuda_sm20_div_s64:
        /* <DEDUP_REMOVED lines=82> */
[----:B------:R-:W-:Y:S06]  /*7010*/  RET.REL.NODEC R8 `(uncontiguous_fast_reduce_bool) ;  /* 0xffffff8c08f87950 */ /* 0x000fec0003c3ffff */
        .weak           $__internal_71_$__cuda_sm20_rem_s64
        .type           $__internal_71_$__cuda_sm20_rem_s64,@function
        .size           $__internal_71_$__cuda_sm20_rem_s64,(.L_x_3169 - $__internal_71_$__cuda_sm20_rem_s64)
$__internal_71_$__cuda_sm20_rem_s64:
        /* <DEDUP_REMOVED lines=76> */
[----:B------:R-:W-:Y:S06]  /*74e0*/  RET.REL.NODEC R24 `(uncontiguous_fast_reduce_bool) ;  /* 0xffffff8818c47950 */ /* 0x000fec0003c3ffff */
.L_x_3092:
        /* <DEDUP_REMOVED lines=9> */
.L_x_3169:


//--------------------- .text.contiguous_fast_reduce_bool --------------------------
	.section	.text.contiguous_fast_reduce_bool,"ax",@progbits
	.align	128
        .global         contiguous_fast_reduce_bool
        .type           contiguous_fast_reduce_bool,@function
        .size           contiguous_fast_reduce_bool,(.L_x_3229 - contiguous_fast_reduce_bool)
        .other          contiguous_fast_reduce_bool,@"STO_CUDA_ENTRY STV_DEFAULT"
contiguous_fast_reduce_bool:
.text.contiguous_fast_reduce_bool:
        /* <DEDUP_REMOVED lines=12> */
[----:B0-----:R-:W-:-:S05]  /*00c0*/  @!P0 IADD3 R2, P1, PT, R7, R8, RZ ;  /* 0x0000000807028210 */ /* 0x001fca0007f3e0ff */
[----:B------:R-:W-:Y:S01]  /*00d0*/  @!P0 IMAD.X R3, RZ, RZ, R9, P1 ;  /* 0x000000ffff038224 */ /* 0x000fe200008e0609 */
[----:B------:R-:W-:-:S04]  /*00e0*/  @!P0 IADD3 R4, P1, PT, R5, R8, RZ ;  /* 0x0000000805048210 */ /* 0x000fc80007f3e0ff */
[----:B---3--:R-:W2:Y:S01]  /*00f0*/  @!P0 LDG.E.U8 R2, desc[UR8][R2.64] ;  /* 0x0000000802028981 */ /* 0x008ea2000c1e1100 */
[----:B------:R-:W-:-:S05]  /*0100*/  @!P0 IMAD.X R5, RZ, RZ, R9, P1 ;  /* 0x000000ffff058224 */ /* 0x000fca00008e0609 */
[----:B------:R-:W3:Y:S01]  /*0110*/  @!P0 LDG.E.U8 R4, desc[UR8][R4.64] ;  /* 0x0000000804048981 */ /* 0x000ee2000c1e1100 */
[----:B------:R-:W0:Y:S01]  /*0120*/  S2UR UR6, SR_CgaCtaId ;  /* 0x00000000000679c3 */ /* 0x000e220000008800 */
[----:B------:R-:W-:Y:S01]  /*0130*/  UMOV UR4, 0x400 ;  /* 0x0000040000047882 */ /* 0x000fe20000000000 */
[----:B------:R-:W1:Y:S01]  /*0140*/  LDCU UR5, c[0x0][0x360] ;  /* 0x00006c00ff0577ac */ /* 0x000e620008000800 */
[----:B------:R-:W-:Y:S01]  /*0150*/  BSSY.RECONVERGENT B0, `(.L_x_3093) ;  /* 0x0000012000007945 */ /* 0x000fe20003800200 */
[----:B0-----:R-:W-:-:S09]  /*0160*/  ULEA UR4, UR6, UR4, 0x18 ;  /* 0x0000000406047291 */ /* 0x001fd2000f8ec0ff */
[----:B------:R0:W-:Y:S01]  /*0170*/  STS.U8 [R0+UR4], RZ ;  /* 0x000000ff00007988 */ /* 0x0001e20008000004 */
[----:B--2---:R-:W-:-:S04]  /*0180*/  @!P0 ISETP.NE.AND P1, PT, R2, RZ, PT ;  /* 0x000000ff0200820c */ /* 0x004fc80003f25270 */
[----:B------:R-:W-:Y:S02]  /*0190*/  @!P0 SEL R9, RZ, 0x1, !P1 ;  /* 0x00000001ff098807 */ /* 0x000fe40004800000 */
[----:B------:R-:W-:Y:S02]  /*01a0*/  ISETP.GT.U32.AND P1, PT, R0, 0x1f, PT ;  /* 0x0000001f0000780c */ /* 0x000fe40003f24070 */
[----:B---3--:R-:W-:-:S04]  /*01b0*/  @!P0 LOP3.LUT P2, RZ, R4, 0xff, R9, 0xc8, !PT ;  /* 0x000000ff04ff8812 */ /* 0x008fc8000784c809 */
[----:B------:R-:W-:-:S05]  /*01c0*/  @!P0 SEL R3, RZ, 0x1, !P2 ;  /* 0x00000001ff038807 */ /* 0x000fca0005000000 */
[----:B------:R0:W-:Y:S01]  /*01d0*/  @!P0 STS.U8 [R0+UR4], R3 ;  /* 0x0000000300008988 */ /* 0x0001e20008000004 */
[----:B-1----:R-:W-:Y:S05]  /*01e0*/  @!P0 BRA `(.L_x_3094) ;  /* 0x0000000000208947 */ /* 0x002fea0003800000 */
[----:B------:R-:W-:-:S04]  /*01f0*/  ISETP.GE.U32.AND P0, PT, R7, UR10, PT ;  /* 0x0000000a07007c0c */ /* 0x000fc8000bf06070 */
[----:B------:R-:W-:-:S13]  /*0200*/  ISETP.GE.U32.AND.EX P0, PT, RZ, UR11, PT, P0 ;  /* 0x0000000bff007c0c */ /* 0x000fda000bf06100 */
[----:B------:R-:W-:Y:S05]  /*0210*/  @P0 BRA `(.L_x_3094) ;  /* 0x0000000000140947 */ /* 0x000fea0003800000 */
[----:B------:R-:W1:Y:S02]  /*0220*/  LDCU.64 UR12, c[0x0][0x388] ;  /* 0x00007100ff0c77ac */ /* 0x000e640008000a00 */
[----:B-1----:R-:W-:-:S05]  /*0230*/  IADD3 R2, P0, PT, R7, UR12, RZ ;  /* 0x0000000c07027c10 */ /* 0x002fca000ff1e0ff */
[----:B0-----:R-:W-:-:S06]  /*0240*/  IMAD.X R3, RZ, RZ, UR13, P0 ;  /* 0x0000000dff037e24 */ /* 0x001fcc00080e06ff */
[----:B------:R-:W2:Y:S04]  /*0250*/  LDG.E.U8 R3, desc[UR8][R2.64] ;  /* 0x0000000802037981 */ /* 0x000ea8000c1e1100 */
[----:B--2---:R1:W-:Y:S02]  /*0260*/  STS.U8 [R0+UR4], R3 ;  /* 0x0000000300007988 */ /* 0x0043e40008000004 */
.L_x_3094:
[----:B------:R-:W-:Y:S05]  /*0270*/  BSYNC.RECONVERGENT B0 ;  /* 0x0000000000007941 */ /* 0x000fea0003800200 */
.L_x_3093:
[----:B------:R-:W-:Y:S01]  /*0280*/  BAR.SYNC.DEFER_BLOCKING 0x0 ;  /* 0x0000000000007b1d */ /* 0x000fe20000010000 */
[----:B------:R-:W-:Y:S01]  /*0290*/  UISETP.GE.U32.AND UP0, UPT, UR5, 0x42, UPT ;  /* 0x000000420500788c */ /* 0x000fe2000bf06070 */
[----:B------:R-:W-:-:S08]  /*02a0*/  VIADD R2, R0, UR4 ;  /* 0x0000000400027c36 */ /* 0x000fd00008000000 */
[----:B------:R-:W-:Y:S05]  /*02b0*/  BRA.U !UP0, `(.L_x_3095) ;  /* 0x0000000108347547 */ /* 0x000fea000b800000 */
.L_x_3096:
[----:B------:R-:W-:Y:S02]  /*02c0*/  USHF.R.U32.HI UR6, URZ, 0x1, UR5 ;  /* 0x00000001ff067899 */ /* 0x000fe40008011605 */
[----:B------:R-:W-:-:S04]  /*02d0*/  UISETP.GT.U32.AND UP0, UPT, UR5, 0x83, UPT ;  /* 0x000000830500788c */ /* 0x000fc8000bf04070 */
[----:B------:R-:W-:Y:S01]  /*02e0*/  ISETP.GE.U32.AND P0, PT, R0, UR6, PT ;  /* 0x0000000600007c0c */ /* 0x000fe2000bf06070 */
[----:B------:R-:W-:-:S12]  /*02f0*/  UMOV UR5, UR6 ;  /* 0x0000000600057c82 */ /* 0x000fd80008000000 */
[----:B--2---:R-:W2:Y:S04]  /*0300*/  @!P0 LDS.U8 R4, [R0+UR4] ;  /* 0x0000000400048984 */ /* 0x004ea80008000000 */
[----:B01----:R-:W0:Y:S01]  /*0310*/  @!P0 LDS.U8 R3, [R2+UR6] ;  /* 0x0000000602038984 */ /* 0x003e220008000000 */
[----:B--2---:R-:W-:-:S04]  /*0320*/  @!P0 ISETP.NE.AND P2, PT, R4, RZ, PT ;  /* 0x000000ff0400820c */ /* 0x004fc80003f45270 */
[----:B------:R-:W-:-:S04]  /*0330*/  @!P0 SEL R4, RZ, 0x1, !P2 ;  /* 0x00000001ff048807 */ /* 0x000fc80005000000 */
[----:B0-----:R-:W-:-:S04]  /*0340*/  @!P0 LOP3.LUT P2, RZ, R3, 0xff, R4, 0xc8, !PT ;  /* 0x000000ff03ff8812 */ /* 0x001fc8000784c804 */
[----:B------:R-:W-:-:S05]  /*0350*/  @!P0 SEL R3, RZ, 0x1, !P2 ;  /* 0x00000001ff038807 */ /* 0x000fca0005000000 */
[----:B------:R2:W-:Y:S01]  /*0360*/  @!P0 STS.U8 [R0+UR4], R3 ;  /* 0x0000000300008988 */ /* 0x0005e20008000004 */
[----:B------:R-:W-:Y:S06]  /*0370*/  BAR.SYNC.DEFER_BLOCKING 0x0 ;  /* 0x0000000000007b1d */ /* 0x000fec0000010000 */
[----:B------:R-:W-:Y:S05]  /*0380*/  BRA.U UP0, `(.L_x_3096) ;  /* 0xfffffffd00cc7547 */ /* 0x000fea000b83ffff */
.L_x_3095:
[----:B------:R-:W-:Y:S05]  /*0390*/  @P1 EXIT ;  /* 0x000000000000194d */ /* 0x000fea0003800000 */
[----:B012---:R-:W0:Y:S01]  /*03a0*/  LDS.U8 R3, [R0+UR4] ;  /* 0x0000000400037984 */ /* 0x007e220008000000 */
[----:B------:R-:W-:-:S03]  /*03b0*/  ISETP.NE.AND P1, PT, R0, RZ, PT ;  /* 0x000000ff0000720c */ /* 0x000fc60003f25270 */
        /* <DEDUP_REMOVED lines=50> */
[----:B------:R-:W-:-:S05]  /*06e0*/  IMAD.U32 R3, RZ, RZ, UR5 ;  /* 0x00000005ff037e24 */ /* 0x000fca000f8e00ff */
[----:B0-----:R-:W-:Y:S01]  /*06f0*/  STG.E.U8 desc[UR8][R2.64], R5 ;  /* 0x0000000502007986 */ /* 0x001fe2000c101108 */
[----:B------:R-:W-:Y:S05]  /*0700*/  EXIT ;  /* 0x000000000000794d */ /* 0x000fea0003800000 */
.L_x_3097:
        /* <DEDUP_REMOVED lines=15> */
.L_x_3229:


//--------------------- .nv.shared.contiguous_reduce3_f16 --------------------------
	.section	.nv.shared.contiguous_reduce3_f16,"aw",@nobits
	.sectionflags	@""
	.align	16
	.zero		1024


//--------------------- .nv.shared.reserved.0     --------------------------
	.section	.nv.shared.reserved.0,"aw",@nobits
	.weak		__nv_reservedSMEM_offset_0_alias
	.size		__nv_reservedSMEM_offset_0_alias, 0, 64
	.other		__nv_reservedSMEM_offset_0_alias,@"STO_CUDA_RESERVED_SHARED STV_DEFAULT"
__nv_reservedSMEM_offset_0_alias:
	.zero		0
	.zero		64


//--------------------- .nv.global                --------------------------
	.section	.nv.global,"aw",@nobits
	.align	4
.nv.global:
	.type		global_lock,@object
	.size		global_lock,(.L_0 - global_lock)
global_lock:
	.zero		4
.L_0:


//--------------------- .nv.shared.contiguous_reduce22_f16 --------------------------
	.section	.nv.shared.contiguous_reduce22_f16,"aw",@nobits
	.sectionflags	@""
	.align	16
	.zero		1024


//--------------------- .nv.shared.contiguous_reduce2_f16 --------------------------
	.section	.nv.shared.contiguous_reduce2_f16,"aw",@nobits
	.sectionflags	@""
	.align	16
	.zero		1024


//--------------------- .nv.shared.uncontiguous_fast_reduce_f16 --------------------------
	.section	.nv.shared.uncontiguous_fast_reduce_f16,"aw",@nobits
	.sectionflags	@""
	.align	16
	.zero		1024


//--------------------- .nv.shared.contiguous_fast_reduce_f16 --------------------------
	.section	.nv.shared.contiguous_fast_reduce_f16,"aw",@nobits
	.sectionflags	@""
	.align	16
	.zero		1024


//--------------------- .nv.shared.contiguous_reduce3_f64 --------------------------
	.section	.nv.shared.contiguous_reduce3_f64,"aw",@nobits
	.sectionflags	@""
	.align	16
	.zero		1024


//--------------------- .nv.shared.contiguous_reduce22_f64 --------------------------
	.section	.nv.shared.contiguous_reduce22_f64,"aw",@nobits
	.sectionflags	@""
	.align	16
	.zero		1024


//--------------------- .nv.shared.contiguous_reduce2_f64 --------------------------
	.section	.nv.shared.contiguous_reduce2_f64,"aw",@nobits
	.sectionflags	@""
	.align	16
	.zero		1024


//--------------------- .nv.shared.uncontiguous_fast_reduce_f64 --------------------------
	.section	.nv.shared.uncontiguous_fast_reduce_f64,"aw",@nobits
	.sectionflags	@""
	.align	16
	.zero		1024


//--------------------- .nv.shared.contiguous_fast_reduce_f64 --------------------------
	.section	.nv.shared.contiguous_fast_reduce_f64,"aw",@nobits
	.sectionflags	@""
	.align	16
	.zero		1024


//--------------------- .nv.shared.contiguous_reduce3_f32 --------------------------
	.section	.nv.shared.contiguous_reduce3_f32,"aw",@nobits
	.sectionflags	@""
	.align	16
	.zero		1024


//--------------------- .nv.shared.contiguous_reduce22_f32 --------------------------
	.section	.nv.shared.contiguous_reduce22_f32,"aw",@nobits
	.sectionflags	@""
	.align	16
	.zero		1024


//--------------------- .nv.shared.contiguous_reduce2_f32 --------------------------
	.section	.nv.shared.contiguous_reduce2_f32,"aw",@nobits
	.sectionflags	@""
	.align	16
	.zero		1024


//--------------------- .nv.shared.uncontiguous_fast_reduce_f32 --------------------------
	.section	.nv.shared.uncontiguous_fast_reduce_f32,"aw",@nobits
	.sectionflags	@""
	.align	16
	.zero		1024


//--------------------- .nv.shared.contiguous_fast_reduce_f32 --------------------------
	.section	.nv.shared.contiguous_fast_reduce_f32,"aw",@nobits
	.sectionflags	@""
	.align	16
	.zero		1024


//--------------------- .nv.shared.contiguous_reduce3_u64 --------------------------
	.section	.nv.shared.contiguous_reduce3_u64,"aw",@nobits
	.sectionflags	@""
	.align	16
	.zero		1024


//--------------------- .nv.shared.contiguous_reduce22_u64 --------------------------
	.section	.nv.shared.contiguous_reduce22_u64,"aw",@nobits
	.sectionflags	@""
	.align	16
	.zero		1024


//--------------------- .nv.shared.contiguous_reduce2_u64 --------------------------
	.section	.nv.shared.contiguous_reduce2_u64,"aw",@nobits
	.sectionflags	@""
	.align	16
	.zero		1024


//--------------------- .nv.shared.uncontiguous_fast_reduce_u64 --------------------------
	.section	.nv.shared.uncontiguous_fast_reduce_u64,"aw",@nobits
	.sectionflags	@""
	.align	16
	.zero		1024


//--------------------- .nv.shared.contiguous_fast_reduce_u64 --------------------------
	.section	.nv.shared.contiguous_fast_reduce_u64,"aw",@nobits
	.sectionflags	@""
	.align	16
	.zero		1024


//--------------------- .nv.shared.contiguous_reduce3_u32 --------------------------
	.section	.nv.shared.contiguous_reduce3_u32,"aw",@nobits
	.sectionflags	@""
	.align	16
	.zero		1024


//--------------------- .nv.shared.contiguous_reduce22_u32 --------------------------
	.section	.nv.shared.contiguous_reduce22_u32,"aw",@nobits
	.sectionflags	@""
	.align	16
	.zero		1024


//--------------------- .nv.shared.contiguous_reduce2_u32 --------------------------
	.section	.nv.shared.contiguous_reduce2_u32,"aw",@nobits
	.sectionflags	@""
	.align	16
	.zero		1024


//--------------------- .nv.shared.uncontiguous_fast_reduce_u32 --------------------------
	.section	.nv.shared.uncontiguous_fast_reduce_u32,"aw",@nobits
	.sectionflags	@""
	.align	16
	.zero		1024


//--------------------- .nv.shared.contiguous_fast_reduce_u32 --------------------------
	.section	.nv.shared.contiguous_fast_reduce_u32,"aw",@nobits
	.sectionflags	@""
	.align	16
	.zero		1024


//--------------------- .nv.shared.contiguous_reduce3_u16 --------------------------
	.section	.nv.shared.contiguous_reduce3_u16,"aw",@nobits
	.sectionflags	@""
	.align	16
	.zero		1024


//--------------------- .nv.shared.contiguous_reduce22_u16 --------------------------
	.section	.nv.shared.contiguous_reduce22_u16,"aw",@nobits
	.sectionflags	@""
	.align	16
	.zero		1024


//--------------------- .nv.shared.contiguous_reduce2_u16 --------------------------
	.section	.nv.shared.contiguous_reduce2_u16,"aw",@nobits
	.sectionflags	@""
	.align	16
	.zero		1024


//--------------------- .nv.shared.uncontiguous_fast_reduce_u16 --------------------------
	.section	.nv.shared.uncontiguous_fast_reduce_u16,"aw",@nobits
	.sectionflags	@""
	.align	16
	.zero		1024


//--------------------- .nv.shared.contiguous_fast_reduce_u16 --------------------------
	.section	.nv.shared.contiguous_fast_reduce_u16,"aw",@nobits
	.sectionflags	@""
	.align	16
	.zero		1024


//--------------------- .nv.shared.contiguous_reduce3_u8 --------------------------
	.section	.nv.shared.contiguous_reduce3_u8,"aw",@nobits
	.sectionflags	@""
	.align	16
	.zero		1024


//--------------------- .nv.shared.contiguous_reduce22_u8 --------------------------
	.section	.nv.shared.contiguous_reduce22_u8,"aw",@nobits
	.sectionflags	@""
	.align	16
	.zero		1024


//--------------------- .nv.shared.contiguous_reduce2_u8 --------------------------
	.section	.nv.shared.contiguous_reduce2_u8,"aw",@nobits
	.sectionflags	@""
	.align	16
	.zero		1024


//--------------------- .nv.shared.uncontiguous_fast_reduce_u8 --------------------------
	.section	.nv.shared.uncontiguous_fast_reduce_u8,"aw",@nobits
	.sectionflags	@""
	.align	16
	.zero		1024


//--------------------- .nv.shared.contiguous_fast_reduce_u8 --------------------------
	.section	.nv.shared.contiguous_fast_reduce_u8,"aw",@nobits
	.sectionflags	@""
	.align	16
	.zero		1024


//--------------------- .nv.shared.contiguous_reduce3_i64 --------------------------
	.section	.nv.shared.contiguous_reduce3_i64,"aw",@nobits
	.sectionflags	@""
	.align	16
	.zero		1024


//--------------------- .nv.shared.contiguous_reduce22_i64 --------------------------
	.section	.nv.shared.contiguous_reduce22_i64,"aw",@nobits
	.sectionflags	@""
	.align	16
	.zero		1024


//--------------------- .nv.shared.contiguous_reduce2_i64 --------------------------
	.section	.nv.shared.contiguous_reduce2_i64,"aw",@nobits
	.sectionflags	@""
	.align	16
	.zero		1024


//--------------------- .nv.shared.uncontiguous_fast_reduce_i64 --------------------------
	.section	.nv.shared.uncontiguous_fast_reduce_i64,"aw",@nobits
	.sectionflags	@""
	.align	16
	.zero		1024


//--------------------- .nv.shared.contiguous_fast_reduce_i64 --------------------------
	.section	.nv.shared.contiguous_fast_reduce_i64,"aw",@nobits
	.sectionflags	@""
	.align	16
	.zero		1024


//--------------------- .nv.shared.contiguous_reduce3_i32 --------------------------
	.section	.nv.shared.contiguous_reduce3_i32,"aw",@nobits
	.sectionflags	@""
	.align	16
	.zero		1024


//--------------------- .nv.shared.contiguous_reduce22_i32 --------------------------
	.section	.nv.shared.contiguous_reduce22_i32,"aw",@nobits
	.sectionflags	@""
	.align	16
	.zero		1024


//--------------------- .nv.shared.contiguous_reduce2_i32 --------------------------
	.section	.nv.shared.contiguous_reduce2_i32,"aw",@nobits
	.sectionflags	@""
	.align	16
	.zero		1024


//--------------------- .nv.shared.uncontiguous_fast_reduce_i32 --------------------------
	.section	.nv.shared.uncontiguous_fast_reduce_i32,"aw",@nobits
	.sectionflags	@""
	.align	16
	.zero		1024


//--------------------- .nv.shared.contiguous_fast_reduce_i32 --------------------------
	.section	.nv.shared.contiguous_fast_reduce_i32,"aw",@nobits
	.sectionflags	@""
	.align	16
	.zero		1024


//--------------------- .nv.shared.contiguous_reduce3_i16 --------------------------
	.section	.nv.shared.contiguous_reduce3_i16,"aw",@nobits
	.sectionflags	@""
	.align	16
	.zero		1024


//--------------------- .nv.shared.contiguous_reduce22_i16 --------------------------
	.section	.nv.shared.contiguous_reduce22_i16,"aw",@nobits
	.sectionflags	@""
	.align	16
	.zero		1024


//--------------------- .nv.shared.contiguous_reduce2_i16 --------------------------
	.section	.nv.shared.contiguous_reduce2_i16,"aw",@nobits
	.sectionflags	@""
	.align	16
	.zero		1024


//--------------------- .nv.shared.uncontiguous_fast_reduce_i16 --------------------------
	.section	.nv.shared.uncontiguous_fast_reduce_i16,"aw",@nobits
	.sectionflags	@""
	.align	16
	.zero		1024


//--------------------- .nv.shared.contiguous_fast_reduce_i16 --------------------------
	.section	.nv.shared.contiguous_fast_reduce_i16,"aw",@nobits
	.sectionflags	@""
	.align	16
	.zero		1024


//--------------------- .nv.shared.contiguous_reduce3_i8 --------------------------
	.section	.nv.shared.contiguous_reduce3_i8,"aw",@nobits
	.sectionflags	@""
	.align	16
	.zero		1024


//--------------------- .nv.shared.contiguous_reduce22_i8 --------------------------
	.section	.nv.shared.contiguous_reduce22_i8,"aw",@nobits
	.sectionflags	@""
	.align	16
	.zero		1024


//--------------------- .nv.shared.contiguous_reduce2_i8 --------------------------
	.section	.nv.shared.contiguous_reduce2_i8,"aw",@nobits
	.sectionflags	@""
	.align	16
	.zero		1024


//--------------------- .nv.shared.uncontiguous_fast_reduce_i8 --------------------------
	.section	.nv.shared.uncontiguous_fast_reduce_i8,"aw",@nobits
	.sectionflags	@""
	.align	16
	.zero		1024


//--------------------- .nv.shared.contiguous_fast_reduce_i8 --------------------------
	.section	.nv.shared.contiguous_fast_reduce_i8,"aw",@nobits
	.sectionflags	@""
	.align	16
	.zero		1024


//--------------------- .nv.shared.contiguous_reduce3_bool --------------------------
	.section	.nv.shared.contiguous_reduce3_bool,"aw",@nobits
	.sectionflags	@""
	.align	16
	.zero		1024


//--------------------- .nv.shared.contiguous_reduce22_bool --------------------------
	.section	.nv.shared.contiguous_reduce22_bool,"aw",@nobits
	.sectionflags	@""
	.align	16
	.zero		1024


//--------------------- .nv.shared.contiguous_reduce2_bool --------------------------
	.section	.nv.shared.contiguous_reduce2_bool,"aw",@nobits
	.sectionflags	@""
	.align	16
	.zero		1024


//--------------------- .nv.shared.uncontiguous_fast_reduce_bool --------------------------
	.section	.nv.shared.uncontiguous_fast_reduce_bool,"aw",@nobits
	.sectionflags	@""
	.align	16
	.zero		1024


//--------------------- .nv.shared.contiguous_fast_reduce_bool --------------------------
	.section	.nv.shared.contiguous_fast_reduce_bool,"aw",@nobits
	.sectionflags	@""
	.align	16
	.zero		1024


//--------------------- .nv.constant0.contiguous_reduce3_f16 --------------------------
	.section	.nv.constant0.contiguous_reduce3_f16,"a",@progbits
	.sectionflags	@""
	.align	4
.nv.constant0.contiguous_reduce3_f16:
	.zero		952


//--------------------- .nv.constant0.contiguous_reduce22_f16 --------------------------
	.section	.nv.constant0.contiguous_reduce22_f16,"a",@progbits
	.sectionflags	@""
	.align	4
.nv.constant0.contiguous_reduce22_f16:
	.zero		928


//--------------------- .nv.constant0.contiguous_reduce2_f16 --------------------------
	.section	.nv.constant0.contiguous_reduce2_f16,"a",@progbits
	.sectionflags	@""
	.align	4
.nv.constant0.contiguous_reduce2_f16:
	.zero		952


//--------------------- .nv.constant0.uncontiguous_fast_reduce_f16 --------------------------
	.section	.nv.constant0.uncontiguous_fast_reduce_f16,"a",@progbits
	.sectionflags	@""
	.align	4
.nv.constant0.uncontiguous_fast_reduce_f16:
	.zero		944


//--------------------- .nv.constant0.contiguous_fast_reduce_f16 --------------------------
	.section	.nv.constant0.contiguous_fast_reduce_f16,"a",@progbits
	.sectionflags	@""
	.align	4
.nv.constant0.contiguous_fast_reduce_f16:
	.zero		920


//--------------------- .nv.constant0.contiguous_reduce3_f64 --------------------------
	.section	.nv.constant0.contiguous_reduce3_f64,"a",@progbits
	.sectionflags	@""
	.align	4
.nv.constant0.contiguous_reduce3_f64:
	.zero		952


//--------------------- .nv.constant0.contiguous_reduce22_f64 --------------------------
	.section	.nv.constant0.contiguous_reduce22_f64,"a",@progbits
	.sectionflags	@""
	.align	4
.nv.constant0.contiguous_reduce22_f64:
	.zero		928


//--------------------- .nv.constant0.contiguous_reduce2_f64 --------------------------
	.section	.nv.constant0.contiguous_reduce2_f64,"a",@progbits
	.sectionflags	@""
	.align	4
.nv.constant0.contiguous_reduce2_f64:
	.zero		952


//--------------------- .nv.constant0.uncontiguous_fast_reduce_f64 --------------------------
	.section	.nv.constant0.uncontiguous_fast_reduce_f64,"a",@progbits
	.sectionflags	@""
	.align	4
.nv.constant0.uncontiguous_fast_reduce_f64:
	.zero		944


//--------------------- .nv.constant0.contiguous_fast_reduce_f64 --------------------------
	.section	.nv.constant0.contiguous_fast_reduce_f64,"a",@progbits
	.sectionflags	@""
	.align	4
.nv.constant0.contiguous_fast_reduce_f64:
	.zero		920


//--------------------- .nv.constant0.contiguous_reduce3_f32 --------------------------
	.section	.nv.constant0.contiguous_reduce3_f32,"a",@progbits
	.sectionflags	@""
	.align	4
.nv.constant0.contiguous_reduce3_f32:
	.zero		952


//--------------------- .nv.constant0.contiguous_reduce22_f32 --------------------------
	.section	.nv.constant0.contiguous_reduce22_f32,"a",@progbits
	.sectionflags	@""
	.align	4
.nv.constant0.contiguous_reduce22_f32:
	.zero		928


//--------------------- .nv.constant0.contiguous_reduce2_f32 --------------------------
	.section	.nv.constant0.contiguous_reduce2_f32,"a",@progbits
	.sectionflags	@""
	.align	4
.nv.constant0.contiguous_reduce2_f32:
	.zero		952


//--------------------- .nv.constant0.uncontiguous_fast_reduce_f32 --------------------------
	.section	.nv.constant0.uncontiguous_fast_reduce_f32,"a",@progbits
	.sectionflags	@""
	.align	4
.nv.constant0.uncontiguous_fast_reduce_f32:
	.zero		944


//--------------------- .nv.constant0.contiguous_fast_reduce_f32 --------------------------
	.section	.nv.constant0.contiguous_fast_reduce_f32,"a",@progbits
	.sectionflags	@""
	.align	4
.nv.constant0.contiguous_fast_reduce_f32:
	.zero		920


//--------------------- .nv.constant0.contiguous_reduce3_u64 --------------------------
	.section	.nv.constant0.contiguous_reduce3_u64,"a",@progbits
	.sectionflags	@""
	.align	4
.nv.constant0.contiguous_reduce3_u64:
	.zero		952


//--------------------- .nv.constant0.contiguous_reduce22_u64 --------------------------
	.section	.nv.constant0.contiguous_reduce22_u64,"a",@progbits
	.sectionflags	@""
	.align	4
.nv.constant0.contiguous_reduce22_u64:
	.zero		928


//--------------------- .nv.constant0.contiguous_reduce2_u64 --------------------------
	.section	.nv.constant0.contiguous_reduce2_u64,"a",@progbits
	.sectionflags	@""
	.align	4
.nv.constant0.contiguous_reduce2_u64:
	.zero		952


//--------------------- .nv.constant0.uncontiguous_fast_reduce_u64 --------------------------
	.section	.nv.constant0.uncontiguous_fast_reduce_u64,"a",@progbits
	.sectionflags	@""
	.align	4
.nv.constant0.uncontiguous_fast_reduce_u64:
	.zero		944


//--------------------- .nv.constant0.contiguous_fast_reduce_u64 --------------------------
	.section	.nv.constant0.contiguous_fast_reduce_u64,"a",@progbits
	.sectionflags	@""
	.align	4
.nv.constant0.contiguous_fast_reduce_u64:
	.zero		920


//--------------------- .nv.constant0.contiguous_reduce3_u32 --------------------------
	.section	.nv.constant0.contiguous_reduce3_u32,"a",@progbits
	.sectionflags	@""
	.align	4
.nv.constant0.contiguous_reduce3_u32:
	.zero		952


//--------------------- .nv.constant0.contiguous_reduce22_u32 --------------------------
	.section	.nv.constant0.contiguous_reduce22_u32,"a",@progbits
	.sectionflags	@""
	.align	4
.nv.constant0.contiguous_reduce22_u32:
	.zero		928


//--------------------- .nv.constant0.contiguous_reduce2_u32 --------------------------
	.section	.nv.constant0.contiguous_reduce2_u32,"a",@progbits
	.sectionflags	@""
	.align	4
.nv.constant0.contiguous_reduce2_u32:
	.zero		952


//--------------------- .nv.constant0.uncontiguous_fast_reduce_u32 --------------------------
	.section	.nv.constant0.uncontiguous_fast_reduce_u32,"a",@progbits
	.sectionflags	@""
	.align	4
.nv.constant0.uncontiguous_fast_reduce_u32:
	.zero		944


//--------------------- .nv.constant0.contiguous_fast_reduce_u32 --------------------------
	.section	.nv.constant0.contiguous_fast_reduce_u32,"a",@progbits
	.sectionflags	@""
	.align	4
.nv.constant0.contiguous_fast_reduce_u32:
	.zero		920


//--------------------- .nv.constant0.contiguous_reduce3_u16 --------------------------
	.section	.nv.constant0.contiguous_reduce3_u16,"a",@progbits
	.sectionflags	@""
	.align	4
.nv.constant0.contiguous_reduce3_u16:
	.zero		952


//--------------------- .nv.constant0.contiguous_reduce22_u16 --------------------------
	.section	.nv.constant0.contiguous_reduce22_u16,"a",@progbits
	.sectionflags	@""
	.align	4
.nv.constant0.contiguous_reduce22_u16:
	.zero		928


//--------------------- .nv.constant0.contiguous_reduce2_u16 --------------------------
	.section	.nv.constant0.contiguous_reduce2_u16,"a",@progbits
	.sectionflags	@""
	.align	4
.nv.constant0.contiguous_reduce2_u16:
	.zero		952


//--------------------- .nv.constant0.uncontiguous_fast_reduce_u16 --------------------------
	.section	.nv.constant0.uncontiguous_fast_reduce_u16,"a",@progbits
	.sectionflags	@""
	.align	4
.nv.constant0.uncontiguous_fast_reduce_u16:
	.zero		944


//--------------------- .nv.constant0.contiguous_fast_reduce_u16 --------------------------
	.section	.nv.constant0.contiguous_fast_reduce_u16,"a",@progbits
	.sectionflags	@""
	.align	4
.nv.constant0.contiguous_fast_reduce_u16:
	.zero		920


//--------------------- .nv.constant0.contiguous_reduce3_u8 --------------------------
	.section	.nv.constant0.contiguous_reduce3_u8,"a",@progbits
	.sectionflags	@""
	.align	4
.nv.constant0.contiguous_reduce3_u8:
	.zero		952


//--------------------- .nv.constant0.contiguous_reduce22_u8 --------------------------
	.section	.nv.constant0.contiguous_reduce22_u8,"a",@progbits
	.sectionflags	@""
	.align	4
.nv.constant0.contiguous_reduce22_u8:
	.zero		928


//--------------------- .nv.constant0.contiguous_reduce2_u8 --------------------------
	.section	.nv.constant0.contiguous_reduce2_u8,"a",@progbits
	.sectionflags	@""
	.align	4
.nv.constant0.contiguous_reduce2_u8:
	.zero		952


//--------------------- .nv.constant0.uncontiguous_fast_reduce_u8 --------------------------
	.section	.nv.constant0.uncontiguous_fast_reduce_u8,"a",@progbits
	.sectionflags	@""
	.align	4
.nv.constant0.uncontiguous_fast_reduce_u8:
	.zero		944


//--------------------- .nv.constant0.contiguous_fast_reduce_u8 --------------------------
	.section	.nv.constant0.contiguous_fast_reduce_u8,"a",@progbits
	.sectionflags	@""
	.align	4
.nv.constant0.contiguous_fast_reduce_u8:
	.zero		920


//--------------------- .nv.constant0.contiguous_reduce3_i64 --------------------------
	.section	.nv.constant0.contiguous_reduce3_i64,"a",@progbits
	.sectionflags	@""
	.align	4
.nv.constant0.contiguous_reduce3_i64:
	.zero		952


//--------------------- .nv.constant0.contiguous_reduce22_i64 --------------------------
	.section	.nv.constant0.contiguous_reduce22_i64,"a",@progbits
	.sectionflags	@""
	.align	4
.nv.constant0.contiguous_reduce22_i64:
	.zero		928


//--------------------- .nv.constant0.contiguous_reduce2_i64 --------------------------
	.section	.nv.constant0.contiguous_reduce2_i64,"a",@progbits
	.sectionflags	@""
	.align	4
.nv.constant0.contiguous_reduce2_i64:
	.zero		952


//--------------------- .nv.constant0.uncontiguous_fast_reduce_i64 --------------------------
	.section	.nv.constant0.uncontiguous_fast_reduce_i64,"a",@progbits
	.sectionflags	@""
	.align	4
.nv.constant0.uncontiguous_fast_reduce_i64:
	.zero		944


//--------------------- .nv.constant0.contiguous_fast_reduce_i64 --------------------------
	.section	.nv.constant0.contiguous_fast_reduce_i64,"a",@progbits
	.sectionflags	@""
	.align	4
.nv.constant0.contiguous_fast_reduce_i64:
	.zero		920


//--------------------- .nv.constant0.contiguous_reduce3_i32 --------------------------
	.section	.nv.constant0.contiguous_reduce3_i32,"a",@progbits
	.sectionflags	@""
	.align	4
.nv.constant0.contiguous_reduce3_i32:
	.zero		952


//--------------------- .nv.constant0.contiguous_reduce22_i32 --------------------------
	.section	.nv.constant0.contiguous_reduce22_i32,"a",@progbits
	.sectionflags	@""
	.align	4
.nv.constant0.contiguous_reduce22_i32:
	.zero		928


//--------------------- .nv.constant0.contiguous_reduce2_i32 --------------------------
	.section	.nv.constant0.contiguous_reduce2_i32,"a",@progbits
	.sectionflags	@""
	.align	4
.nv.constant0.contiguous_reduce2_i32:
	.zero		952


//--------------------- .nv.constant0.uncontiguous_fast_reduce_i32 --------------------------
	.section	.nv.constant0.uncontiguous_fast_reduce_i32,"a",@progbits
	.sectionflags	@""
	.align	4
.nv.constant0.uncontiguous_fast_reduce_i32:
	.zero		944


//--------------------- .nv.constant0.contiguous_fast_reduce_i32 --------------------------
	.section	.nv.constant0.contiguous_fast_reduce_i32,"a",@progbits
	.sectionflags	@""
	.align	4
.nv.constant0.contiguous_fast_reduce_i32:
	.zero		920


//--------------------- .nv.constant0.contiguous_reduce3_i16 --------------------------
	.section	.nv.constant0.contiguous_reduce3_i16,"a",@progbits
	.sectionflags	@""
	.align	4
.nv.constant0.contiguous_reduce3_i16:
	.zero		952


//--------------------- .nv.constant0.contiguous_reduce22_i16 --------------------------
	.section	.nv.constant0.contiguous_reduce22_i16,"a",@progbits
	.sectionflags	@""
	.align	4
.nv.constant0.contiguous_reduce22_i16:
	.zero		928


//--------------------- .nv.constant0.contiguous_reduce2_i16 --------------------------
	.section	.nv.constant0.contiguous_reduce2_i16,"a",@progbits
	.sectionflags	@""
	.align	4
.nv.constant0.contiguous_reduce2_i16:
	.zero		952


//--------------------- .nv.constant0.uncontiguous_fast_reduce_i16 --------------------------
	.section	.nv.constant0.uncontiguous_fast_reduce_i16,"a",@progbits
	.sectionflags	@""
	.align	4
.nv.constant0.uncontiguous_fast_reduce_i16:
	.zero		944


//--------------------- .nv.constant0.contiguous_fast_reduce_i16 --------------------------
	.section	.nv.constant0.contiguous_fast_reduce_i16,"a",@progbits
	.sectionflags	@""
	.align	4
.nv.constant0.contiguous_fast_reduce_i16:
	.zero		920


//--------------------- .nv.constant0.contiguous_reduce3_i8 --------------------------
	.section	.nv.constant0.contiguous_reduce3_i8,"a",@progbits
	.sectionflags	@""
	.align	4
.nv.constant0.contiguous_reduce3_i8:
	.zero		952


//--------------------- .nv.constant0.contiguous_reduce22_i8 --------------------------
	.section	.nv.constant0.contiguous_reduce22_i8,"a",@progbits
	.sectionflags	@""
	.align	4
.nv.constant0.contiguous_reduce22_i8:
	.zero		928


//--------------------- .nv.constant0.contiguous_reduce2_i8 --------------------------
	.section	.nv.constant0.contiguous_reduce2_i8,"a",@progbits
	.sectionflags	@""
	.align	4
.nv.constant0.contiguous_reduce2_i8:
	.zero		952


//--------------------- .nv.constant0.uncontiguous_fast_reduce_i8 --------------------------
	.section	.nv.constant0.uncontiguous_fast_reduce_i8,"a",@progbits
	.sectionflags	@""
	.align	4
.nv.constant0.uncontiguous_fast_reduce_i8:
	.zero		944


//--------------------- .nv.constant0.contiguous_fast_reduce_i8 --------------------------
	.section	.nv.constant0.contiguous_fast_reduce_i8,"a",@progbits
	.sectionflags	@""
	.align	4
.nv.constant0.contiguous_fast_reduce_i8:
	.zero		920


//--------------------- .nv.constant0.contiguous_reduce3_bool --------------------------
	.section	.nv.constant0.contiguous_reduce3_bool,"a",@progbits
	.sectionflags	@""
	.align	4
.nv.constant0.contiguous_reduce3_bool:
	.zero		952


//--------------------- .nv.constant0.contiguous_reduce22_bool --------------------------
	.section	.nv.constant0.contiguous_reduce22_bool,"a",@progbits
	.sectionflags	@""
	.align	4
.nv.constant0.contiguous_reduce22_bool:
	.zero		928


//--------------------- .nv.constant0.contiguous_reduce2_bool --------------------------
	.section	.nv.constant0.contiguous_reduce2_bool,"a",@progbits
	.sectionflags	@""
	.align	4
.nv.constant0.contiguous_reduce2_bool:
	.zero		952


//--------------------- .nv.constant0.uncontiguous_fast_reduce_bool --------------------------
	.section	.nv.constant0.uncontiguous_fast_reduce_bool,"a",@progbits
	.sectionflags	@""
	.align	4
.nv.constant0.uncontiguous_fast_reduce_bool:
	.zero		944


//--------------------- .nv.constant0.contiguous_fast_reduce_bool --------------------------
	.section	.nv.constant0.contiguous_fast_reduce_bool,"a",@progbits
	.sectionflags	@""
	.align	4
.nv.constant0.contiguous_fast_reduce_bool:
	.zero		920


//--------------------- SYMBOLS --------------------------

	.type		.nv.reservedSmem.offset0,@object
	.size		.nv.reservedSmem.offset0,0x4
	.type		.nv.reservedSmem.cap,@object
	.size		.nv.reservedSmem.cap,0x4
